// auto-generated by cutlass_sweep.gemm — config: {"arch": "sm_90", "cluster_m": 1, "cluster_n": 1, "dtype": "bf16", "dtype_b": "bf16", "layout": "nt", "stages": 0, "tile_k": 32, "tile_m": 384, "tile_n": 240}
#include "cutlass/cutlass.h"
#include "cutlass/gemm/collective/collective_builder.hpp"
#include "cutlass/gemm/device/gemm_universal_adapter.h"
#include "cutlass/gemm/kernel/gemm_universal.hpp"
#include "cutlass/epilogue/collective/collective_builder.hpp"

using ElemA = cutlass::bfloat16_t;
using ElemB = cutlass::bfloat16_t;
using ElemCD = cutlass::bfloat16_t;
using Acc  = float;
using TileShape    = cute::Shape<cute::_384, cute::_240, cute::_32>;
using ClusterShape = cute::Shape<cute::_1, cute::_1, cute::_1>;

using CollectiveEpilogue = typename cutlass::epilogue::collective::CollectiveBuilder<
    cutlass::arch::Sm90, cutlass::arch::OpClassTensorOp,
    TileShape, ClusterShape,
    cutlass::epilogue::collective::EpilogueTileAuto,
    Acc, Acc,
    ElemCD, cutlass::layout::RowMajor, 128 / cutlass::sizeof_bits<ElemCD>::value,
    ElemCD, cutlass::layout::RowMajor, 128 / cutlass::sizeof_bits<ElemCD>::value,
    cutlass::epilogue::collective::EpilogueScheduleAuto
  >::CollectiveOp;

using CollectiveMainloop = typename cutlass::gemm::collective::CollectiveBuilder<
    cutlass::arch::Sm90, cutlass::arch::OpClassTensorOp,
    ElemA, cutlass::layout::RowMajor, 128 / cutlass::sizeof_bits<ElemA>::value,
    ElemB, cutlass::layout::ColumnMajor, 128 / cutlass::sizeof_bits<ElemB>::value,
    Acc,
    TileShape, ClusterShape,
    cutlass::gemm::collective::StageCountAutoCarveout<static_cast<int>(sizeof(typename CollectiveEpilogue::SharedStorage))>,
    cutlass::gemm::collective::KernelScheduleAuto
  >::CollectiveOp;

using GemmKernel = cutlass::gemm::kernel::GemmUniversal<
    cute::Shape<int,int,int,int>,
    CollectiveMainloop,
    CollectiveEpilogue
>;
using Gemm = cutlass::gemm::device::GemmUniversalAdapter<GemmKernel>;

// Force the device kernel symbol into the cubin without needing a host main.
auto* _anchor = &cutlass::device_kernel<GemmKernel>;


// ===== COMPILED SASS (sm_90a) =====

	.target	sm_90a

	.elftype	@"ET_EXEC"


//--------------------- .note.nv.tkinfo           --------------------------
	.section	.note.nv.tkinfo,"",@"SHT_NOTE"
	.sectionflags	@"SHF_NOTE_NV_TKINFO"
	.tkinfo
        /*0018*/ 	.word	0x00000002
        /*0030*/ 	.string	""
        /*0030*/ 	.string	"ptxas"
        /*0030*/ 	.string	"Cuda compilation tools, release 13.0, V13.0.88"
        /*0030*/ 	.string	"Build cuda_13.0.r13.0/compiler.36424714_0"
        /*0030*/ 	.string	"-arch sm_90a -m 64 "



//--------------------- .note.nv.cuinfo           --------------------------
	.section	.note.nv.cuinfo,"",@"SHT_NOTE"
	.sectionflags	@"SHF_NOTE_NV_CUINFO"
        /*0018*/ 	.short	0x0002
        /*001a*/ 	.short	0x005a
        /*001c*/ 	.short	0x0082
	.zero		2


//--------------------- .nv.info                  --------------------------
	.section	.nv.info,"",@"SHT_CUDA_INFO"
	.align	4


	//----- nvinfo : EIATTR_REGCOUNT
	.align		4
        /*0000*/ 	.byte	0x04, 0x2f
        /*0002*/ 	.short	(.L_15 - .L_14)
	.align		4
.L_14:
        /*0004*/ 	.word	index@(_ZN7cutlass13device_kernelINS_4gemm6kernel13GemmUniversalIN4cute5tupleIJiiiiEEENS1_10collective13CollectiveMmaINS1_34MainloopSm90TmaGmmaWarpSpecializedILi5ENS5_IJNS4_1CILi1EEESB_SB_EEENS1_35KernelTmaWarpSpecializedCooperativeEEENS5_IJNSA_ILi384EEENSA_ILi240EEENSA_ILi32EEEEEENS_10bfloat16_tENS5_IJlSB_lEEESJ_SK_NS4_8TiledMMAINS4_8MMA_AtomIJNS4_4SM904GMMA27MMA_64x16x16_F32BF16BF16_SSILNSO_5MajorE0ELSQ_0ELNSO_7ScaleInE1ELSR_1EEEEEENS4_6LayoutINS5_IJNSA_ILi2EEESB_SB_EEENS5_IJSB_NSA_ILi0EEESX_EEEEENS5_IJNS4_10UnderscoreES10_S10_EEEEENS4_13SM90_TMA_LOADENS4_14ComposedLayoutINS4_7SwizzleILi2ELi4ELi3EEENS4_18smem_ptr_flag_bitsILi16EEENSU_INS5_IJNSA_ILi8EEESH_EEENS5_IJSH_SB_EEEEEEEvNS4_8identityES13_S1D_vS1E_EENS_8epilogue10collective6detail29Sm90TmaWarpSpecializedAdapterINS1H_15DefaultEpilogueISJ_SK_SK_NS1G_6thread17LinearCombinationISJ_Li1EffLNS1L_9ScaleType4KindE0ELNS_15FloatRoundStyleE2ESJ_EENS1_15EpilogueDefaultEEEEEvvEEEEvNT_6ParamsE)
        /*0008*/ 	.word	0x000000a8


	//----- nvinfo : EIATTR_FRAME_SIZE
	.align		4
.L_15:
        /*000c*/ 	.byte	0x04, 0x11
        /*000e*/ 	.short	(.L_17 - .L_16)
	.align		4
.L_16:
        /*0010*/ 	.word	index@(_ZN7cutlass13device_kernelINS_4gemm6kernel13GemmUniversalIN4cute5tupleIJiiiiEEENS1_10collective13CollectiveMmaINS1_34MainloopSm90TmaGmmaWarpSpecializedILi5ENS5_IJNS4_1CILi1EEESB_SB_EEENS1_35KernelTmaWarpSpecializedCooperativeEEENS5_IJNSA_ILi384EEENSA_ILi240EEENSA_ILi32EEEEEENS_10bfloat16_tENS5_IJlSB_lEEESJ_SK_NS4_8TiledMMAINS4_8MMA_AtomIJNS4_4SM904GMMA27MMA_64x16x16_F32BF16BF16_SSILNSO_5MajorE0ELSQ_0ELNSO_7ScaleInE1ELSR_1EEEEEENS4_6LayoutINS5_IJNSA_ILi2EEESB_SB_EEENS5_IJSB_NSA_ILi0EEESX_EEEEENS5_IJNS4_10UnderscoreES10_S10_EEEEENS4_13SM90_TMA_LOADENS4_14ComposedLayoutINS4_7SwizzleILi2ELi4ELi3EEENS4_18smem_ptr_flag_bitsILi16EEENSU_INS5_IJNSA_ILi8EEESH_EEENS5_IJSH_SB_EEEEEEEvNS4_8identityES13_S1D_vS1E_EENS_8epilogue10collective6detail29Sm90TmaWarpSpecializedAdapterINS1H_15DefaultEpilogueISJ_SK_SK_NS1G_6thread17LinearCombinationISJ_Li1EffLNS1L_9ScaleType4KindE0ELNS_15FloatRoundStyleE2ESJ_EENS1_15EpilogueDefaultEEEEEvvEEEEvNT_6ParamsE)
        /*0014*/ 	.word	0x000005d8


	//----- nvinfo : EIATTR_MIN_STACK_SIZE
	.align		4
.L_17:
        /*0018*/ 	.byte	0x04, 0x12
        /*001a*/ 	.short	(.L_19 - .L_18)
	.align		4
.L_18:
        /*001c*/ 	.word	index@(_ZN7cutlass13device_kernelINS_4gemm6kernel13GemmUniversalIN4cute5tupleIJiiiiEEENS1_10collective13CollectiveMmaINS1_34MainloopSm90TmaGmmaWarpSpecializedILi5ENS5_IJNS4_1CILi1EEESB_SB_EEENS1_35KernelTmaWarpSpecializedCooperativeEEENS5_IJNSA_ILi384EEENSA_ILi240EEENSA_ILi32EEEEEENS_10bfloat16_tENS5_IJlSB_lEEESJ_SK_NS4_8TiledMMAINS4_8MMA_AtomIJNS4_4SM904GMMA27MMA_64x16x16_F32BF16BF16_SSILNSO_5MajorE0ELSQ_0ELNSO_7ScaleInE1ELSR_1EEEEEENS4_6LayoutINS5_IJNSA_ILi2EEESB_SB_EEENS5_IJSB_NSA_ILi0EEESX_EEEEENS5_IJNS4_10UnderscoreES10_S10_EEEEENS4_13SM90_TMA_LOADENS4_14ComposedLayoutINS4_7SwizzleILi2ELi4ELi3EEENS4_18smem_ptr_flag_bitsILi16EEENSU_INS5_IJNSA_ILi8EEESH_EEENS5_IJSH_SB_EEEEEEEvNS4_8identityES13_S1D_vS1E_EENS_8epilogue10collective6detail29Sm90TmaWarpSpecializedAdapterINS1H_15DefaultEpilogueISJ_SK_SK_NS1G_6thread17LinearCombinationISJ_Li1EffLNS1L_9ScaleType4KindE0ELNS_15FloatRoundStyleE2ESJ_EENS1_15EpilogueDefaultEEEEEvvEEEEvNT_6ParamsE)
        /*0020*/ 	.word	0x000005d8
.L_19:


//--------------------- .nv.compat                --------------------------
	.section	.nv.compat,"",@"SHT_CUDA_COMPAT_INFO"
	.align	4
        /*0000*/ 	.byte	0x02, 0x09, 0x01, 0x00, 0x02, 0x02, 0x04, 0x00, 0x02, 0x05, 0x05, 0x00, 0x03, 0x07, 0x01, 0x01
        /*0010*/ 	.byte	0x02, 0x03, 0x01, 0x00, 0x02, 0x06, 0x01, 0x00, 0x04, 0x0b, 0x08, 0x00, 0x00, 0x00, 0x00, 0x00
        /*0020*/ 	.byte	0x00, 0x00, 0x00, 0x00


//--------------------- .nv.info._ZN7cutlass13device_kernelINS_4gemm6kernel13GemmUniversalIN4cute5tupleIJiiiiEEENS1_10collective13CollectiveMmaINS1_34MainloopSm90TmaGmmaWarpSpecializedILi5ENS5_IJNS4_1CILi1EEESB_SB_EEENS1_35KernelTmaWarpSpecializedCooperativeEEENS5_IJNSA_ILi384EEENSA_ILi240EEENSA_ILi32EEEEEENS_10bfloat16_tENS5_IJlSB_lEEESJ_SK_NS4_8TiledMMAINS4_8MMA_AtomIJNS4_4SM904GMMA27MMA_64x16x16_F32BF16BF16_SSILNSO_5MajorE0ELSQ_0ELNSO_7ScaleInE1ELSR_1EEEEEENS4_6LayoutINS5_IJNSA_ILi2EEESB_SB_EEENS5_IJSB_NSA_ILi0EEESX_EEEEENS5_IJNS4_10UnderscoreES10_S10_EEEEENS4_13SM90_TMA_LOADENS4_14ComposedLayoutINS4_7SwizzleILi2ELi4ELi3EEENS4_18smem_ptr_flag_bitsILi16EEENSU_INS5_IJNSA_ILi8EEESH_EEENS5_IJSH_SB_EEEEEEEvNS4_8identityES13_S1D_vS1E_EENS_8epilogue10collective6detail29Sm90TmaWarpSpecializedAdapterINS1H_15DefaultEpilogueISJ_SK_SK_NS1G_6thread17LinearCombinationISJ_Li1EffLNS1L_9ScaleType4KindE0ELNS_15FloatRoundStyleE2ESJ_EENS1_15EpilogueDefaultEEEEEvvEEEEvNT_6ParamsE --------------------------
	.section	.nv.info._ZN7cutlass13device_kernelINS_4gemm6kernel13GemmUniversalIN4cute5tupleIJiiiiEEENS1_10collective13CollectiveMmaINS1_34MainloopSm90TmaGmmaWarpSpecializedILi5ENS5_IJNS4_1CILi1EEESB_SB_EEENS1_35KernelTmaWarpSpecializedCooperativeEEENS5_IJNSA_ILi384EEENSA_ILi240EEENSA_ILi32EEEEEENS_10bfloat16_tENS5_IJlSB_lEEESJ_SK_NS4_8TiledMMAINS4_8MMA_AtomIJNS4_4SM904GMMA27MMA_64x16x16_F32BF16BF16_SSILNSO_5MajorE0ELSQ_0ELNSO_7ScaleInE1ELSR_1EEEEEENS4_6LayoutINS5_IJNSA_ILi2EEESB_SB_EEENS5_IJSB_NSA_ILi0EEESX_EEEEENS5_IJNS4_10UnderscoreES10_S10_EEEEENS4_13SM90_TMA_LOADENS4_14ComposedLayoutINS4_7SwizzleILi2ELi4ELi3EEENS4_18smem_ptr_flag_bitsILi16EEENSU_INS5_IJNSA_ILi8EEESH_EEENS5_IJSH_SB_EEEEEEEvNS4_8identityES13_S1D_vS1E_EENS_8epilogue10collective6detail29Sm90TmaWarpSpecializedAdapterINS1H_15DefaultEpilogueISJ_SK_SK_NS1G_6thread17LinearCombinationISJ_Li1EffLNS1L_9ScaleType4KindE0ELNS_15FloatRoundStyleE2ESJ_EENS1_15EpilogueDefaultEEEEEvvEEEEvNT_6ParamsE,"",@"SHT_CUDA_INFO"
	.sectionflags	@""
	.align	4


	//----- nvinfo : EIATTR_CUDA_API_VERSION
	.align		4
        /*0000*/ 	.byte	0x04, 0x37
        /*0002*/ 	.short	(.L_21 - .L_20)
.L_20:
        /*0004*/ 	.word	0x00000082


	//----- nvinfo : EIATTR_KPARAM_INFO
	.align		4
.L_21:
        /*0008*/ 	.byte	0x04, 0x17
        /*000a*/ 	.short	(.L_23 - .L_22)
.L_22:
        /*000c*/ 	.word	0x00000000
        /*0010*/ 	.short	0x0000
        /*0012*/ 	.short	0x0070
        /*0014*/ 	.byte	0x00, 0xf0, 0x01, 0x10


	//----- nvinfo : EIATTR_SPARSE_MMA_MASK
	.align		4
.L_23:
        /*0018*/ 	.byte	0x03, 0x50
        /*001a*/ 	.short	0x0000


	//----- nvinfo : EIATTR_MAXREG_COUNT
	.align		4
        /*001c*/ 	.byte	0x03, 0x1b
        /*001e*/ 	.short	0x00a8


	//----- nvinfo : EIATTR_NUM_BARRIERS
	.align		4
        /*0020*/ 	.byte	0x02, 0x4c
        /*0022*/ 	.byte	0x01
	.zero		1


	//----- nvinfo : EIATTR_EXTERNS
	.align		4
        /*0024*/ 	.byte	0x04, 0x0f
        /*0026*/ 	.short	(.L_25 - .L_24)


	//   ....[0]....
	.align		4
.L_24:
        /*0028*/ 	.word	index@(__assertfail)


	//----- nvinfo : EIATTR_ANNOTATIONS
	.align		4
.L_25:
        /*002c*/ 	.byte	0x04, 0x55
        /*002e*/ 	.short	(.L_27 - .L_26)


	//   ....[0]....
.L_26:
        /*0030*/ 	.word	0x00000001
        /*0034*/ 	.byte	0x50, 0x02, 0x00, 0x00, 0x01, 0x00, 0x00, 0x00, 0xf0, 0x03, 0x00, 0x00, 0x01, 0x00, 0x00, 0x00
        /* <DEDUP_REMOVED lines=900> */
        /*3884*/ 	.byte	0xd0, 0x56, 0x02, 0x00, 0x01, 0x00, 0x00, 0x00, 0xf0, 0x5c, 0x02, 0x00


	//----- nvinfo : EIATTR_MERCURY_ISA_VERSION
	.align		4
.L_27:
        /*3890*/ 	.byte	0x03, 0x5f
        /*3892*/ 	.short	0x0101


	//----- nvinfo : EIATTR_INT_WARP_WIDE_INSTR_OFFSETS
	.align		4
        /*3894*/ 	.byte	0x04, 0x31
        /*3896*/ 	.short	(.L_29 - .L_28)


	//   ....[0]....
.L_28:
        /*3898*/ 	.word	0x000004d0


	//   ....[1]....
        /*389c*/ 	.word	0x000004f0


	//   ....[2]....
        /*38a0*/ 	.word	0x00000570


	//----- nvinfo : EIATTR_COOP_GROUP_MASK_REGIDS
	.align		4
.L_29:
        /*38a4*/ 	.byte	0x04, 0x29
        /*38a6*/ 	.short	(.L_31 - .L_30)


	//   ....[0]....
.L_30:
        /*38a8*/ 	.word	0xffffffff


	//   ....[1]....
        /*38ac*/ 	.word	0xffffffff


	//   ....[2]....
        /*38b0*/ 	.word	0xffffffff


	//   ....[3]....
        /*38b4*/ 	.word	0xffffffff


	//   ....[4]....
        /*38b8*/ 	.word	0xffffffff


	//----- nvinfo : EIATTR_COOP_GROUP_INSTR_OFFSETS
	.align		4
.L_31:
        /*38bc*/ 	.byte	0x04, 0x28
        /*38be*/ 	.short	(.L_33 - .L_32)


	//   ....[0]....
.L_32:
        /*38c0*/ 	.word	0x00000070


	//   ....[1]....
        /*38c4*/ 	.word	0x00000080


	//   ....[2]....
        /*38c8*/ 	.word	0x000001a0


	//   ....[3]....
        /*38cc*/ 	.word	0x00000430


	//   ....[4]....
        /*38d0*/ 	.word	0x000011a0


	//----- nvinfo : EIATTR_REG_RECONFIG
	.align		4
.L_33:
        /*38d4*/ 	.byte	0x01, 0x54
	.zero		2


	//----- nvinfo : EIATTR_SYSCALL_OFFSETS
	.align		4
        /*38d8*/ 	.byte	0x04, 0x46
        /*38da*/ 	.short	(.L_35 - .L_34)


	//   ....[0]....
.L_34:
        /*38dc*/ 	.word	0x00001350


	//----- nvinfo : EIATTR_MBARRIER_INSTR_OFFSETS
	.align		4
.L_35:
        /*38e0*/ 	.byte	0x04, 0x39
        /*38e2*/ 	.short	(.L_37 - .L_36)


	//   ....[0]....
.L_36:
        /*38e4*/ 	.word	0x00000340
        /*38e8*/ 	.word	0x000000ff
        /*38ec*/ 	.word	0x00000000
        /*38f0*/ 	.short	0x0100
        /*38f2*/ 	.byte	0x09
	.zero		1


	//   ....[1]....
        /*38f4*/ 	.word	0x00000350
        /*38f8*/ 	.word	0x000000ff
        /*38fc*/ 	.word	0x00000028
        /*3900*/ 	.short	0x0100
        /*3902*/ 	.byte	0x09
	.zero		1


	//   ....[2]....
        /*3904*/ 	.word	0x00000360
        /*3908*/ 	.word	0x000000ff
        /*390c*/ 	.word	0x00000008
        /*3910*/ 	.short	0x0100
        /*3912*/ 	.byte	0x09
	.zero		1


	//   ....[3]....
        /*3914*/ 	.word	0x00000370
        /*3918*/ 	.word	0x000000ff
        /*391c*/ 	.word	0x00000030
        /*3920*/ 	.short	0x0100
        /*3922*/ 	.byte	0x09
	.zero		1


	//   ....[4]....
        /*3924*/ 	.word	0x00000380
        /*3928*/ 	.word	0x000000ff
        /*392c*/ 	.word	0x00000010
        /*3930*/ 	.short	0x0100
        /*3932*/ 	.byte	0x09
	.zero		1


	//   ....[5]....
        /*3934*/ 	.word	0x00000390
        /*3938*/ 	.word	0x000000ff
        /*393c*/ 	.word	0x00000038
        /*3940*/ 	.short	0x0100
        /*3942*/ 	.byte	0x09
	.zero		1


	//   ....[6]....
        /*3944*/ 	.word	0x000003a0
        /*3948*/ 	.word	0x000000ff
        /*394c*/ 	.word	0x00000018
        /*3950*/ 	.short	0x0100
        /*3952*/ 	.byte	0x09
	.zero		1


	//   ....[7]....
        /*3954*/ 	.word	0x000003b0
        /*3958*/ 	.word	0x000000ff
        /*395c*/ 	.word	0x00000040
        /*3960*/ 	.short	0x0100
        /*3962*/ 	.byte	0x09
	.zero		1


	//   ....[8]....
        /*3964*/ 	.word	0x000003c0
        /*3968*/ 	.word	0x000000ff
        /*396c*/ 	.word	0x00000020
        /*3970*/ 	.short	0x0100
        /*3972*/ 	.byte	0x09
	.zero		1


	//   ....[9]....
        /*3974*/ 	.word	0x000003d0
        /*3978*/ 	.word	0x000000ff
        /*397c*/ 	.word	0x00000048
        /*3980*/ 	.short	0x0100
        /*3982*/ 	.byte	0x09
	.zero		1


	//   ....[10]....
        /*3984*/ 	.word	0x00000590
        /*3988*/ 	.word	0x000000ff
        /*398c*/ 	.word	0x00000060
        /*3990*/ 	.short	0x0100
        /*3992*/ 	.byte	0x06
	.zero		1


	//   ....[11]....
        /*3994*/ 	.word	0x000005a0
        /*3998*/ 	.word	0x000000ff
        /*399c*/ 	.word	0x00000068
        /*39a0*/ 	.short	0x0100
        /*39a2*/ 	.byte	0x06
	.zero		1


	//   ....[12]....
        /*39a4*/ 	.word	0x00001460
        /*39a8*/ 	.word	0x00000003
        /*39ac*/ 	.word	0x00000000
        /*39b0*/ 	.short	0x010a
        /*39b2*/ 	.byte	0x3f
	.zero		1


	//   ....[13]....
        /*39b4*/ 	.word	0x000014a0
        /*39b8*/ 	.word	0x00000003
        /*39bc*/ 	.word	0x00000000
        /*39c0*/ 	.short	0x010a
        /*39c2*/ 	.byte	0x3f
	.zero		1


	//   ....[14]....
        /*39c4*/ 	.word	0x000059f0
        /*39c8*/ 	.word	0x000000ff
        /*39cc*/ 	.word	0x00000000
        /*39d0*/ 	.short	0x010a
        /*39d2*/ 	.byte	0x04
	.zero		1


	//   ....[15]....
        /*39d4*/ 	.word	0x00005a30
        /*39d8*/ 	.word	0x000000ff
        /*39dc*/ 	.word	0x00000000
        /*39e0*/ 	.short	0x010a
        /*39e2*/ 	.byte	0x04
	.zero		1


	//   ....[16]....
        /*39e4*/ 	.word	0x0000aad0
        /*39e8*/ 	.word	0x000000ff
        /*39ec*/ 	.word	0x00000000
        /*39f0*/ 	.short	0x0101
        /*39f2*/ 	.byte	0x04
	.zero		1


	//   ....[17]....
        /*39f4*/ 	.word	0x0000ad50
        /*39f8*/ 	.word	0x00000000
        /*39fc*/ 	.word	0x00000000
        /*3a00*/ 	.short	0x0101
        /*3a02*/ 	.byte	0x3f
	.zero		1


	//   ....[18]....
        /*3a04*/ 	.word	0x00025270
        /*3a08*/ 	.word	0x0000000b
        /*3a0c*/ 	.word	0x00000028
        /*3a10*/ 	.short	0x010a
        /*3a12*/ 	.byte	0x3f
	.zero		1


	//   ....[19]....
        /*3a14*/ 	.word	0x000255e0
        /*3a18*/ 	.word	0x00000002
        /*3a1c*/ 	.word	0x00000068
        /*3a20*/ 	.short	0x0101
        /*3a22*/ 	.byte	0x3f
	.zero		1


	//   ....[20]....
        /*3a24*/ 	.word	0x00025dc0
        /*3a28*/ 	.word	0x00000005
        /*3a2c*/ 	.word	0x00000000
        /*3a30*/ 	.short	0x010a
        /*3a32*/ 	.byte	0x3f
	.zero		1


	//   ....[21]....
        /*3a34*/ 	.word	0x00025e50
        /*3a38*/ 	.word	0x00000007
        /*3a3c*/ 	.word	0x00000000
        /*3a40*/ 	.short	0x010a
        /*3a42*/ 	.byte	0x3f
	.zero		1


	//   ....[22]....
        /*3a44*/ 	.word	0x00025ee0
        /*3a48*/ 	.word	0x00000007
        /*3a4c*/ 	.word	0x00000000
        /*3a50*/ 	.short	0x010a
        /*3a52*/ 	.byte	0x3f
	.zero		1


	//   ....[23]....
        /*3a54*/ 	.word	0x00025f70
        /*3a58*/ 	.word	0x00000007
        /*3a5c*/ 	.word	0x00000000
        /*3a60*/ 	.short	0x010a
        /*3a62*/ 	.byte	0x3f
	.zero		1


	//   ....[24]....
        /*3a64*/ 	.word	0x00026000
        /*3a68*/ 	.word	0x00000003
        /*3a6c*/ 	.word	0x00000000
        /*3a70*/ 	.short	0x010a
        /*3a72*/ 	.byte	0x3f
	.zero		1


	//   ....[25]....
        /*3a74*/ 	.word	0x00026060
        /*3a78*/ 	.word	0x00000003
        /*3a7c*/ 	.word	0x00000000
        /*3a80*/ 	.short	0x010a
        /*3a82*/ 	.byte	0x3f
	.zero		1


	//   ....[26]....
        /*3a84*/ 	.word	0x000260c0
        /*3a88*/ 	.word	0x00000007
        /*3a8c*/ 	.word	0x00000000
        /*3a90*/ 	.short	0x010a
        /*3a92*/ 	.byte	0x3f
	.zero		1


	//   ....[27]....
        /*3a94*/ 	.word	0x00026190
        /*3a98*/ 	.word	0x0000000b
        /*3a9c*/ 	.word	0x00000028
        /*3aa0*/ 	.short	0x010a
        /*3aa2*/ 	.byte	0x3f
	.zero		1


	//   ....[28]....
        /*3aa4*/ 	.word	0x00026260
        /*3aa8*/ 	.word	0x00000005
        /*3aac*/ 	.word	0x00000000
        /*3ab0*/ 	.short	0x010a
        /*3ab2*/ 	.byte	0x3f
	.zero		1


	//   ....[29]....
        /*3ab4*/ 	.word	0x000262b0
        /*3ab8*/ 	.word	0x00000007
        /*3abc*/ 	.word	0x00000000
        /*3ac0*/ 	.short	0x010a
        /*3ac2*/ 	.byte	0x3f
	.zero		1


	//   ....[30]....
        /*3ac4*/ 	.word	0x00026300
        /*3ac8*/ 	.word	0x00000007
        /*3acc*/ 	.word	0x00000000
        /*3ad0*/ 	.short	0x010a
        /*3ad2*/ 	.byte	0x3f
	.zero		1


	//   ....[31]....
        /*3ad4*/ 	.word	0x00026350
        /*3ad8*/ 	.word	0x00000007
        /*3adc*/ 	.word	0x00000000
        /*3ae0*/ 	.short	0x010a
        /*3ae2*/ 	.byte	0x3f
	.zero		1


	//----- nvinfo : EIATTR_NUM_MBARRIERS
	.align		4
.L_37:
        /*3ae4*/ 	.byte	0x03, 0x38
        /*3ae6*/ 	.short	0x000c


	//----- nvinfo : EIATTR_EXIT_INSTR_OFFSETS
	.align		4
        /*3ae8*/ 	.byte	0x04, 0x1c
        /*3aea*/ 	.short	(.L_39 - .L_38)


	//   ....[0]....
.L_38:
        /*3aec*/ 	.word	0x000006c0


	//   ....[1]....
        /*3af0*/ 	.word	0x00001050


	//   ....[2]....
        /*3af4*/ 	.word	0x00024870


	//   ....[3]....
        /*3af8*/ 	.word	0x00024ee0


	//   ....[4]....
        /*3afc*/ 	.word	0x00026050


	//----- nvinfo : EIATTR_MAX_THREADS
	.align		4
.L_39:
        /*3b00*/ 	.byte	0x04, 0x05
        /*3b02*/ 	.short	(.L_41 - .L_40)
.L_40:
        /*3b04*/ 	.word	0x00000180
        /*3b08*/ 	.word	0x00000001
        /*3b0c*/ 	.word	0x00000001


	//----- nvinfo : EIATTR_CRS_STACK_SIZE
	.align		4
.L_41:
        /*3b10*/ 	.byte	0x04, 0x1e
        /*3b12*/ 	.short	(.L_43 - .L_42)
.L_42:
        /*3b14*/ 	.word	0x00000000


	//----- nvinfo : EIATTR_CBANK_PARAM_SIZE
	.align		4
.L_43:
        /*3b18*/ 	.byte	0x03, 0x19
        /*3b1a*/ 	.short	0x0470


	//----- nvinfo : EIATTR_PARAM_CBANK
	.align		4
        /*3b1c*/ 	.byte	0x04, 0x0a
        /*3b1e*/ 	.short	(.L_45 - .L_44)
	.align		4
.L_44:
        /*3b20*/ 	.word	index@(.nv.constant0._ZN7cutlass13device_kernelINS_4gemm6kernel13GemmUniversalIN4cute5tupleIJiiiiEEENS1_10collective13CollectiveMmaINS1_34MainloopSm90TmaGmmaWarpSpecializedILi5ENS5_IJNS4_1CILi1EEESB_SB_EEENS1_35KernelTmaWarpSpecializedCooperativeEEENS5_IJNSA_ILi384EEENSA_ILi240EEENSA_ILi32EEEEEENS_10bfloat16_tENS5_IJlSB_lEEESJ_SK_NS4_8TiledMMAINS4_8MMA_AtomIJNS4_4SM904GMMA27MMA_64x16x16_F32BF16BF16_SSILNSO_5MajorE0ELSQ_0ELNSO_7ScaleInE1ELSR_1EEEEEENS4_6LayoutINS5_IJNSA_ILi2EEESB_SB_EEENS5_IJSB_NSA_ILi0EEESX_EEEEENS5_IJNS4_10UnderscoreES10_S10_EEEEENS4_13SM90_TMA_LOADENS4_14ComposedLayoutINS4_7SwizzleILi2ELi4ELi3EEENS4_18smem_ptr_flag_bitsILi16EEENSU_INS5_IJNSA_ILi8EEESH_EEENS5_IJSH_SB_EEEEEEEvNS4_8identityES13_S1D_vS1E_EENS_8epilogue10collective6detail29Sm90TmaWarpSpecializedAdapterINS1H_15DefaultEpilogueISJ_SK_SK_NS1G_6thread17LinearCombinationISJ_Li1EffLNS1L_9ScaleType4KindE0ELNS_15FloatRoundStyleE2ESJ_EENS1_15EpilogueDefaultEEEEEvvEEEEvNT_6ParamsE)
        /*3b24*/ 	.short	0x0210
        /*3b26*/ 	.short	0x0470


	//----- nvinfo : EIATTR_SW_WAR
	.align		4
.L_45:
        /*3b28*/ 	.byte	0x04, 0x36
        /*3b2a*/ 	.short	(.L_47 - .L_46)
.L_46:
        /*3b2c*/ 	.word	0x00000008
.L_47:


//--------------------- .nv.callgraph             --------------------------
	.section	.nv.callgraph,"",@"SHT_CUDA_CALLGRAPH"
	.align	4
	.sectionentsize	8
	.align		4
        /*0000*/ 	.word	0x00000000
	.align		4
        /*0004*/ 	.word	0xffffffff
	.align		4
        /*0008*/ 	.word	index@(_ZN7cutlass13device_kernelINS_4gemm6kernel13GemmUniversalIN4cute5tupleIJiiiiEEENS1_10collective13CollectiveMmaINS1_34MainloopSm90TmaGmmaWarpSpecializedILi5ENS5_IJNS4_1CILi1EEESB_SB_EEENS1_35KernelTmaWarpSpecializedCooperativeEEENS5_IJNSA_ILi384EEENSA_ILi240EEENSA_ILi32EEEEEENS_10bfloat16_tENS5_IJlSB_lEEESJ_SK_NS4_8TiledMMAINS4_8MMA_AtomIJNS4_4SM904GMMA27MMA_64x16x16_F32BF16BF16_SSILNSO_5MajorE0ELSQ_0ELNSO_7ScaleInE1ELSR_1EEEEEENS4_6LayoutINS5_IJNSA_ILi2EEESB_SB_EEENS5_IJSB_NSA_ILi0EEESX_EEEEENS5_IJNS4_10UnderscoreES10_S10_EEEEENS4_13SM90_TMA_LOADENS4_14ComposedLayoutINS4_7SwizzleILi2ELi4ELi3EEENS4_18smem_ptr_flag_bitsILi16EEENSU_INS5_IJNSA_ILi8EEESH_EEENS5_IJSH_SB_EEEEEEEvNS4_8identityES13_S1D_vS1E_EENS_8epilogue10collective6detail29Sm90TmaWarpSpecializedAdapterINS1H_15DefaultEpilogueISJ_SK_SK_NS1G_6thread17LinearCombinationISJ_Li1EffLNS1L_9ScaleType4KindE0ELNS_15FloatRoundStyleE2ESJ_EENS1_15EpilogueDefaultEEEEEvvEEEEvNT_6ParamsE)
	.align		4
        /*000c*/ 	.word	index@(__assertfail)
	.align		4
        /*0010*/ 	.word	0x00000000
	.align		4
        /*0014*/ 	.word	0xfffffffe
	.align		4
        /*0018*/ 	.word	0x00000000
	.align		4
        /*001c*/ 	.word	0xfffffffd
	.align		4
        /*0020*/ 	.word	0x00000000
	.align		4
        /*0024*/ 	.word	0xfffffffc


//--------------------- .nv.constant4             --------------------------
	.section	.nv.constant4,"a",@progbits
	.align	8
	.align		8
.nv.constant4:
        /*0000*/ 	.dword	__assertfail
	.align		8
        /*0008*/ 	.dword	__unnamed_1
	.align		8
        /*0010*/ 	.dword	_ZN39_INTERNAL_97ce81a4_4_k_cu_ded3ae20_71264cuda3std3__45__cpo5beginE
	.align		8
        /*0018*/ 	.dword	_ZN39_INTERNAL_97ce81a4_4_k_cu_ded3ae20_71264cuda3std3__45__cpo3endE
	.align		8
        /*0020*/ 	.dword	_ZN39_INTERNAL_97ce81a4_4_k_cu_ded3ae20_71264cuda3std3__45__cpo6cbeginE
	.align		8
        /*0028*/ 	.dword	_ZN39_INTERNAL_97ce81a4_4_k_cu_ded3ae20_71264cuda3std3__45__cpo4cendE
	.align		8
        /*0030*/ 	.dword	_ZN39_INTERNAL_97ce81a4_4_k_cu_ded3ae20_71264cuda3std3__441_GLOBAL__N__97ce81a4_4_k_cu_ded3ae20_71266ignoreE
	.align		8
        /*0038*/ 	.dword	_ZN39_INTERNAL_97ce81a4_4_k_cu_ded3ae20_71264cuda3std3__419piecewise_constructE
	.align		8
        /*0040*/ 	.dword	_ZN39_INTERNAL_97ce81a4_4_k_cu_ded3ae20_71264cuda3std3__48in_placeE
	.align		8
        /*0048*/ 	.dword	_ZN39_INTERNAL_97ce81a4_4_k_cu_ded3ae20_71264cuda3std6ranges3__45__cpo4swapE
	.align		8
        /*0050*/ 	.dword	_ZN39_INTERNAL_97ce81a4_4_k_cu_ded3ae20_71264cuda3std6ranges3__45__cpo9iter_moveE
	.align		8
        /*0058*/ 	.dword	_ZN39_INTERNAL_97ce81a4_4_k_cu_ded3ae20_71264cute7productE
	.align		8
        /*0060*/ 	.dword	_ZN39_INTERNAL_97ce81a4_4_k_cu_ded3ae20_71264cute1_E
	.align		8
        /*0068*/ 	.dword	$str$22
	.align		8
        /*0070*/ 	.dword	$str$23


//--------------------- .text._ZN7cutlass13device_kernelINS_4gemm6kernel13GemmUniversalIN4cute5tupleIJiiiiEEENS1_10collective13CollectiveMmaINS1_34MainloopSm90TmaGmmaWarpSpecializedILi5ENS5_IJNS4_1CILi1EEESB_SB_EEENS1_35KernelTmaWarpSpecializedCooperativeEEENS5_IJNSA_ILi384EEENSA_ILi240EEENSA_ILi32EEEEEENS_10bfloat16_tENS5_IJlSB_lEEESJ_SK_NS4_8TiledMMAINS4_8MMA_AtomIJNS4_4SM904GMMA27MMA_64x16x16_F32BF16BF16_SSILNSO_5MajorE0ELSQ_0ELNSO_7ScaleInE1ELSR_1EEEEEENS4_6LayoutINS5_IJNSA_ILi2EEESB_SB_EEENS5_IJSB_NSA_ILi0EEESX_EEEEENS5_IJNS4_10UnderscoreES10_S10_EEEEENS4_13SM90_TMA_LOADENS4_14ComposedLayoutINS4_7SwizzleILi2ELi4ELi3EEENS4_18smem_ptr_flag_bitsILi16EEENSU_INS5_IJNSA_ILi8EEESH_EEENS5_IJSH_SB_EEEEEEEvNS4_8identityES13_S1D_vS1E_EENS_8epilogue10collective6detail29Sm90TmaWarpSpecializedAdapterINS1H_15DefaultEpilogueISJ_SK_SK_NS1G_6thread17LinearCombinationISJ_Li1EffLNS1L_9ScaleType4KindE0ELNS_15FloatRoundStyleE2ESJ_EENS1_15EpilogueDefaultEEEEEvvEEEEvNT_6ParamsE --------------------------
	.section	.text._ZN7cutlass13device_kernelINS_4gemm6kernel13GemmUniversalIN4cute5tupleIJiiiiEEENS1_10collective13CollectiveMmaINS1_34MainloopSm90TmaGmmaWarpSpecializedILi5ENS5_IJNS4_1CILi1EEESB_SB_EEENS1_35KernelTmaWarpSpecializedCooperativeEEENS5_IJNSA_ILi384EEENSA_ILi240EEENSA_ILi32EEEEEENS_10bfloat16_tENS5_IJlSB_lEEESJ_SK_NS4_8TiledMMAINS4_8MMA_AtomIJNS4_4SM904GMMA27MMA_64x16x16_F32BF16BF16_SSILNSO_5MajorE0ELSQ_0ELNSO_7ScaleInE1ELSR_1EEEEEENS4_6LayoutINS5_IJNSA_ILi2EEESB_SB_EEENS5_IJSB_NSA_ILi0EEESX_EEEEENS5_IJNS4_10UnderscoreES10_S10_EEEEENS4_13SM90_TMA_LOADENS4_14ComposedLayoutINS4_7SwizzleILi2ELi4ELi3EEENS4_18smem_ptr_flag_bitsILi16EEENSU_INS5_IJNSA_ILi8EEESH_EEENS5_IJSH_SB_EEEEEEEvNS4_8identityES13_S1D_vS1E_EENS_8epilogue10collective6detail29Sm90TmaWarpSpecializedAdapterINS1H_15DefaultEpilogueISJ_SK_SK_NS1G_6thread17LinearCombinationISJ_Li1EffLNS1L_9ScaleType4KindE0ELNS_15FloatRoundStyleE2ESJ_EENS1_15EpilogueDefaultEEEEEvvEEEEvNT_6ParamsE,"ax",@progbits
	.align	128
.text._ZN7cutlass13device_kernelINS_4gemm6kernel13GemmUniversalIN4cute5tupleIJiiiiEEENS1_10collective13CollectiveMmaINS1_34MainloopSm90TmaGmmaWarpSpecializedILi5ENS5_IJNS4_1CILi1EEESB_SB_EEENS1_35KernelTmaWarpSpecializedCooperativeEEENS5_IJNSA_ILi384EEENSA_ILi240EEENSA_ILi32EEEEEENS_10bfloat16_tENS5_IJlSB_lEEESJ_SK_NS4_8TiledMMAINS4_8MMA_AtomIJNS4_4SM904GMMA27MMA_64x16x16_F32BF16BF16_SSILNSO_5MajorE0ELSQ_0ELNSO_7ScaleInE1ELSR_1EEEEEENS4_6LayoutINS5_IJNSA_ILi2EEESB_SB_EEENS5_IJSB_NSA_ILi0EEESX_EEEEENS5_IJNS4_10UnderscoreES10_S10_EEEEENS4_13SM90_TMA_LOADENS4_14ComposedLayoutINS4_7SwizzleILi2ELi4ELi3EEENS4_18smem_ptr_flag_bitsILi16EEENSU_INS5_IJNSA_ILi8EEESH_EEENS5_IJSH_SB_EEEEEEEvNS4_8identityES13_S1D_vS1E_EENS_8epilogue10collective6detail29Sm90TmaWarpSpecializedAdapterINS1H_15DefaultEpilogueISJ_SK_SK_NS1G_6thread17LinearCombinationISJ_Li1EffLNS1L_9ScaleType4KindE0ELNS_15FloatRoundStyleE2ESJ_EENS1_15EpilogueDefaultEEEEEvvEEEEvNT_6ParamsE:
        .type           _ZN7cutlass13device_kernelINS_4gemm6kernel13GemmUniversalIN4cute5tupleIJiiiiEEENS1_10collective13CollectiveMmaINS1_34MainloopSm90TmaGmmaWarpSpecializedILi5ENS5_IJNS4_1CILi1EEESB_SB_EEENS1_35KernelTmaWarpSpecializedCooperativeEEENS5_IJNSA_ILi384EEENSA_ILi240EEENSA_ILi32EEEEEENS_10bfloat16_tENS5_IJlSB_lEEESJ_SK_NS4_8TiledMMAINS4_8MMA_AtomIJNS4_4SM904GMMA27MMA_64x16x16_F32BF16BF16_SSILNSO_5MajorE0ELSQ_0ELNSO_7ScaleInE1ELSR_1EEEEEENS4_6LayoutINS5_IJNSA_ILi2EEESB_SB_EEENS5_IJSB_NSA_ILi0EEESX_EEEEENS5_IJNS4_10UnderscoreES10_S10_EEEEENS4_13SM90_TMA_LOADENS4_14ComposedLayoutINS4_7SwizzleILi2ELi4ELi3EEENS4_18smem_ptr_flag_bitsILi16EEENSU_INS5_IJNSA_ILi8EEESH_EEENS5_IJSH_SB_EEEEEEEvNS4_8identityES13_S1D_vS1E_EENS_8epilogue10collective6detail29Sm90TmaWarpSpecializedAdapterINS1H_15DefaultEpilogueISJ_SK_SK_NS1G_6thread17LinearCombinationISJ_Li1EffLNS1L_9ScaleType4KindE0ELNS_15FloatRoundStyleE2ESJ_EENS1_15EpilogueDefaultEEEEEvvEEEEvNT_6ParamsE,@function
        .size           _ZN7cutlass13device_kernelINS_4gemm6kernel13GemmUniversalIN4cute5tupleIJiiiiEEENS1_10collective13CollectiveMmaINS1_34MainloopSm90TmaGmmaWarpSpecializedILi5ENS5_IJNS4_1CILi1EEESB_SB_EEENS1_35KernelTmaWarpSpecializedCooperativeEEENS5_IJNSA_ILi384EEENSA_ILi240EEENSA_ILi32EEEEEENS_10bfloat16_tENS5_IJlSB_lEEESJ_SK_NS4_8TiledMMAINS4_8MMA_AtomIJNS4_4SM904GMMA27MMA_64x16x16_F32BF16BF16_SSILNSO_5MajorE0ELSQ_0ELNSO_7ScaleInE1ELSR_1EEEEEENS4_6LayoutINS5_IJNSA_ILi2EEESB_SB_EEENS5_IJSB_NSA_ILi0EEESX_EEEEENS5_IJNS4_10UnderscoreES10_S10_EEEEENS4_13SM90_TMA_LOADENS4_14ComposedLayoutINS4_7SwizzleILi2ELi4ELi3EEENS4_18smem_ptr_flag_bitsILi16EEENSU_INS5_IJNSA_ILi8EEESH_EEENS5_IJSH_SB_EEEEEEEvNS4_8identityES13_S1D_vS1E_EENS_8epilogue10collective6detail29Sm90TmaWarpSpecializedAdapterINS1H_15DefaultEpilogueISJ_SK_SK_NS1G_6thread17LinearCombinationISJ_Li1EffLNS1L_9ScaleType4KindE0ELNS_15FloatRoundStyleE2ESJ_EENS1_15EpilogueDefaultEEEEEvvEEEEvNT_6ParamsE,(.L_x_782 - _ZN7cutlass13device_kernelINS_4gemm6kernel13GemmUniversalIN4cute5tupleIJiiiiEEENS1_10collective13CollectiveMmaINS1_34MainloopSm90TmaGmmaWarpSpecializedILi5ENS5_IJNS4_1CILi1EEESB_SB_EEENS1_35KernelTmaWarpSpecializedCooperativeEEENS5_IJNSA_ILi384EEENSA_ILi240EEENSA_ILi32EEEEEENS_10bfloat16_tENS5_IJlSB_lEEESJ_SK_NS4_8TiledMMAINS4_8MMA_AtomIJNS4_4SM904GMMA27MMA_64x16x16_F32BF16BF16_SSILNSO_5MajorE0ELSQ_0ELNSO_7ScaleInE1ELSR_1EEEEEENS4_6LayoutINS5_IJNSA_ILi2EEESB_SB_EEENS5_IJSB_NSA_ILi0EEESX_EEEEENS5_IJNS4_10UnderscoreES10_S10_EEEEENS4_13SM90_TMA_LOADENS4_14ComposedLayoutINS4_7SwizzleILi2ELi4ELi3EEENS4_18smem_ptr_flag_bitsILi16EEENSU_INS5_IJNSA_ILi8EEESH_EEENS5_IJSH_SB_EEEEEEEvNS4_8identityES13_S1D_vS1E_EENS_8epilogue10collective6detail29Sm90TmaWarpSpecializedAdapterINS1H_15DefaultEpilogueISJ_SK_SK_NS1G_6thread17LinearCombinationISJ_Li1EffLNS1L_9ScaleType4KindE0ELNS_15FloatRoundStyleE2ESJ_EENS1_15EpilogueDefaultEEEEEvvEEEEvNT_6ParamsE)
        .other          _ZN7cutlass13device_kernelINS_4gemm6kernel13GemmUniversalIN4cute5tupleIJiiiiEEENS1_10collective13CollectiveMmaINS1_34MainloopSm90TmaGmmaWarpSpecializedILi5ENS5_IJNS4_1CILi1EEESB_SB_EEENS1_35KernelTmaWarpSpecializedCooperativeEEENS5_IJNSA_ILi384EEENSA_ILi240EEENSA_ILi32EEEEEENS_10bfloat16_tENS5_IJlSB_lEEESJ_SK_NS4_8TiledMMAINS4_8MMA_AtomIJNS4_4SM904GMMA27MMA_64x16x16_F32BF16BF16_SSILNSO_5MajorE0ELSQ_0ELNSO_7ScaleInE1ELSR_1EEEEEENS4_6LayoutINS5_IJNSA_ILi2EEESB_SB_EEENS5_IJSB_NSA_ILi0EEESX_EEEEENS5_IJNS4_10UnderscoreES10_S10_EEEEENS4_13SM90_TMA_LOADENS4_14ComposedLayoutINS4_7SwizzleILi2ELi4ELi3EEENS4_18smem_ptr_flag_bitsILi16EEENSU_INS5_IJNSA_ILi8EEESH_EEENS5_IJSH_SB_EEEEEEEvNS4_8identityES13_S1D_vS1E_EENS_8epilogue10collective6detail29Sm90TmaWarpSpecializedAdapterINS1H_15DefaultEpilogueISJ_SK_SK_NS1G_6thread17LinearCombinationISJ_Li1EffLNS1L_9ScaleType4KindE0ELNS_15FloatRoundStyleE2ESJ_EENS1_15EpilogueDefaultEEEEEvvEEEEvNT_6ParamsE,@"STO_CUDA_ENTRY STV_DEFAULT"
_ZN7cutlass13device_kernelINS_4gemm6kernel13GemmUniversalIN4cute5tupleIJiiiiEEENS1_10collective13CollectiveMmaINS1_34MainloopSm90TmaGmmaWarpSpecializedILi5ENS5_IJNS4_1CILi1EEESB_SB_EEENS1_35KernelTmaWarpSpecializedCooperativeEEENS5_IJNSA_ILi384EEENSA_ILi240EEENSA_ILi32EEEEEENS_10bfloat16_tENS5_IJlSB_lEEESJ_SK_NS4_8TiledMMAINS4_8MMA_AtomIJNS4_4SM904GMMA27MMA_64x16x16_F32BF16BF16_SSILNSO_5MajorE0ELSQ_0ELNSO_7ScaleInE1ELSR_1EEEEEENS4_6LayoutINS5_IJNSA_ILi2EEESB_SB_EEENS5_IJSB_NSA_ILi0EEESX_EEEEENS5_IJNS4_10UnderscoreES10_S10_EEEEENS4_13SM90_TMA_LOADENS4_14ComposedLayoutINS4_7SwizzleILi2ELi4ELi3EEENS4_18smem_ptr_flag_bitsILi16EEENSU_INS5_IJNSA_ILi8EEESH_EEENS5_IJSH_SB_EEEEEEEvNS4_8identityES13_S1D_vS1E_EENS_8epilogue10collective6detail29Sm90TmaWarpSpecializedAdapterINS1H_15DefaultEpilogueISJ_SK_SK_NS1G_6thread17LinearCombinationISJ_Li1EffLNS1L_9ScaleType4KindE0ELNS_15FloatRoundStyleE2ESJ_EENS1_15EpilogueDefaultEEEEEvvEEEEvNT_6ParamsE:
[----:B------:R-:W0:Y:S02]  /*0000*/  LDC R1, c[0x0][0x28] ;  /* 0x00000a00ff017b82 */ /* 0x000e240000000800 */
[----:B0-----:R-:W-:Y:S01]  /*0010*/  VIADD R1, R1, 0xfffffa28 ;  /* 0xfffffa2801017836 */ /* 0x001fe20000000000 */
[----:B------:R-:W0:Y:S01]  /*0020*/  S2R R2, SR_TID.X ;  /* 0x0000000000027919 */ /* 0x000e220000002100 */
[----:B------:R-:W-:Y:S01]  /*0030*/  ELECT P0, URZ, PT ;  /* 0x00000000003f782f */ /* 0x000fe20003800000 */
[----:B------:R-:W-:Y:S01]  /*0040*/  BSSY B0, `(.L_x_0) ;  /* 0x0000015000007945 */ /* 0x000fe20003800000 */
[--C-:B0-----:R-:W-:Y:S02]  /*0050*/  SHF.R.U32.HI R0, RZ, 0x5, R2.reuse ;  /* 0x00000005ff007819 */ /* 0x101fe40000011602 */
[----:B------:R-:W-:-:S03]  /*0060*/  SHF.R.U32.HI R2, RZ, 0x7, R2 ;  /* 0x00000007ff027819 */ /* 0x000fc60000011602 */
[----:B------:R-:W0:Y:S04]  /*0070*/  SHFL.IDX PT, R3, R0, RZ, 0x1f ;  /* 0x00001fff00037589 */ /* 0x000e2800000e0000 */
[----:B------:R-:W1:Y:S01]  /*0080*/  SHFL.IDX PT, R2, R2, RZ, 0x1f ;  /* 0x00001fff02027589 */ /* 0x000e6200000e0000 */
[----:B0-----:R-:W-:Y:S02]  /*0090*/  R2UR UR4, R3 ;  /* 0x00000000030472ca */ /* 0x001fe400000e0000 */
[----:B-1----:R-:W-:-:S11]  /*00a0*/  R2UR UR6, R2 ;  /* 0x00000000020672ca */ /* 0x002fd600000e0000 */
[----:B------:R-:W-:Y:S02]  /*00b0*/  USHF.R.S32.HI UR5, URZ, 0x1f, UR4 ;  /* 0x0000001f3f057899 */ /* 0x000fe40008011404 */
[----:B------:R-:W-:Y:S02]  /*00c0*/  ISETP.NE.OR P0, PT, RZ, UR4, !P0 ;  /* 0x00000004ff007c0c */ /* 0x000fe4000c705670 */
[----:B------:R-:W-:-:S04]  /*00d0*/  ULEA.HI UR5, UR5, UR4, URZ, 0x2 ;  /* 0x0000000405057291 */ /* 0x000fc8000f8f103f */
[----:B------:R-:W-:-:S04]  /*00e0*/  ULOP3.LUT UR5, UR5, 0xfffffffc, URZ, 0xc0, !UPT ;  /* 0xfffffffc05057892 */ /* 0x000fc8000f8ec03f */
[----:B------:R-:W-:-:S03]  /*00f0*/  UIADD3 UR8, UR4, -UR5, URZ ;  /* 0x8000000504087290 */ /* 0x000fc6000fffe03f */
[----:B------:R-:W-:Y:S09]  /*0100*/  @P0 BRA `(.L_x_1) ;  /* 0x0000000000200947 */ /* 0x000ff20003800000 */
[----:B------:R-:W-:Y:S02]  /*0110*/  ULDC.64 UR4, c[0x0][0x198] ;  /* 0x0000660000047ab9 */ /* 0x000fe40000000a00 */
[----:B------:R-:W-:Y:S02]  /*0120*/  UIADD3 UR10, UP0, UR4, 0xf0, URZ ;  /* 0x000000f0040a7890 */ /* 0x000fe4000ff1e03f */
[----:B------:R-:W-:Y:S02]  /*0130*/  UIADD3 UR4, UP1, UR4, 0x1f0, URZ ;  /* 0x000001f004047890 */ /* 0x000fe4000ff3e03f */
[----:B------:R-:W-:Y:S02]  /*0140*/  UIADD3.X UR11, URZ, UR5, URZ, UP0, !UPT ;  /* 0x000000053f0b7290 */ /* 0x000fe400087fe43f */
[----:B------:R-:W-:-:S07]  /*0150*/  UIADD3.X UR5, URZ, UR5, URZ, UP1, !UPT ;  /* 0x000000053f057290 */ /* 0x000fce0008ffe43f */
[----:B------:R0:W-:Y:S02]  /*0160*/  UTMACCTL.PF [UR10] ;  /* 0x000000000a0079b9 */ /* 0x0001e40008040000 */
[----:B------:R0:W-:Y:S02]  /*0170*/  UTMACCTL.PF [UR4] ;  /* 0x00000000040079b9 */ /* 0x0001e40008040000 */
[----:B0-----:R-:W-:Y:S01]  /*0180*/  NOP ;  /* 0x0000000000007918 */ /* 0x001fe20000000000 */
.L_x_1:
[----:B------:R-:W-:Y:S05]  /*0190*/  BSYNC B0 ;  /* 0x0000000000007941 */ /* 0x000fea0003800000 */
.L_x_0:
[----:B------:R-:W0:Y:S01]  /*01a0*/  SHFL.IDX PT, R2, R0, RZ, 0x1f ;  /* 0x00001fff00027589 */ /* 0x000e2200000e0000 */
[----:B------:R-:W-:Y:S01]  /*01b0*/  UISETP.NE.AND UP0, UPT, UR8, 0x3, UPT ;  /* 0x000000030800788c */ /* 0x000fe2000bf05270 */
[----:B------:R-:W-:Y:S01]  /*01c0*/  ISETP.NE.AND P1, PT, RZ, UR6, PT ;  /* 0x00000006ff007c0c */ /* 0x000fe2000bf25270 */
[----:B------:R-:W-:Y:S02]  /*01d0*/  UIADD3 UR10, UR6, -0x1, URZ ;  /* 0xffffffff060a7890 */ /* 0x000fe4000fffe03f */
[----:B------:R-:W-:Y:S02]  /*01e0*/  UISETP.EQ.OR UP0, UPT, UR8, URZ, !UP0 ;  /* 0x0000003f0800728c */ /* 0x000fe4000c702670 */
[----:B------:R-:W-:Y:S02]  /*01f0*/  UISETP.GE.U32.AND UP1, UPT, UR10, 0x2, UPT ;  /* 0x000000020a00788c */ /* 0x000fe4000bf26070 */
[----:B------:R-:W-:-:S04]  /*0200*/  UISETP.EQ.AND UP0, UPT, UR6, URZ, UP0 ;  /* 0x0000003f0600728c */ /* 0x000fc80008702270 */
[----:B------:R-:W-:-:S04]  /*0210*/  USEL UR4, URZ, 0x1, !UP0 ;  /* 0x000000013f047887 */ /* 0x000fc8000c000000 */
[----:B------:R-:W-:Y:S01]  /*0220*/  USEL UR4, UR4, 0x2, UP1 ;  /* 0x0000000204047887 */ /* 0x000fe20008800000 */
[----:B0-----:R-:W-:-:S05]  /*0230*/  ISETP.NE.AND P0, PT, R2, RZ, PT ;  /* 0x000000ff0200720c */ /* 0x001fca0003f05270 */
[----:B------:R-:W-:-:S05]  /*0240*/  IMAD.U32 R2, RZ, RZ, UR4 ;  /* 0x00000004ff027e24 */ /* 0x000fca000f8e00ff */
[----:B------:R0:W-:Y:S03]  /*0250*/  STL [R1+0x284], R2 ;  /* 0x0002840201007387 */ /* 0x0001e60000100800 */
[----:B------:R-:W-:Y:S05]  /*0260*/  @P0 BRA `(.L_x_2) ;  /* 0x0000000000600947 */ /* 0x000fea0003800000 */
[----:B------:R-:W1:Y:S01]  /*0270*/  S2UR UR9, SR_CgaCtaId ;  /* 0x00000000000979c3 */ /* 0x000e620000008800 */
[----:B------:R-:W-:Y:S01]  /*0280*/  UMOV UR4, 0x400 ;  /* 0x0000040000047882 */ /* 0x000fe20000000000 */
[----:B------:R-:W-:Y:S01]  /*0290*/  UMOV UR5, 0x1 ;  /* 0x0000000100057882 */ /* 0x000fe20000000000 */
[----:B------:R-:W-:Y:S01]  /*02a0*/  UMOV UR6, 0x100 ;  /* 0x0000010000067882 */ /* 0x000fe20000000000 */
[----:B------:R-:W-:Y:S01]  /*02b0*/  ELECT P0, URZ, PT ;  /* 0x00000000003f782f */ /* 0x000fe20003800000 */
[----:B------:R-:W-:-:S04]  /*02c0*/  UIADD3 UR6, -UR6, 0x100000, URZ ;  /* 0x0010000006067890 */ /* 0x000fc8000fffe13f */
[----:B------:R-:W-:Y:S02]  /*02d0*/  USHF.L.U32 UR7, UR6, 0xb, URZ ;  /* 0x0000000b06077899 */ /* 0x000fe4000800063f */
[----:B------:R-:W-:Y:S02]  /*02e0*/  USHF.L.U32 UR6, UR6, 0x1, URZ ;  /* 0x0000000106067899 */ /* 0x000fe4000800063f */
[----:B-1----:R-:W-:Y:S02]  /*02f0*/  ULEA UR9, UR9, UR4, 0x18 ;  /* 0x0000000409097291 */ /* 0x002fe4000f8ec03f */
[----:B------:R-:W-:-:S04]  /*0300*/  UIADD3 UR4, -UR5, 0x100000, URZ ;  /* 0x0010000005047890 */ /* 0x000fc8000fffe13f */
[----:B------:R-:W-:Y:S02]  /*0310*/  USHF.L.U32 UR5, UR4, 0xb, URZ ;  /* 0x0000000b04057899 */ /* 0x000fe4000800063f */
[----:B------:R-:W-:Y:S01]  /*0320*/  USHF.L.U32 UR4, UR4, 0x1, URZ ;  /* 0x0000000104047899 */ /* 0x000fe2000800063f */
[----:B------:R-:W1:Y:S11]  /*0330*/  FENCE.VIEW.ASYNC.S ;  /* 0x00000000000073c6 */ /* 0x000e760000000000 */
[----:B-1----:R1:W2:Y:S01]  /*0340*/  SYNCS.EXCH.64 URZ, [UR9], UR4 ;  /* 0x00000004093f75b2 */ /* 0x0022a20008000100 */
[----:B------:R1:W3:Y:S01]  /*0350*/  SYNCS.EXCH.64 URZ, [UR9+0x28], UR6 ;  /* 0x00002806093f75b2 */ /* 0x0002e20008000100 */
[----:B------:R1:W4:Y:S01]  /*0360*/  SYNCS.EXCH.64 URZ, [UR9+0x8], UR4 ;  /* 0x00000804093f75b2 */ /* 0x0003220008000100 */
[----:B------:R1:W0:Y:S01]  /*0370*/  SYNCS.EXCH.64 URZ, [UR9+0x30], UR6 ;  /* 0x00003006093f75b2 */ /* 0x0002220008000100 */
[----:B------:R1:W0:Y:S01]  /*0380*/  SYNCS.EXCH.64 URZ, [UR9+0x10], UR4 ;  /* 0x00001004093f75b2 */ /* 0x0002220008000100 */
[----:B------:R1:W0:Y:S01]  /*0390*/  SYNCS.EXCH.64 URZ, [UR9+0x38], UR6 ;  /* 0x00003806093f75b2 */ /* 0x0002220008000100 */
[----:B------:R1:W0:Y:S01]  /*03a0*/  SYNCS.EXCH.64 URZ, [UR9+0x18], UR4 ;  /* 0x00001804093f75b2 */ /* 0x0002220008000100 */
[----:B------:R1:W0:Y:S01]  /*03b0*/  SYNCS.EXCH.64 URZ, [UR9+0x40], UR6 ;  /* 0x00004006093f75b2 */ /* 0x0002220008000100 */
[----:B------:R1:W0:Y:S01]  /*03c0*/  SYNCS.EXCH.64 URZ, [UR9+0x20], UR4 ;  /* 0x00002004093f75b2 */ /* 0x0002220008000100 */
[----:B------:R1:W0:Y:S01]  /*03d0*/  SYNCS.EXCH.64 URZ, [UR9+0x48], UR6 ;  /* 0x00004806093f75b2 */ /* 0x0002220008000100 */
[----:B------:R-:W-:Y:S01]  /*03e0*/  NOP ;  /* 0x0000000000007918 */ /* 0x000fe20000000000 */
.L_x_2:
[----:B0-----:R-:W5:Y:S01]  /*03f0*/  LDL.LU R2, [R1+0x280] ;  /* 0x0002800001027983 */ /* 0x001f620000300800 */
[----:B------:R-:W0:Y:S01]  /*0400*/  LDC R3, c[0x0][0x65c] ;  /* 0x00019700ff037b82 */ /* 0x000e220000000800 */
[----:B------:R-:W-:Y:S02]  /*0410*/  ELECT P0, URZ, PT ;  /* 0x00000000003f782f */ /* 0x000fe40003800000 */
[----:B------:R-:W-:Y:S01]  /*0420*/  MOV R5, RZ ;  /* 0x000000ff00057202 */ /* 0x000fe20000000f00 */
[----:B------:R-:W2:Y:S01]  /*0430*/  SHFL.IDX PT, R0, R0, RZ, 0x1f ;  /* 0x00001fff00007589 */ /* 0x000ea200000e0000 */
[----:B-1----:R-:W-:Y:S01]  /*0440*/  UMOV UR4, 0x20 ;  /* 0x0000002000047882 */ /* 0x002fe20000000000 */
[----:B------:R-:W-:Y:S01]  /*0450*/  NOP ;  /* 0x0000000000007918 */ /* 0x000fe20000000000 */
[----:B------:R-:W-:Y:S01]  /*0460*/  NOP ;  /* 0x0000000000007918 */ /* 0x000fe20000000000 */
[----:B------:R-:W1:Y:S01]  /*0470*/  S2R R4, SR_CTAID.X ;  /* 0x0000000000047919 */ /* 0x000e620000002500 */
[----:B0-----:R-:W-:-:S02]  /*0480*/  ISETP.NE.AND P2, PT, R3, 0x1, PT ;  /* 0x000000010300780c */ /* 0x001fc40003f45270 */
[----:B--2---:R-:W-:Y:S02]  /*0490*/  ISETP.NE.OR P0, PT, R0, RZ, !P0 ;  /* 0x000000ff0000720c */ /* 0x004fe40004705670 */
[----:B------:R-:W0:Y:S09]  /*04a0*/  S2R R0, SR_CTAID.Y ;  /* 0x0000000000007919 */ /* 0x000e320000002600 */
[----:B------:R-:W1:Y:S01]  /*04b0*/  @P2 LDC R7, c[0x0][0x10] ;  /* 0x00000400ff072b82 */ /* 0x000e620000000800 */
[----:B------:R-:W-:Y:S01]  /*04c0*/  @P2 IMAD.MOV.U32 R3, RZ, RZ, RZ ;  /* 0x000000ffff032224 */ /* 0x000fe200078e00ff */
[----:B------:R-:W-:Y:S01]  /*04d0*/  VOTEU.ALL UP0, P0 ;  /* 0x00000000003f7886 */ /* 0x000fe20000000000 */
[----:B------:R-:W-:Y:S01]  /*04e0*/  @P2 IMAD.MOV.U32 R11, RZ, RZ, RZ ;  /* 0x000000ffff0b2224 */ /* 0x000fe200078e00ff */
[----:B------:R-:W-:-:S04]  /*04f0*/  VOTEU.ALL UP1, P0 ;  /* 0x00000000003f7886 */ /* 0x000fc80000020000 */
[----:B------:R-:W2:Y:S01]  /*0500*/  @!P2 LDC R9, c[0x0][0xc] ;  /* 0x00000300ff09ab82 */ /* 0x000ea20000000800 */
[----:B------:R-:W-:Y:S01]  /*0510*/  @!UP0 UMOV UR6, 0x400 ;  /* 0x0000040000068882 */ /* 0x000fe20000000000 */
[----:B------:R-:W-:-:S04]  /*0520*/  @!UP0 UIADD3 UR4, -UR4, 0x100000, URZ ;  /* 0x0010000004048890 */ /* 0x000fc8000fffe13f */
[----:B------:R-:W-:Y:S02]  /*0530*/  @!UP0 USHF.L.U32 UR5, UR4, 0xb, URZ ;  /* 0x0000000b04058899 */ /* 0x000fe4000800063f */
[----:B------:R-:W-:Y:S01]  /*0540*/  @!UP0 USHF.L.U32 UR4, UR4, 0x1, URZ ;  /* 0x0000000104048899 */ /* 0x000fe2000800063f */
[----:B------:R-:W3:Y:S02]  /*0550*/  @!UP0 S2UR UR7, SR_CgaCtaId ;  /* 0x00000000000789c3 */ /* 0x000ee40000008800 */
[----:B---3--:R-:W-:Y:S01]  /*0560*/  @!UP0 ULEA UR6, UR7, UR6, 0x18 ;  /* 0x0000000607068291 */ /* 0x008fe2000f8ec03f */
[----:B------:R-:W-:Y:S01]  /*0570*/  VOTEU.ALL UP0, P0 ;  /* 0x00000000003f7886 */ /* 0x000fe20000000000 */
[----:B------:R-:W3:Y:S10]  /*0580*/  FENCE.VIEW.ASYNC.S ;  /* 0x00000000000073c6 */ /* 0x000ef40000000000 */
[----:B---3--:R3:W4:Y:S01]  /*0590*/  @!UP0 SYNCS.EXCH.64 URZ, [UR6+0x60], UR4 ;  /* 0x00006004063f85b2 */ /* 0x0087220008000100 */
[----:B------:R3:W4:Y:S01]  /*05a0*/  @!UP1 SYNCS.EXCH.64 URZ, [UR6+0x68], UR4 ;  /* 0x00006804063f95b2 */ /* 0x0007220008000100 */
[----:B------:R-:W-:Y:S01]  /*05b0*/  NOP ;  /* 0x0000000000007918 */ /* 0x000fe20000000000 */
[----:B-----5:R-:W-:-:S04]  /*05c0*/  LOP3.LUT R2, R2, 0xfffffff7, RZ, 0xc0, !PT ;  /* 0xfffffff702027812 */ /* 0x020fc800078ec0ff */
[----:B------:R-:W-:-:S05]  /*05d0*/  @P2 LOP3.LUT R2, R2, 0x8, RZ, 0xfc, !PT ;  /* 0x0000000802022812 */ /* 0x000fca00078efcff */
[----:B------:R0:W-:Y:S02]  /*05e0*/  STL [R1+0x280], R2 ;  /* 0x0002800201007387 */ /* 0x0001e40000100800 */
[----:B0-----:R-:W-:-:S04]  /*05f0*/  @P2 IMAD.MOV.U32 R2, RZ, RZ, R0 ;  /* 0x000000ffff022224 */ /* 0x001fc800078e0000 */
[----:B-1----:R-:W-:-:S04]  /*0600*/  @P2 IMAD.WIDE.U32 R6, R4, R7, R2 ;  /* 0x0000000704062225 */ /* 0x002fc800078e0002 */
[----:B--2---:R-:W-:-:S04]  /*0610*/  @!P2 IMAD.WIDE.U32 R2, R9, R0, R4 ;  /* 0x000000000902a225 */ /* 0x004fc800078e0004 */
[----:B------:R-:W-:Y:S02]  /*0620*/  @P2 IMAD.MOV.U32 R16, RZ, RZ, R6 ;  /* 0x000000ffff102224 */ /* 0x000fe400078e0006 */
[----:B------:R-:W-:Y:S02]  /*0630*/  @P2 IMAD.IADD R17, R7, 0x1, R11 ;  /* 0x0000000107112824 */ /* 0x000fe400078e020b */
[----:B------:R-:W-:Y:S02]  /*0640*/  @!P2 IMAD.MOV.U32 R16, RZ, RZ, R2 ;  /* 0x000000ffff10a224 */ /* 0x000fe400078e0002 */
[----:B------:R-:W-:-:S03]  /*0650*/  @!P2 IMAD.MOV.U32 R17, RZ, RZ, R3 ;  /* 0x000000ffff11a224 */ /* 0x000fc600078e0003 */
[----:B------:R3:W-:Y:S04]  /*0660*/  STL [R1+0x298], R16 ;  /* 0x0002981001007387 */ /* 0x0007e80000100800 */
[----:B------:R3:W-:Y:S01]  /*0670*/  STL [R1+0x294], R17 ;  /* 0x0002941101007387 */ /* 0x0007e20000100800 */
[----:B----4-:R-:W-:Y:S06]  /*0680*/  BAR.SYNC.DEFER_BLOCKING 0x0 ;  /* 0x0000000000007b1d */ /* 0x010fec0000010000 */
[----:B------:R-:W-:Y:S05]  /*0690*/  @!P1 BRA `(.L_x_3) ;  /* 0x0000024000789947 */ /* 0x000fea0003800000 */
[----:B------:R-:W-:-:S06]  /*06a0*/  UISETP.GT.U32.AND UP0, UPT, UR10, 0x1, UPT ;  /* 0x000000010a00788c */ /* 0x000fcc000bf04070 */
[----:B------:R-:W-:-:S13]  /*06b0*/  PLOP3.LUT P0, PT, PT, PT, UP0, 0x80, 0x0 ;  /* 0x000000000000781c */ /* 0x000fda0003f0f008 */
[----:B---3--:R-:W-:Y:S05]  /*06c0*/  @P0 EXIT ;  /* 0x000000000000094d */ /* 0x008fea0003800000 */
[----:B------:R-:W-:Y:S01]  /*06d0*/  ULDC.64 UR4, c[0x0][0x650] ;  /* 0x0001940000047ab9 */ /* 0x000fe20000000a00 */
[----:B------:R-:W-:Y:S02]  /*06e0*/  PRMT R6, RZ, 0x7610, R6 ;  /* 0x00007610ff067816 */ /* 0x000fe40000000006 */
[----:B------:R-:W-:Y:S01]  /*06f0*/  ISETP.GE.U32.AND P0, PT, R16, UR4, PT ;  /* 0x0000000410007c0c */ /* 0x000fe2000bf06070 */
[----:B------:R-:W-:Y:S02]  /*0700*/  UMOV UR4, 0xffffffff ;  /* 0xffffffff00047882 */ /* 0x000fe40000000000 */
[----:B------:R-:W-:Y:S01]  /*0710*/  MOV R2, UR4 ;  /* 0x0000000400027c02 */ /* 0x000fe20008000f00 */
[----:B------:R-:W-:Y:S01]  /*0720*/  IMAD.U32 R19, RZ, RZ, UR4 ;  /* 0x00000004ff137e24 */ /* 0x000fe2000f8e00ff */
[----:B------:R-:W-:Y:S01]  /*0730*/  ISETP.GE.U32.AND.EX P0, PT, R17, UR5, PT, P0 ;  /* 0x0000000511007c0c */ /* 0x000fe2000bf06100 */
[----:B------:R-:W-:Y:S02]  /*0740*/  UMOV UR5, 0xffffffff ;  /* 0xffffffff00057882 */ /* 0x000fe40000000000 */
[----:B------:R0:W-:Y:S01]  /*0750*/  STL [R1+0x288], R2 ;  /* 0x0002880201007387 */ /* 0x0001e20000100800 */
[----:B------:R-:W-:-:S09]  /*0760*/  IMAD.U32 R18, RZ, RZ, UR5 ;  /* 0x00000005ff127e24 */ /* 0x000fd2000f8e00ff */
[----:B0-----:R-:W-:Y:S05]  /*0770*/  @P0 BRA `(.L_x_4) ;  /* 0x00000004007c0947 */ /* 0x001fea0003800000 */
[----:B------:R-:W0:Y:S01]  /*0780*/  LDC.64 R12, c[0x0][0x628] ;  /* 0x00018a00ff0c7b82 */ /* 0x000e220000000a00 */
[----:B------:R-:W-:Y:S02]  /*0790*/  IMAD.MOV.U32 R2, RZ, RZ, R16 ;  /* 0x000000ffff027224 */ /* 0x000fe400078e0010 */
[----:B------:R-:W-:-:S05]  /*07a0*/  IMAD.MOV.U32 R3, RZ, RZ, R17 ;  /* 0x000000ffff037224 */ /* 0x000fca00078e0011 */
[----:B------:R-:W1:Y:S08]  /*07b0*/  LDC R10, c[0x0][0x630] ;  /* 0x00018c00ff0a7b82 */ /* 0x000e700000000800 */
[----:B------:R-:W2:Y:S01]  /*07c0*/  LDC.64 R14, c[0x0][0x620] ;  /* 0x00018800ff0e7b82 */ /* 0x000ea20000000a00 */
[----:B0-----:R-:W-:-:S04]  /*07d0*/  ISETP.NE.U32.AND P0, PT, R12, RZ, PT ;  /* 0x000000ff0c00720c */ /* 0x001fc80003f05070 */
[----:B------:R-:W-:-:S13]  /*07e0*/  ISETP.NE.AND.EX P0, PT, R13, RZ, PT, P0 ;  /* 0x000000ff0d00720c */ /* 0x000fda0003f05300 */
[----:B-12---:R-:W-:Y:S05]  /*07f0*/  @!P0 BRA `(.L_x_5) ;  /* 0x0000000000288947 */ /* 0x006fea0003800000 */
[----:B------:R-:W0:Y:S02]  /*0800*/  LDC R9, c[0x0][0x634] ;  /* 0x00018d00ff097b82 */ /* 0x000e240000000800 */
[----:B0-----:R-:W-:-:S05]  /*0810*/  IADD3 R9, P0, R16, R9, RZ ;  /* 0x0000000910097210 */ /* 0x001fca0007f1e0ff */
[----:B------:R-:W-:-:S04]  /*0820*/  IMAD.X R11, RZ, RZ, R17, P0 ;  /* 0x000000ffff0b7224 */ /* 0x000fc800000e0611 */
[----:B------:R-:W-:-:S04]  /*0830*/  IMAD.WIDE.U32 R2, R11, R12, RZ ;  /* 0x0000000c0b027225 */ /* 0x000fc800078e00ff */
[----:B------:R-:W-:-:S04]  /*0840*/  IMAD.WIDE.U32 R6, P0, R9, R13, R2 ;  /* 0x0000000d09067225 */ /* 0x000fc80007800002 */
[----:B------:R-:W-:Y:S01]  /*0850*/  IMAD.WIDE.U32 R2, R9, R12, RZ ;  /* 0x0000000c09027225 */ /* 0x000fe200078e00ff */
[----:B------:R-:W-:-:S03]  /*0860*/  MOV R8, R7 ;  /* 0x0000000700087202 */ /* 0x000fc60000000f00 */
[----:B------:R-:W-:Y:S01]  /*0870*/  IMAD.X R9, RZ, RZ, RZ, P0 ;  /* 0x000000ffff097224 */ /* 0x000fe200000e06ff */
[----:B------:R-:W-:-:S05]  /*0880*/  IADD3 RZ, P0, R3, R6, RZ ;  /* 0x0000000603ff7210 */ /* 0x000fca0007f1e0ff */
[----:B------:R-:W-:-:S08]  /*0890*/  IMAD.WIDE.U32.X R2, R11, R13, R8, P0 ;  /* 0x0000000d0b027225 */ /* 0x000fd000000e0408 */
.L_x_5:
[-CC-:B------:R-:W-:Y:S01]  /*08a0*/  SHF.R.U64 R22, R2, R10.reuse, R3.reuse ;  /* 0x0000000a02167219 */ /* 0x180fe20000001203 */
[----:B------:R-:W0:Y:S01]  /*08b0*/  LDC.64 R18, c[0x0][0x640] ;  /* 0x00019000ff127b82 */ /* 0x000e220000000a00 */
[----:B------:R-:W-:Y:S01]  /*08c0*/  SHF.R.U32.HI R2, RZ, R10, R3 ;  /* 0x0000000aff027219 */ /* 0x000fe20000011603 */
[----:B------:R-:W-:Y:S01]  /*08d0*/  ULDC UR4, c[0x0][0x150] ;  /* 0x0000540000047ab9 */ /* 0x000fe20000000800 */
[----:B------:R-:W-:Y:S01]  /*08e0*/  IADD3 R9, P0, RZ, -R22, RZ ;  /* 0x80000016ff097210 */ /* 0x000fe20007f1e0ff */
[----:B------:R-:W-:Y:S01]  /*08f0*/  IMAD.MOV.U32 R3, RZ, RZ, R17 ;  /* 0x000000ffff037224 */ /* 0x000fe200078e0011 */
[----:B------:R-:W-:-:S03]  /*0900*/  I2FP.F32.U32 R5, R4 ;  /* 0x0000000400057245 */ /* 0x000fc60000201000 */
[----:B------:R-:W1:Y:S01]  /*0910*/  LDC R8, c[0x0][0x618] ;  /* 0x00018600ff087b82 */ /* 0x000e620000000800 */
[----:B------:R-:W-:Y:S02]  /*0920*/  IMAD.X R11, RZ, RZ, ~R2, P0 ;  /* 0x000000ffff0b7224 */ /* 0x000fe400000e0e02 */
[----:B------:R-:W-:Y:S01]  /*0930*/  FMUL R5, R5, UR4 ;  /* 0x0000000405057c20 */ /* 0x000fe20008400000 */
[----:B------:R-:W-:Y:S01]  /*0940*/  IMAD.MOV.U32 R2, RZ, RZ, R16 ;  /* 0x000000ffff027224 */ /* 0x000fe200078e0010 */
[----:B------:R-:W-:Y:S01]  /*0950*/  ULDC UR4, c[0x0][0x154] ;  /* 0x0000550000047ab9 */ /* 0x000fe20000000800 */
[-C--:B------:R-:W-:Y:S02]  /*0960*/  IMAD R6, R11, R14.reuse, RZ ;  /* 0x0000000e0b067224 */ /* 0x080fe400078e02ff */
[C---:B------:R-:W-:Y:S01]  /*0970*/  IMAD.WIDE.U32 R2, R9.reuse, R14, R2 ;  /* 0x0000000e09027225 */ /* 0x040fe200078e0002 */
[----:B------:R-:W2:Y:S01]  /*0980*/  LDC R7, c[0x0][0x144] ;  /* 0x00005100ff077b82 */ /* 0x000ea20000000800 */
[----:B------:R-:W3:Y:S02]  /*0990*/  F2I.U32.TRUNC.NTZ R5, R5 ;  /* 0x0000000500057305 */ /* 0x000ee4000020f000 */
[----:B------:R-:W-:-:S04]  /*09a0*/  IMAD R9, R9, R15, R6 ;  /* 0x0000000f09097224 */ /* 0x000fc800078e0206 */
[----:B------:R-:W-:Y:S01]  /*09b0*/  IMAD.IADD R3, R3, 0x1, R9 ;  /* 0x0000000103037824 */ /* 0x000fe200078e0209 */
[----:B------:R-:W4:Y:S01]  /*09c0*/  LDC R10, c[0x0][0x608] ;  /* 0x00018200ff0a7b82 */ /* 0x000f220000000800 */
[----:B0-----:R-:W-:-:S04]  /*09d0*/  ISETP.NE.U32.AND P0, PT, R18, RZ, PT ;  /* 0x000000ff1200720c */ /* 0x001fc80003f05070 */
[----:B------:R-:W-:-:S03]  /*09e0*/  ISETP.NE.AND.EX P0, PT, R19, RZ, PT, P0 ;  /* 0x000000ff1300720c */ /* 0x000fc60003f05300 */
[----:B------:R-:W0:Y:S01]  /*09f0*/  LDC R15, c[0x0][0x658] ;  /* 0x00019600ff0f7b82 */ /* 0x000e220000000800 */
[----:B-1----:R-:W-:Y:S01]  /*0a00*/  SHF.R.U64 R12, R2, R8, R3 ;  /* 0x00000008020c7219 */ /* 0x002fe20000001203 */
[----:B---3--:R-:W-:Y:S01]  /*0a10*/  IMAD.MOV R6, RZ, RZ, -R5 ;  /* 0x000000ffff067224 */ /* 0x008fe200078e0a05 */
[----:B------:R-:W-:Y:S02]  /*0a20*/  I2FP.F32.U32 R2, R0 ;  /* 0x0000000000027245 */ /* 0x000fe40000201000 */
[----:B------:R-:W-:-:S03]  /*0a30*/  SHF.R.U32.HI R5, RZ, R8, R3 ;  /* 0x00000008ff057219 */ /* 0x000fc60000011603 */
[----:B------:R-:W1:Y:S01]  /*0a40*/  LDC R13, c[0x0][0x148] ;  /* 0x00005200ff0d7b82 */ /* 0x000e620000000800 */
[----:B--2---:R-:W-:Y:S02]  /*0a50*/  IMAD R8, R7, R6, R4 ;  /* 0x0000000607087224 */ /* 0x004fe400078e0204 */
[----:B------:R-:W-:Y:S01]  /*0a60*/  FMUL R3, R2, UR4 ;  /* 0x0000000402037c20 */ /* 0x000fe20008400000 */
[----:B------:R-:W-:Y:S01]  /*0a70*/  MOV R2, 0xffffffff ;  /* 0xffffffff00027802 */ /* 0x000fe20000000f00 */
[----:B------:R-:W-:Y:S02]  /*0a80*/  IMAD.MOV.U32 R6, RZ, RZ, 0x1 ;  /* 0x00000001ff067424 */ /* 0x000fe400078e00ff */
[----:B------:R2:W3:Y:S01]  /*0a90*/  F2I.U32.TRUNC.NTZ R11, R3 ;  /* 0x00000003000b7305 */ /* 0x0004e2000020f000 */
[----:B------:R-:W1:Y:S01]  /*0aa0*/  LDC R17, c[0x0][0x600] ;  /* 0x00018000ff117b82 */ /* 0x000e620000000800 */
[-CC-:B----4-:R-:W-:Y:S02]  /*0ab0*/  SHF.R.U64 R23, R12, R10.reuse, R5.reuse ;  /* 0x0000000a0c177219 */ /* 0x190fe40000001205 */
[----:B------:R-:W-:-:S05]  /*0ac0*/  SHF.R.U32.HI R4, RZ, R10, R5 ;  /* 0x0000000aff047219 */ /* 0x000fca0000011605 */
[----:B------:R-:W4:Y:S01]  /*0ad0*/  LDC R14, c[0x0][0x648] ;  /* 0x00019200ff0e7b82 */ /* 0x000f220000000800 */
[-CC-:B0-----:R-:W-:Y:S02]  /*0ae0*/  SHF.R.U64 R20, R23, R15.reuse, R4.reuse ;  /* 0x0000000f17147219 */ /* 0x181fe40000001204 */
[-C--:B------:R-:W-:Y:S02]  /*0af0*/  SHF.L.U32 R2, R2, R15.reuse, RZ ;  /* 0x0000000f02027219 */ /* 0x080fe400000006ff */
[-C--:B------:R-:W-:Y:S02]  /*0b00*/  SHF.R.U32.HI R4, RZ, R15.reuse, R4 ;  /* 0x0000000fff047219 */ /* 0x080fe40000011604 */
[----:B------:R-:W-:Y:S01]  /*0b10*/  LOP3.LUT R10, RZ, R2, RZ, 0x33, !PT ;  /* 0x00000002ff0a7212 */ /* 0x000fe200078e33ff */
[----:B------:R-:W0:Y:S01]  /*0b20*/  LDC R21, c[0x0][0x638] ;  /* 0x00018e00ff157b82 */ /* 0x000e220000000800 */
[----:B------:R-:W-:Y:S01]  /*0b30*/  SHF.L.U32 R9, R6, R15, RZ ;  /* 0x0000000f06097219 */ /* 0x000fe200000006ff */
[----:B------:R-:W-:-:S02]  /*0b40*/  IMAD.MOV.U32 R2, RZ, RZ, R20 ;  /* 0x000000ffff027224 */ /* 0x000fc400078e0014 */
[----:B--2---:R-:W-:-:S04]  /*0b50*/  IMAD.MOV.U32 R3, RZ, RZ, R4 ;  /* 0x000000ffff037224 */ /* 0x004fc800078e0004 */
[----:B------:R-:W2:Y:S01]  /*0b60*/  LDC R16, c[0x0][0x610] ;  /* 0x00018400ff107b82 */ /* 0x000ea20000000800 */
[----:B---3--:R-:W-:Y:S05]  /*0b70*/  @!P0 BRA `(.L_x_6) ;  /* 0x0000000000288947 */ /* 0x008fea0003800000 */
[----:B------:R-:W3:Y:S02]  /*0b80*/  LDC R7, c[0x0][0x64c] ;  /* 0x00019300ff077b82 */ /* 0x000ee40000000800 */
[----:B---3--:R-:W-:-:S05]  /*0b90*/  IADD3 R7, P0, R20, R7, RZ ;  /* 0x0000000714077210 */ /* 0x008fca0007f1e0ff */
        /* <DEDUP_REMOVED lines=8> */
.L_x_6:
[----:B----4-:R-:W-:Y:S01]  /*0c20*/  SHF.R.U64 R2, R2, R14, R3 ;  /* 0x0000000e02027219 */ /* 0x010fe20000001203 */
[----:B-1----:R-:W-:Y:S01]  /*0c30*/  VIADD R3, R17, 0xffffffff ;  /* 0xffffffff11037836 */ /* 0x002fe20000000000 */
[----:B------:R-:W-:Y:S01]  /*0c40*/  LOP3.LUT R10, R23, R10, RZ, 0xc0, !PT ;  /* 0x0000000a170a7212 */ /* 0x000fe200078ec0ff */
[----:B------:R-:W-:Y:S01]  /*0c50*/  IMAD.MOV R11, RZ, RZ, -R11 ;  /* 0x000000ffff0b7224 */ /* 0x000fe200078e0a0b */
[----:B------:R-:W-:Y:S01]  /*0c60*/  R2UR UR6, R22 ;  /* 0x00000000160672ca */ /* 0x000fe200000e0000 */
[----:B------:R-:W-:Y:S01]  /*0c70*/  IMAD.MOV R4, RZ, RZ, -R2 ;  /* 0x000000ffff047224 */ /* 0x000fe200078e0a02 */
[----:B------:R-:W-:Y:S01]  /*0c80*/  LOP3.LUT R3, R12, R3, RZ, 0xc0, !PT ;  /* 0x000000030c037212 */ /* 0x000fe200078ec0ff */
[----:B------:R-:W-:Y:S02]  /*0c90*/  @P2 IMAD R8, R13, R11, R0 ;  /* 0x0000000b0d082224 */ /* 0x000fe400078e0200 */
[----:B------:R-:W-:Y:S02]  /*0ca0*/  IMAD R9, R9, R2, R10 ;  /* 0x0000000209097224 */ /* 0x000fe400078e020a */
[----:B0-----:R-:W-:-:S02]  /*0cb0*/  IMAD R0, R4, R21, R20 ;  /* 0x0000001504007224 */ /* 0x001fc400078e0214 */
[----:B--2---:R-:W-:Y:S02]  /*0cc0*/  IMAD R8, R9, R16, R8 ;  /* 0x0000001009087224 */ /* 0x004fe400078e0208 */
[----:B------:R-:W-:Y:S02]  /*0cd0*/  IMAD R3, R0, R17, R3 ;  /* 0x0000001100037224 */ /* 0x000fe400078e0203 */
[----:B------:R-:W-:-:S03]  /*0ce0*/  IMAD.MOV.U32 R6, RZ, RZ, 0x1 ;  /* 0x00000001ff067424 */ /* 0x000fc600078e00ff */
[----:B------:R-:W-:Y:S02]  /*0cf0*/  SEL R0, R3, R8, !P2 ;  /* 0x0000000803007207 */ /* 0x000fe40005000000 */
[----:B------:R-:W-:Y:S02]  /*0d00*/  SEL R8, R8, R3, !P2 ;  /* 0x0000000308087207 */ /* 0x000fe40005000000 */
[----:B------:R-:W-:Y:S01]  /*0d10*/  R2UR UR5, R0 ;  /* 0x00000000000572ca */ /* 0x000fe200000e0000 */
[----:B------:R-:W-:Y:S01]  /*0d20*/  IMAD.U32 R0, RZ, RZ, UR6 ;  /* 0x00000006ff007e24 */ /* 0x000fe2000f8e00ff */
[----:B------:R-:W-:-:S04]  /*0d30*/  R2UR UR4, R8 ;  /* 0x00000000080472ca */ /* 0x000fc800000e0000 */
[----:B------:R0:W-:Y:S07]  /*0d40*/  STL [R1+0x288], R0 ;  /* 0x0002880001007387 */ /* 0x0001ee0000100800 */
[----:B------:R-:W-:Y:S02]  /*0d50*/  MOV R18, UR5 ;  /* 0x0000000500127c02 */ /* 0x000fe40008000f00 */
[----:B------:R-:W-:-:S07]  /*0d60*/  IMAD.U32 R19, RZ, RZ, UR4 ;  /* 0x00000004ff137e24 */ /* 0x000fce000f8e00ff */
.L_x_4:
[----:B------:R-:W-:-:S08]  /*0d70*/  NOP ;  /* 0x0000000000007918 */ /* 0x000fd00000000000 */
[----:B------:R-:W1:Y:S02]  /*0d80*/  USETMAXREG.TRY_ALLOC.CTAPOOL UP0, 0xf0 ;  /* 0x000000f0000079c8 */ /* 0x000e640008000600 */
[----:B-1----:R-:W-:-:S13]  /*0d90*/  PLOP3.LUT P0, PT, PT, PT, UP0, 0x80, 0x0 ;  /* 0x000000000000781c */ /* 0x002fda0003f0f008 */
[----:B------:R-:W-:Y:S05]  /*0da0*/  @!P0 BRA `(.L_x_4) ;  /* 0xfffffffc00f08947 */ /* 0x000fea000383ffff */
[----:B------:R-:W-:Y:S01]  /*0db0*/  ULDC.64 UR4, c[0x0][0x598] ;  /* 0x0001660000047ab9 */ /* 0x000fe20000000a00 */
[----:B------:R-:W-:Y:S01]  /*0dc0*/  ULDC.64 UR60, c[0x0][0x208] ;  /* 0x00008200003c7ab9 */ /* 0x000fe20000000a00 */
[----:B------:R-:W-:-:S04]  /*0dd0*/  ISETP.NE.U32.AND P0, PT, RZ, UR4, PT ;  /* 0x00000004ff007c0c */ /* 0x000fc8000bf05070 */
[----:B------:R-:W-:-:S13]  /*0de0*/  ISETP.NE.AND.EX P0, PT, RZ, UR5, PT, P0 ;  /* 0x00000005ff007c0c */ /* 0x000fda000bf05300 */
[----:B------:R-:W-:Y:S05]  /*0df0*/  @!P0 BRA `(.L_x_7) ;  /* 0x00000000001c8947 */ /* 0x000fea0003800000 */
[----:B------:R-:W1:Y:S02]  /*0e00*/  LDC.64 R2, c[0x0][0x598] ;  /* 0x00016600ff027b82 */ /* 0x000e640000000a00 */
[----:B-1----:R-:W2:Y:S02]  /*0e10*/  LDG.E.64 R2, desc[UR60][R2.64] ;  /* 0x0000003c02027981 */ /* 0x002ea4000c1e1b00 */
[----:B--2---:R-:W-:-:S04]  /*0e20*/  ISETP.NE.U32.AND P0, PT, R2, RZ, PT ;  /* 0x000000ff0200720c */ /* 0x004fc80003f05070 */
[----:B------:R-:W-:-:S13]  /*0e30*/  ISETP.NE.AND.EX P0, PT, R3, RZ, PT, P0 ;  /* 0x000000ff0300720c */ /* 0x000fda0003f05300 */
[----:B------:R-:W-:Y:S05]  /*0e40*/  @!P0 BRA `(.L_x_7) ;  /* 0x0000000000088947 */ /* 0x000fea0003800000 */
[----:B------:R1:W5:Y:S01]  /*0e50*/  LD.E R2, desc[UR60][R2.64] ;  /* 0x0000003c02027980 */ /* 0x000362000c101900 */
[----:B------:R-:W-:Y:S05]  /*0e60*/  BRA `(.L_x_8) ;  /* 0x0000000000247947 */ /* 0x000fea0003800000 */
.L_x_7:
[----:B------:R-:W-:Y:S02]  /*0e70*/  ULDC.64 UR4, c[0x0][0x588] ;  /* 0x0001620000047ab9 */ /* 0x000fe40000000a00 */
[----:B------:R-:W-:-:S04]  /*0e80*/  ISETP.NE.U32.AND P0, PT, RZ, UR4, PT ;  /* 0x00000004ff007c0c */ /* 0x000fc8000bf05070 */
[----:B------:R-:W-:-:S13]  /*0e90*/  ISETP.NE.AND.EX P0, PT, RZ, UR5, PT, P0 ;  /* 0x00000005ff007c0c */ /* 0x000fda000bf05300 */
[----:B------:R-:W-:Y:S05]  /*0ea0*/  @!P0 BRA `(.L_x_9) ;  /* 0x00000000000c8947 */ /* 0x000fea0003800000 */
[----:B------:R-:W1:Y:S02]  /*0eb0*/  LDC.64 R2, c[0x0][0x588] ;  /* 0x00016200ff027b82 */ /* 0x000e640000000a00 */
[----:B-1----:R2:W5:Y:S01]  /*0ec0*/  LDG.E R2, desc[UR60][R2.64] ;  /* 0x0000003c02027981 */ /* 0x002562000c1e1900 */
[----:B------:R-:W-:Y:S05]  /*0ed0*/  BRA `(.L_x_8) ;  /* 0x0000000000087947 */ /* 0x000fea0003800000 */
.L_x_9:
[----:B------:R-:W-:Y:S02]  /*0ee0*/  ULDC UR4, c[0x0][0x580] ;  /* 0x0001600000047ab9 */ /* 0x000fe40000000800 */
[----:B------:R-:W-:-:S07]  /*0ef0*/  IMAD.U32 R2, RZ, RZ, UR4 ;  /* 0x00000004ff027e24 */ /* 0x000fce000f8e00ff */
.L_x_8:
[----:B------:R-:W-:Y:S02]  /*0f00*/  ULDC.64 UR4, c[0x0][0x5a0] ;  /* 0x0001680000047ab9 */ /* 0x000fe40000000a00 */
[----:B------:R-:W-:-:S04]  /*0f10*/  ISETP.NE.U32.AND P0, PT, RZ, UR4, PT ;  /* 0x00000004ff007c0c */ /* 0x000fc8000bf05070 */
[----:B------:R-:W-:-:S13]  /*0f20*/  ISETP.NE.AND.EX P0, PT, RZ, UR5, PT, P0 ;  /* 0x00000005ff007c0c */ /* 0x000fda000bf05300 */
[----:B------:R-:W-:Y:S05]  /*0f30*/  @!P0 BRA `(.L_x_10) ;  /* 0x00000000001c8947 */ /* 0x000fea0003800000 */
[----:B------:R-:W3:Y:S02]  /*0f40*/  LDC.64 R4, c[0x0][0x5a0] ;  /* 0x00016800ff047b82 */ /* 0x000ee40000000a00 */
[----:B---3--:R-:W3:Y:S02]  /*0f50*/  LDG.E.64 R4, desc[UR60][R4.64] ;  /* 0x0000003c04047981 */ /* 0x008ee4000c1e1b00 */
[----:B---3--:R-:W-:-:S04]  /*0f60*/  ISETP.NE.U32.AND P0, PT, R4, RZ, PT ;  /* 0x000000ff0400720c */ /* 0x008fc80003f05070 */
[----:B------:R-:W-:-:S13]  /*0f70*/  ISETP.NE.AND.EX P0, PT, R5, RZ, PT, P0 ;  /* 0x000000ff0500720c */ /* 0x000fda0003f05300 */
[----:B------:R-:W-:Y:S05]  /*0f80*/  @!P0 BRA `(.L_x_10) ;  /* 0x0000000000088947 */ /* 0x000fea0003800000 */
[----:B------:R3:W5:Y:S01]  /*0f90*/  LD.E R16, desc[UR60][R4.64] ;  /* 0x0000003c04107980 */ /* 0x000762000c101900 */
[----:B------:R-:W-:Y:S05]  /*0fa0*/  BRA `(.L_x_11) ;  /* 0x0000000000247947 */ /* 0x000fea0003800000 */
.L_x_10:
[----:B------:R-:W-:Y:S02]  /*0fb0*/  ULDC.64 UR4, c[0x0][0x590] ;  /* 0x0001640000047ab9 */ /* 0x000fe40000000a00 */
[----:B------:R-:W-:-:S04]  /*0fc0*/  ISETP.NE.U32.AND P0, PT, RZ, UR4, PT ;  /* 0x00000004ff007c0c */ /* 0x000fc8000bf05070 */
[----:B------:R-:W-:-:S13]  /*0fd0*/  ISETP.NE.AND.EX P0, PT, RZ, UR5, PT, P0 ;  /* 0x00000005ff007c0c */ /* 0x000fda000bf05300 */
[----:B------:R-:W-:Y:S05]  /*0fe0*/  @!P0 BRA `(.L_x_12) ;  /* 0x00000000000c8947 */ /* 0x000fea0003800000 */
[----:B------:R-:W3:Y:S02]  /*0ff0*/  LDC.64 R16, c[0x0][0x590] ;  /* 0x00016400ff107b82 */ /* 0x000ee40000000a00 */
[----:B---3--:R4:W5:Y:S01]  /*1000*/  LDG.E R16, desc[UR60][R16.64] ;  /* 0x0000003c10107981 */ /* 0x008962000c1e1900 */
[----:B------:R-:W-:Y:S05]  /*1010*/  BRA `(.L_x_11) ;  /* 0x0000000000087947 */ /* 0x000fea0003800000 */
.L_x_12:
[----:B------:R-:W-:Y:S02]  /*1020*/  ULDC UR4, c[0x0][0x584] ;  /* 0x0001610000047ab9 */ /* 0x000fe40000000800 */
[----:B------:R-:W-:-:S07]  /*1030*/  IMAD.U32 R16, RZ, RZ, UR4 ;  /* 0x00000004ff107e24 */ /* 0x000fce000f8e00ff */
.L_x_11:
[----:B------:R-:W-:-:S13]  /*1040*/  LOP3.LUT P0, RZ, R6, 0xff, RZ, 0xc0, !PT ;  /* 0x000000ff06ff7812 */ /* 0x000fda000780c0ff */
[----:B------:R-:W-:Y:S05]  /*1050*/  @!P0 EXIT ;  /* 0x000000000000894d */ /* 0x000fea0003800000 */
[----:B------:R-:W-:Y:S02]  /*1060*/  ULDC UR4, c[0x0][0x28c] ;  /* 0x0000a30000047ab9 */ /* 0x000fe40000000800 */
[----:B------:R-:W-:-:S04]  /*1070*/  UIADD3 UR4, UR4, 0x1f, URZ ;  /* 0x0000001f04047890 */ /* 0x000fc8000fffe03f */
[----:B------:R-:W-:-:S04]  /*1080*/  USHF.R.S32.HI UR5, URZ, 0x1f, UR4 ;  /* 0x0000001f3f057899 */ /* 0x000fc80008011404 */
[----:B------:R-:W-:-:S03]  /*1090*/  ULEA.HI UR5, UR5, UR4, URZ, 0x5 ;  /* 0x0000000405057291 */ /* 0x000fc6000f8f283f */
[----:B------:R-:W-:Y:S01]  /*10a0*/  UMOV UR4, URZ ;  /* 0x0000003f00047c82 */ /* 0x000fe20008000000 */
[----:B------:R-:W-:Y:S01]  /*10b0*/  USHF.R.S32.HI UR6, URZ, 0x5, UR5 ;  /* 0x000000053f067899 */ /* 0x000fe20008011405 */
[----:B-12---:R-:W-:Y:S02]  /*10c0*/  IMAD.U32 R3, RZ, RZ, UR4 ;  /* 0x00000004ff037e24 */ /* 0x006fe4000f8e00ff */
[----:B------:R-:W-:Y:S02]  /*10d0*/  UMOV UR5, URZ ;  /* 0x0000003f00057c82 */ /* 0x000fe40008000000 */
[----:B0-----:R-:W-:Y:S01]  /*10e0*/  MOV R0, UR5 ;  /* 0x0000000500007c02 */ /* 0x001fe20008000f00 */
[----:B---3--:R-:W-:-:S05]  /*10f0*/  IMAD.U32 R4, RZ, RZ, UR6 ;  /* 0x00000006ff047e24 */ /* 0x008fca000f8e00ff */
[----:B------:R0:W-:Y:S04]  /*1100*/  STL [R1+0x2b8], R4 ;  /* 0x0002b80401007387 */ /* 0x0001e80000100800 */
[----:B------:R0:W-:Y:S04]  /*1110*/  STL [R1+0x2b4], R0 ;  /* 0x0002b40001007387 */ /* 0x0001e80000100800 */
[----:B------:R0:W-:Y:S02]  /*1120*/  STL [R1+0x2b0], R3 ;  /* 0x0002b00301007387 */ /* 0x0001e40000100800 */
.L_x_744:
[----:B0-----:R-:W0:Y:S01]  /*1130*/  S2R R0, SR_TID.X ;  /* 0x0000000000007919 */ /* 0x001e220000002100 */
[----:B-1----:R-:W1:Y:S01]  /*1140*/  S2UR UR7, SR_CgaCtaId ;  /* 0x00000000000779c3 */ /* 0x002e620000008800 */
[----:B------:R-:W-:Y:S02]  /*1150*/  UMOV UR6, 0x400 ;  /* 0x0000040000067882 */ /* 0x000fe40000000000 */
[----:B-1----:R-:W-:-:S06]  /*1160*/  ULEA UR8, UR7, UR6, 0x18 ;  /* 0x0000000607087291 */ /* 0x002fcc000f8ec03f */
[----:B----45:R-:W-:Y:S01]  /*1170*/  IMAD.U32 R17, RZ, RZ, UR8 ;  /* 0x00000008ff117e24 */ /* 0x030fe2000f8e00ff */
[----:B0-----:R-:W-:-:S04]  /*1180*/  LOP3.LUT R0, R0, 0x80, RZ, 0xc0, !PT ;  /* 0x0000008000007812 */ /* 0x001fc800078ec0ff */
[----:B------:R-:W-:-:S06]  /*1190*/  SHF.R.U32.HI R0, RZ, 0x7, R0 ;  /* 0x00000007ff007819 */ /* 0x000fcc0000011600 */
[----:B------:R-:W0:Y:S02]  /*11a0*/  SHFL.IDX PT, R0, R0, RZ, 0x1f ;  /* 0x00001fff00007589 */ /* 0x000e2400000e0000 */
[----:B0-----:R-:W-:-:S13]  /*11b0*/  R2UR UR4, R0 ;  /* 0x00000000000472ca */ /* 0x001fda00000e0000 */
[----:B------:R-:W-:-:S04]  /*11c0*/  ULEA.HI UR5, UR4, UR4, URZ, 0x1 ;  /* 0x0000000404057291 */ /* 0x000fc8000f8f083f */
[----:B------:R-:W-:-:S04]  /*11d0*/  ULOP3.LUT UR5, UR5, 0xffffe, URZ, 0xc0, !UPT ;  /* 0x000ffffe05057892 */ /* 0x000fc8000f8ec03f */
[----:B------:R-:W-:-:S03]  /*11e0*/  UIADD3 UR5, UR4, -UR5, URZ ;  /* 0x8000000504057290 */ /* 0x000fc6000fffe03f */
[----:B------:R-:W-:Y:S01]  /*11f0*/  ULDC UR4, c[0x0][0x28c] ;  /* 0x0000a30000047ab9 */ /* 0x000fe20000000800 */
[----:B------:R-:W-:Y:S01]  /*1200*/  ULEA UR5, UR5, UR8, 0xc ;  /* 0x0000000805057291 */ /* 0x000fe2000f8e603f */
[----:B------:R-:W-:-:S03]  /*1210*/  ISETP.LT.AND P0, PT, RZ, UR4, PT ;  /* 0x00000004ff007c0c */ /* 0x000fc6000bf01270 */
[----:B------:R-:W-:-:S04]  /*1220*/  UIADD3 UR5, UR5, 0x100, URZ ;  /* 0x0000010005057890 */ /* 0x000fc8000fffe03f */
[----:B------:R-:W-:-:S04]  /*1230*/  USHF.R.U32.HI UR5, URZ, 0x4, UR5 ;  /* 0x000000043f057899 */ /* 0x000fc80008011605 */
[----:B------:R-:W-:Y:S02]  /*1240*/  ULOP3.LUT UR36, UR5, 0x3fff, URZ, 0xc0, !UPT ;  /* 0x00003fff05247892 */ /* 0x000fe4000f8ec03f */
[----:B---3--:R-:W-:Y:S10]  /*1250*/  @P0 BRA `(.L_x_13) ;  /* 0x0000000000400947 */ /* 0x008ff40003800000 */
[----:B------:R-:W-:Y:S01]  /*1260*/  MOV R0, 0x0 ;  /* 0x0000000000007802 */ /* 0x000fe20000000f00 */
[----:B------:R-:W-:Y:S01]  /*1270*/  ULDC.64 UR4, c[0x4][0x68] ;  /* 0x01001a0000047ab9 */ /* 0x000fe20000000a00 */
[----:B------:R-:W-:Y:S01]  /*1280*/  ULDC.64 UR6, c[0x4][0x8] ;  /* 0x0100020000067ab9 */ /* 0x000fe20000000a00 */
[----:B------:R-:W-:Y:S01]  /*1290*/  IMAD.U32 R4, RZ, RZ, UR4 ;  /* 0x00000004ff047e24 */ /* 0x000fe2000f8e00ff */
[----:B------:R0:W1:Y:S01]  /*12a0*/  LDC.64 R14, c[0x4][R0] ;  /* 0x01000000000e7b82 */ /* 0x0000620000000a00 */
[----:B------:R-:W-:Y:S01]  /*12b0*/  IMAD.U32 R5, RZ, RZ, UR5 ;  /* 0x00000005ff057e24 */ /* 0x000fe2000f8e00ff */
[----:B------:R-:W-:Y:S01]  /*12c0*/  ULDC.64 UR4, c[0x4][0x70] ;  /* 0x01001c0000047ab9 */ /* 0x000fe20000000a00 */
[----:B------:R-:W-:Y:S01]  /*12d0*/  MOV R10, UR6 ;  /* 0x00000006000a7c02 */ /* 0x000fe20008000f00 */
[----:B------:R-:W-:Y:S02]  /*12e0*/  IMAD.U32 R6, RZ, RZ, UR4 ;  /* 0x00000004ff067e24 */ /* 0x000fe4000f8e00ff */
[----:B------:R-:W-:-:S02]  /*12f0*/  IMAD.U32 R7, RZ, RZ, UR5 ;  /* 0x00000005ff077e24 */ /* 0x000fc4000f8e00ff */
[----:B------:R-:W-:Y:S02]  /*1300*/  IMAD.U32 R11, RZ, RZ, UR7 ;  /* 0x00000007ff0b7e24 */ /* 0x000fe4000f8e00ff */
[----:B------:R-:W-:Y:S02]  /*1310*/  IMAD.MOV.U32 R8, RZ, RZ, 0x1e1 ;  /* 0x000001e1ff087424 */ /* 0x000fe400078e00ff */
[----:B------:R-:W-:Y:S02]  /*1320*/  IMAD.MOV.U32 R12, RZ, RZ, 0x1 ;  /* 0x00000001ff0c7424 */ /* 0x000fe400078e00ff */
[----:B0-----:R-:W-:-:S07]  /*1330*/  IMAD.MOV.U32 R13, RZ, RZ, RZ ;  /* 0x000000ffff0d7224 */ /* 0x001fce00078e00ff */
[----:B------:R-:W-:-:S07]  /*1340*/  LEPC R20, `(.L_x_13) ;  /* 0x000000001014794e */ /* 0x000fce0000000000 */
[----:B-1---5:R-:W-:Y:S05]  /*1350*/  CALL.ABS.NOINC R14 ;  /* 0x000000000e007343 */ /* 0x022fea0003c00000 */
.L_x_13:
[----:B------:R-:W2:Y:S02]  /*1360*/  LDL R20, [R1+0x284] ;  /* 0x0002840001147983 */ /* 0x000ea40000100800 */
[----:B--2---:R-:W-:-:S13]  /*1370*/  R2UR UR4, R20 ;  /* 0x00000000140472ca */ /* 0x004fda00000e0000 */
[----:B------:R-:W-:-:S06]  /*1380*/  ULOP3.LUT UR4, UR4, 0x1, URZ, 0xfc, !UPT ;  /* 0x0000000104047892 */ /* 0x000fcc000f8efc3f */
[----:B------:R-:W-:-:S05]  /*1390*/  IMAD.U32 R0, RZ, RZ, UR4 ;  /* 0x00000004ff007e24 */ /* 0x000fca000f8e00ff */
[----:B------:R-:W-:-:S13]  /*13a0*/  ISETP.NE.AND P0, PT, R0, 0x3, PT ;  /* 0x000000030000780c */ /* 0x000fda0003f05270 */
[----:B------:R-:W-:Y:S05]  /*13b0*/  @!P0 BRA `(.L_x_14) ;  /* 0x0000000000048947 */ /* 0x000fea0003800000 */
[----:B------:R-:W-:Y:S01]  /*13c0*/  BPT.TRAP 0x1 ;  /* 0x000000040000795c */ /* 0x000fe20000300000 */
.L_x_14:
[----:B------:R-:W2:Y:S04]  /*13d0*/  LDL R0, [R1+0x2b4] ;  /* 0x0002b40001007983 */ /* 0x000ea80000100800 */
[----:B------:R-:W3:Y:S01]  /*13e0*/  LDL R3, [R1+0x2b0] ;  /* 0x0002b00001037983 */ /* 0x000ee20000100800 */
[----:B------:R-:W-:Y:S02]  /*13f0*/  R2UR UR4, R17 ;  /* 0x00000000110472ca */ /* 0x000fe400000e0000 */
[----:B--2---:R-:W-:Y:S02]  /*1400*/  R2UR UR5, R0 ;  /* 0x00000000000572ca */ /* 0x004fe400000e0000 */
[----:B---3--:R-:W-:-:S11]  /*1410*/  R2UR UR6, R3 ;  /* 0x00000000030672ca */ /* 0x008fd600000e0000 */
[----:B------:R-:W-:Y:S02]  /*1420*/  IMAD.U32 R0, RZ, RZ, UR5 ;  /* 0x00000005ff007e24 */ /* 0x000fe4000f8e00ff */
[----:B------:R-:W-:-:S03]  /*1430*/  MOV R3, UR6 ;  /* 0x0000000600037c02 */ /* 0x000fc60008000f00 */
[----:B------:R-:W-:Y:S02]  /*1440*/  SHF.L.U32 R0, R0, 0x1f, RZ ;  /* 0x0000001f00007819 */ /* 0x000fe400000006ff */
[----:B------:R-:W-:-:S04]  /*1450*/  LEA R3, R3, UR4, 0x3 ;  /* 0x0000000403037c11 */ /* 0x000fc8000f8e18ff */
[----:B------:R0:W1:Y:S01]  /*1460*/  SYNCS.PHASECHK.TRANS64.TRYWAIT P1, [R3+URZ], R0 ;  /* 0x00000000030075a7 */ /* 0x000062000802017f */
[----:B------:R-:W-:Y:S05]  /*1470*/  @!P0 BRA `(.L_x_15) ;  /* 0x0000000000048947 */ /* 0x000fea0003800000 */
[----:B------:R-:W-:Y:S01]  /*1480*/  BPT.TRAP 0x1 ;  /* 0x000000040000795c */ /* 0x000fe20000300000 */
.L_x_15:
[----:B-1----:R-:W-:Y:S05]  /*1490*/  @P1 BRA `(.L_x_16) ;  /* 0x0000000000081947 */ /* 0x002fea0003800000 */
[----:B------:R-:W1:Y:S02]  /*14a0*/  SYNCS.PHASECHK.TRANS64.TRYWAIT P1, [R3+URZ], R0 ;  /* 0x00000000030075a7 */ /* 0x000e64000802017f */
[----:B-1----:R-:W-:Y:S05]  /*14b0*/  @!P1 BRA `(.L_x_17) ;  /* 0x0000024800e89947 */ /* 0x002fea0003800000 */
.L_x_16:
[----:B------:R-:W2:Y:S02]  /*14c0*/  LDL R4, [R1+0x2b8] ;  /* 0x0002b80001047983 */ /* 0x000ea40000100800 */
[----:B--2---:R-:W-:-:S13]  /*14d0*/  R2UR UR5, R4 ;  /* 0x00000000040572ca */ /* 0x004fda00000e0000 */
[----:B------:R-:W-:-:S04]  /*14e0*/  UISETP.LT.AND UP0, UPT, UR5, 0x1, UPT ;  /* 0x000000010500788c */ /* 0x000fc8000bf01270 */
[----:B------:R-:W-:-:S06]  /*14f0*/  USEL UR4, UR5, 0x1, UP0 ;  /* 0x0000000105047887 */ /* 0x000fcc0008000000 */
[----:B------:R-:W-:-:S05]  /*1500*/  IMAD.U32 R10, RZ, RZ, UR4 ;  /* 0x00000004ff0a7e24 */ /* 0x000fca000f8e00ff */
[----:B------:R-:W-:Y:S01]  /*1510*/  IADD3 R10, -R10, UR5, RZ ;  /* 0x000000050a0a7c10 */ /* 0x000fe2000fffe1ff */
[----:B------:R-:W-:Y:S05]  /*1520*/  WARPSYNC.ALL ;  /* 0x0000000000007948 */ /* 0x000fea0003800000 */
[----:B------:R-:W-:Y:S01]  /*1530*/  ISETP.GE.AND P1, PT, R10, 0x1, PT ;  /* 0x000000010a00780c */ /* 0x000fe20003f26270 */
[----:B------:R-:W-:Y:S04]  /*1540*/  STL [R1+0x410], R19 ;  /* 0x0004101301007387 */ /* 0x000fe80000100800 */
[----:B------:R-:W-:Y:S04]  /*1550*/  STL [R1+0x40c], R18 ;  /* 0x00040c1201007387 */ /* 0x000fe80000100800 */
[----:B-----5:R-:W-:Y:S04]  /*1560*/  STL [R1+0x408], R16 ;  /* 0x0004081001007387 */ /* 0x020fe80000100800 */
[----:B------:R-:W-:Y:S04]  /*1570*/  STL [R1+0x404], R10 ;  /* 0x0004040a01007387 */ /* 0x000fe80000100800 */
[----:B------:R-:W-:Y:S04]  /*1580*/  STL [R1+0x400], R2 ;  /* 0x0004000201007387 */ /* 0x000fe80000100800 */
[----:B------:R-:W2:Y:S01]  /*1590*/  LDL R12, [R1+0x2b0] ;  /* 0x0002b000010c7983 */ /* 0x000ea20000100800 */
[----:B------:R-:W-:Y:S01]  /*15a0*/  R2UR UR4, R17 ;  /* 0x00000000110472ca */ /* 0x000fe200000e0000 */
[----:B------:R-:W-:Y:S01]  /*15b0*/  ULOP3.LUT UR6, UR36, 0x10000, URZ, 0xfc, !UPT ;  /* 0x0001000024067892 */ /* 0x000fe2000f8efc3f */
[----:B------:R-:W-:Y:S01]  /*15c0*/  WARPGROUP.ARRIVE ;  /* 0x00000000000079c5 */ /* 0x000fe20000000000 */
[----:B------:R-:W-:Y:S01]  /*15d0*/  UMOV UR9, 0x80000020 ;  /* 0x8000002000097882 */ /* 0x000fe20000000000 */
[----:B------:R-:W-:Y:S01]  /*15e0*/  UMOV UR11, 0x80000020 ;  /* 0x80000020000b7882 */ /* 0x000fe20000000000 */
[----:B------:R-:W-:Y:S01]  /*15f0*/  STL [R1+0x414], R17 ;  /* 0x0004141101007387 */ /* 0x000fe20000100800 */
[----:B------:R-:W-:Y:S01]  /*1600*/  UMOV UR49, UR9 ;  /* 0x0000000900317c82 */ /* 0x000fe20008000000 */
[----:B------:R-:W-:Y:S01]  /*1610*/  IMAD.U32 R8, RZ, RZ, UR6 ;  /* 0x00000006ff087e24 */ /* 0x000fe2000f8e00ff */
[----:B------:R-:W-:Y:S01]  /*1620*/  UMOV UR51, 0x80000020 ;  /* 0x8000002000337882 */ /* 0x000fe20000000000 */
[----:B------:R-:W-:Y:S01]  /*1630*/  UMOV UR37, UR9 ;  /* 0x0000000900257c82 */ /* 0x000fe20008000000 */
[----:B------:R-:W-:Y:S01]  /*1640*/  UMOV UR39, 0x80000020 ;  /* 0x8000002000277882 */ /* 0x000fe20000000000 */
[----:B------:R-:W-:Y:S01]  /*1650*/  UMOV UR29, UR9 ;  /* 0x00000009001d7c82 */ /* 0x000fe20008000000 */
[----:B------:R-:W-:Y:S01]  /*1660*/  UMOV UR31, 0x80000020 ;  /* 0x80000020001f7882 */ /* 0x000fe20000000000 */
[----:B------:R-:W-:Y:S01]  /*1670*/  UIADD3 UR4, UR4, 0x1e100, URZ ;  /* 0x0001e10004047890 */ /* 0x000fe2000fffe03f */
[----:B01----:R-:W-:Y:S01]  /*1680*/  MOV R0, UR51 ;  /* 0x0000003300007c02 */ /* 0x003fe20008000f00 */
[----:B------:R-:W-:Y:S01]  /*1690*/  UMOV UR17, UR9 ;  /* 0x0000000900117c82 */ /* 0x000fe20008000000 */
[----:B------:R-:W-:Y:S01]  /*16a0*/  UMOV UR19, 0x80000020 ;  /* 0x8000002000137882 */ /* 0x000fe20000000000 */
[----:B------:R-:W-:Y:S01]  /*16b0*/  USHF.R.U32.HI UR4, URZ, 0x4, UR4 ;  /* 0x000000043f047899 */ /* 0x000fe20008011604 */
[----:B------:R-:W-:Y:S01]  /*16c0*/  UMOV UR53, UR9 ;  /* 0x0000000900357c82 */ /* 0x000fe20008000000 */
[----:B------:R-:W-:-:S02]  /*16d0*/  UMOV UR55, 0x80000020 ;  /* 0x8000002000377882 */ /* 0x000fc40000000000 */
[----:B------:R-:W-:Y:S01]  /*16e0*/  ULOP3.LUT UR4, UR4, 0x3fff, URZ, 0xc0, !UPT ;  /* 0x00003fff04047892 */ /* 0x000fe2000f8ec03f */
[----:B------:R-:W-:Y:S01]  /*16f0*/  UMOV UR45, UR9 ;  /* 0x00000009002d7c82 */ /* 0x000fe20008000000 */
[----:B------:R-:W-:Y:S01]  /*1700*/  UMOV UR47, 0x80000020 ;  /* 0x80000020002f7882 */ /* 0x000fe20000000000 */
        /* <DEDUP_REMOVED lines=10> */
[----:B--2---:R-:W-:Y:S01]  /*17b0*/  R2UR UR5, R12 ;  /* 0x000000000c0572ca */ /* 0x004fe200000e0000 */
[----:B------:R-:W-:Y:S04]  /*17c0*/  STL [R1+0x418], R12 ;  /* 0x0004180c01007387 */ /* 0x000fe80000100800 */
[----:B------:R-:W-:Y:S08]  /*17d0*/  STL [R1+0x41c], R8 ;  /* 0x00041c0801007387 */ /* 0x000ff00000100800 */
[----:B------:R-:W-:-:S02]  /*17e0*/  UIMAD UR15, UR5, 0x600, UR6 ;  /* 0x00000600050f78a4 */ /* 0x000fc4000f8e0206 */
[----:B------:R-:W-:-:S04]  /*17f0*/  ULOP3.LUT UR6, UR4, 0x10000, URZ, 0xfc, !UPT ;  /* 0x0001000004067892 */ /* 0x000fc8000f8efc3f */
[----:B------:R-:W-:Y:S01]  /*1800*/  UIMAD UR14, UR5, 0x3c0, UR6 ;  /* 0x000003c0050e78a4 */ /* 0x000fe2000f8e0206 */
[----:B------:R-:W-:Y:S01]  /*1810*/  UMOV UR8, UR15 ;  /* 0x0000000f00087c82 */ /* 0x000fe20008000000 */
[----:B------:R-:W-:Y:S02]  /*1820*/  IMAD.U32 R9, RZ, RZ, UR6 ;  /* 0x00000006ff097e24 */ /* 0x000fe4000f8e00ff */
[----:B------:R-:W-:Y:S01]  /*1830*/  UIADD3 UR50, UR14, 0x40, URZ ;  /* 0x000000400e327890 */ /* 0x000fe2000fffe03f */
[----:B------:R-:W-:Y:S02]  /*1840*/  UMOV UR48, UR8 ;  /* 0x0000000800307c82 */ /* 0x000fe40008000000 */
[----:B------:R-:W-:Y:S01]  /*1850*/  UMOV UR10, UR14 ;  /* 0x0000000e000a7c82 */ /* 0x000fe20008000000 */
[----:B------:R0:W-:Y:S01]  /*1860*/  STL [R1+0x420], R9 ;  /* 0x0004200901007387 */ /* 0x0001e20000100800 */
[----:B------:R-:W-:Y:S01]  /*1870*/  HGMMA.64x16x16.F32.BF16 R32, gdesc[UR8], RZ, !UPT, gsb0 ;  /* 0x00200000082079f0 */ /* 0x000fe2000c0018ff */
[----:B------:R-:W-:Y:S01]  /*1880*/  UIADD3 UR38, UR14, 0x80, URZ ;  /* 0x000000800e267890 */ /* 0x000fe2000fffe03f */
[----:B------:R-:W-:Y:S01]  /*1890*/  MOV R3, UR50 ;  /* 0x0000003200037c02 */ /* 0x000fe20008000f00 */
[----:B------:R-:W-:Y:S01]  /*18a0*/  UMOV UR36, UR8 ;  /* 0x0000000800247c82 */ /* 0x000fe20008000000 */
[----:B------:R-:W-:Y:S01]  /*18b0*/  UIADD3 UR30, UR14, 0xc0, URZ ;  /* 0x000000c00e1e7890 */ /* 0x000fe2000fffe03f */
        /* <DEDUP_REMOVED lines=17> */
[----:B------:R-:W-:-:S02]  /*19d0*/  UIADD3 UR4, UR14, 0x300, URZ ;  /* 0x000003000e047890 */ /* 0x000fc4000fffe03f */
[----:B------:R-:W-:Y:S02]  /*19e0*/  UIADD3 UR5, UR14, 0x340, URZ ;  /* 0x000003400e057890 */ /* 0x000fe4000fffe03f */
[----:B------:R-:W-:Y:S01]  /*19f0*/  UIADD3 UR6, UR14, 0x380, URZ ;  /* 0x000003800e067890 */ /* 0x000fe2000fffe03f */
[----:B------:R-:W-:Y:S02]  /*1a00*/  WARPGROUP.DEPBAR.LE gsb0, 0x0 ;  /* 0x00008000000079c5 */ /* 0x000fe40000010000 */
[----:B0-----:R-:W-:Y:S01]  /*1a10*/  WARPGROUP.ARRIVE ;  /* 0x00000000000079c5 */ /* 0x001fe20000000000 */
[----:B------:R-:W-:Y:S01]  /*1a20*/  IMAD.MOV.U32 R31, RZ, RZ, R32 ;  /* 0x000000ffff1f7224 */ /* 0x000fe200078e0020 */
[----:B------:R-:W-:Y:S01]  /*1a30*/  MOV R30, R33 ;  /* 0x00000021001e7202 */ /* 0x000fe20000000f00 */
[----:B------:R-:W-:Y:S01]  /*1a40*/  IMAD.MOV.U32 R29, RZ, RZ, R34 ;  /* 0x000000ffff1d7224 */ /* 0x000fe200078e0022 */
[----:B------:R-:W-:Y:S01]  /*1a50*/  MOV R24, R39 ;  /* 0x0000002700187202 */ /* 0x000fe20000000f00 */
[----:B------:R-:W-:Y:S01]  /*1a60*/  IMAD.MOV.U32 R28, RZ, RZ, R35 ;  /* 0x000000ffff1c7224 */ /* 0x000fe200078e0023 */
[----:B------:R-:W-:Y:S01]  /*1a70*/  HGMMA.64x16x16.F32.BF16 R4, gdesc[UR48], RZ, !UPT, gsb0 ;  /* 0x00200000300479f0 */ /* 0x000fe2000c0018ff */
[----:B------:R-:W-:Y:S01]  /*1a80*/  UMOV UR48, UR8 ;  /* 0x0000000800307c82 */ /* 0x000fe20008000000 */
[----:B------:R-:W-:Y:S01]  /*1a90*/  UMOV UR49, UR9 ;  /* 0x0000000900317c82 */ /* 0x000fe20008000000 */
[----:B------:R-:W-:Y:S01]  /*1aa0*/  UMOV UR50, UR4 ;  /* 0x0000000400327c82 */ /* 0x000fe20008000000 */
[----:B------:R-:W-:Y:S01]  /*1ab0*/  UMOV UR51, 0x80000020 ;  /* 0x8000002000337882 */ /* 0x000fe20000000000 */
[----:B------:R-:W-:Y:S01]  /*1ac0*/  UIADD3 UR4, UR15, 0x200, URZ ;  /* 0x000002000f047890 */ /* 0x000fe2000fffe03f */
[----:B------:R-:W-:-:S02]  /*1ad0*/  IMAD.MOV.U32 R27, RZ, RZ, R36 ;  /* 0x000000ffff1b7224 */ /* 0x000fc400078e0024 */
[----:B------:R-:W-:Y:S02]  /*1ae0*/  IMAD.MOV.U32 R26, RZ, RZ, R37 ;  /* 0x000000ffff1a7224 */ /* 0x000fe400078e0025 */
[----:B------:R-:W-:Y:S01]  /*1af0*/  IMAD.MOV.U32 R25, RZ, RZ, R38 ;  /* 0x000000ffff197224 */ /* 0x000fe200078e0026 */
[----:B------:R-:W-:Y:S02]  /*1b00*/  WARPGROUP.DEPBAR.LE gsb0, 0x0 ;  /* 0x00008000000079c5 */ /* 0x000fe40000010000 */
[----:B------:R-:W-:Y:S01]  /*1b10*/  IMAD.MOV.U32 R55, RZ, RZ, R4 ;  /* 0x000000ffff377224 */ /* 0x000fe200078e0004 */
[----:B------:R-:W-:Y:S01]  /*1b20*/  MOV R50, R9 ;  /* 0x0000000900327202 */ /* 0x000fe20000000f00 */
[----:B------:R-:W-:Y:S02]  /*1b30*/  IMAD.MOV.U32 R54, RZ, RZ, R5 ;  /* 0x000000ffff367224 */ /* 0x000fe400078e0005 */
[----:B------:R-:W-:Y:S02]  /*1b40*/  IMAD.MOV.U32 R53, RZ, RZ, R6 ;  /* 0x000000ffff357224 */ /* 0x000fe400078e0006 */
[----:B------:R-:W-:-:S02]  /*1b50*/  IMAD.MOV.U32 R52, RZ, RZ, R7 ;  /* 0x000000ffff347224 */ /* 0x000fc400078e0007 */
[----:B------:R-:W-:Y:S02]  /*1b60*/  IMAD.MOV.U32 R51, RZ, RZ, R8 ;  /* 0x000000ffff337224 */ /* 0x000fe400078e0008 */
[----:B------:R-:W-:Y:S02]  /*1b70*/  IMAD.MOV.U32 R49, RZ, RZ, R10 ;  /* 0x000000ffff317224 */ /* 0x000fe400078e000a */
[----:B------:R-:W-:Y:S02]  /*1b80*/  IMAD.MOV.U32 R48, RZ, RZ, R11 ;  /* 0x000000ffff307224 */ /* 0x000fe400078e000b */
[----:B------:R-:W-:-:S06]  /*1b90*/  WARPGROUP.ARRIVE ;  /* 0x00000000000079c5 */ /* 0x000fcc0000000000 */
[----:B------:R-:W-:Y:S03]  /*1ba0*/  HGMMA.64x16x16.F32.BF16 R4, gdesc[UR36], RZ, !UPT, gsb0 ;  /* 0x00200000240479f0 */ /* 0x000fe6000c0018ff */
        /* <DEDUP_REMOVED lines=14> */
[----:B------:R-:W-:Y:S01]  /*1c90*/  IMAD.MOV.U32 R101, RZ, RZ, R6 ;  /* 0x000000ffff657224 */ /* 0x000fe200078e0006 */
[----:B------:R-:W-:Y:S01]  /*1ca0*/  MOV R96, R11 ;  /* 0x0000000b00607202 */ /* 0x000fe20000000f00 */
[----:B------:R-:W-:Y:S02]  /*1cb0*/  IMAD.MOV.U32 R100, RZ, RZ, R7 ;  /* 0x000000ffff647224 */ /* 0x000fe400078e0007 */
[----:B------:R-:W-:-:S02]  /*1cc0*/  IMAD.MOV.U32 R99, RZ, RZ, R8 ;  /* 0x000000ffff637224 */ /* 0x000fc400078e0008 */
        /* <DEDUP_REMOVED lines=14> */
[----:B------:R-:W-:Y:S01]  /*1db0*/  HGMMA.64x16x16.F32.BF16 R4, gdesc[UR52], RZ, !UPT, gsb0 ;  /* 0x00200000340479f0 */ /* 0x000fe2000c0018ff */
[----:B------:R-:W-:Y:S01]  /*1dc0*/  UIADD3 UR52, UR15, 0x2, URZ ;  /* 0x000000020f347890 */ /* 0x000fe2000fffe03f */
[----:B------:R-:W-:Y:S01]  /*1dd0*/  UMOV UR53, 0x80000020 ;  /* 0x8000002000357882 */ /* 0x000fe20000000000 */
        /* <DEDUP_REMOVED lines=12> */
[----:B------:R-:W-:Y:S01]  /*1ea0*/  WARPGROUP.ARRIVE ;  /* 0x00000000000079c5 */ /* 0x000fe20000000000 */
[----:B------:R-:W-:Y:S01]  /*1eb0*/  IMAD.MOV.U32 R171, RZ, RZ, R8 ;  /* 0x000000ffffab7224 */ /* 0x000fe200078e0008 */
[----:B------:R-:W-:Y:S01]  /*1ec0*/  MOV R168, R11 ;  /* 0x0000000b00a87202 */ /* 0x000fe20000000f00 */
[----:B------:R-:W-:Y:S01]  /*1ed0*/  IMAD.MOV.U32 R170, RZ, RZ, R9 ;  /* 0x000000ffffaa7224 */ /* 0x000fe200078e0009 */
[----:B------:R-:W-:Y:S01]  /*1ee0*/  MOV R174, R5 ;  /* 0x0000000500ae7202 */ /* 0x000fe20000000f00 */
[----:B------:R-:W-:Y:S01]  /*1ef0*/  IMAD.MOV.U32 R169, RZ, RZ, R10 ;  /* 0x000000ffffa97224 */ /* 0x000fe200078e000a */
[----:B------:R-:W-:Y:S01]  /*1f00*/  HGMMA.64x16x16.F32.BF16 R208, gdesc[UR40], RZ, !UPT, gsb0 ;  /* 0x0020000028d079f0 */ /* 0x000fe2000c0018ff */
[----:B------:R-:W-:Y:S01]  /*1f10*/  IMAD.MOV.U32 R175, RZ, RZ, R4 ;  /* 0x000000ffffaf7224 */ /* 0x000fe200078e0004 */
[----:B------:R-:W-:Y:S01]  /*1f20*/  MOV R4, UR14 ;  /* 0x0000000e00047c02 */ /* 0x000fe20008000f00 */
[----:B------:R-:W-:Y:S01]  /*1f30*/  IMAD.MOV.U32 R173, RZ, RZ, R6 ;  /* 0x000000ffffad7224 */ /* 0x000fe200078e0006 */
[----:B------:R-:W-:Y:S01]  /*1f40*/  UMOV UR14, UR26 ;  /* 0x0000001a000e7c82 */ /* 0x000fe20008000000 */
[----:B------:R-:W-:Y:S01]  /*1f50*/  IMAD.MOV.U32 R172, RZ, RZ, R7 ;  /* 0x000000ffffac7224 */ /* 0x000fe200078e0007 */
[----:B------:R-:W-:-:S02]  /*1f60*/  WARPGROUP.DEPBAR.LE gsb0, 0x0 ;  /* 0x00008000000079c5 */ /* 0x000fc40000010000 */
[----:B------:R-:W-:Y:S01]  /*1f70*/  WARPGROUP.ARRIVE ;  /* 0x00000000000079c5 */ /* 0x000fe20000000000 */
[----:B------:R-:W-:Y:S04]  /*1f80*/  STL [R1+0x460], R208 ;  /* 0x000460d001007387 */ /* 0x000fe80000100800 */
[----:B------:R-:W-:Y:S01]  /*1f90*/  STL [R1+0x45c], R209 ;  /* 0x00045cd101007387 */ /* 0x000fe20000100800 */
[----:B------:R-:W-:Y:S03]  /*1fa0*/  HGMMA.64x16x16.F32.BF16 R184, gdesc[UR56], RZ, !UPT, gsb0 ;  /* 0x0020000038b879f0 */ /* 0x000fe6000c0018ff */
[----:B------:R-:W-:Y:S04]  /*1fb0*/  STL [R1+0x458], R210 ;  /* 0x000458d201007387 */ /* 0x000fe80000100800 */
[----:B------:R-:W-:Y:S04]  /*1fc0*/  STL [R1+0x454], R211 ;  /* 0x000454d301007387 */ /* 0x000fe80000100800 */
[----:B------:R-:W-:Y:S04]  /*1fd0*/  STL [R1+0x450], R212 ;  /* 0x000450d401007387 */ /* 0x000fe80000100800 */
[----:B------:R-:W-:Y:S04]  /*1fe0*/  STL [R1+0x44c], R213 ;  /* 0x00044cd501007387 */ /* 0x000fe80000100800 */
[----:B------:R-:W-:Y:S04]  /*1ff0*/  STL [R1+0x448], R214 ;  /* 0x000448d601007387 */ /* 0x000fe80000100800 */
[----:B------:R-:W-:Y:S01]  /*2000*/  STL [R1+0x444], R215 ;  /* 0x000444d701007387 */ /* 0x000fe20000100800 */
[----:B------:R-:W-:-:S02]  /*2010*/  WARPGROUP.DEPBAR.LE gsb0, 0x0 ;  /* 0x00008000000079c5 */ /* 0x000fc40000010000 */
[----:B------:R-:W-:-:S06]  /*2020*/  WARPGROUP.ARRIVE ;  /* 0x00000000000079c5 */ /* 0x000fcc0000000000 */
[----:B------:R-:W-:Y:S03]  /*2030*/  HGMMA.64x16x16.F32.BF16 R160, gdesc[UR32], RZ, !UPT, gsb0 ;  /* 0x0020000020a079f0 */ /* 0x000fe6000c0018ff */
[----:B------:R-:W-:Y:S02]  /*2040*/  WARPGROUP.DEPBAR.LE gsb0, 0x0 ;  /* 0x00008000000079c5 */ /* 0x000fe40000010000 */
[----:B------:R-:W-:-:S06]  /*2050*/  WARPGROUP.ARRIVE ;  /* 0x00000000000079c5 */ /* 0x000fcc0000000000 */
[----:B------:R-:W-:Y:S01]  /*2060*/  HGMMA.64x16x16.F32.BF16 R136, gdesc[UR24], RZ, !UPT, gsb0 ;  /* 0x00200000188879f0 */ /* 0x000fe2000c0018ff */
[----:B------:R-:W-:Y:S01]  /*2070*/  UMOV UR24, UR50 ;  /* 0x0000003200187c82 */ /* 0x000fe20008000000 */
[----:B------:R-:W-:Y:S01]  /*2080*/  UMOV UR25, UR51 ;  /* 0x0000003300197c82 */ /* 0x000fe20008000000 */
[----:B------:R-:W-:Y:S02]  /*2090*/  WARPGROUP.DEPBAR.LE gsb0, 0x0 ;  /* 0x00008000000079c5 */ /* 0x000fe40000010000 */
[----:B------:R-:W-:-:S06]  /*20a0*/  WARPGROUP.ARRIVE ;  /* 0x00000000000079c5 */ /* 0x000fcc0000000000 */
[----:B------:R-:W-:Y:S03]  /*20b0*/  HGMMA.64x16x16.F32.BF16 R112, gdesc[UR20], RZ, !UPT, gsb0 ;  /* 0x00200000147079f0 */ /* 0x000fe6000c0018ff */
[----:B------:R-:W-:Y:S02]  /*20c0*/  WARPGROUP.DEPBAR.LE gsb0, 0x0 ;  /* 0x00008000000079c5 */ /* 0x000fe40000010000 */
[----:B------:R-:W-:-:S06]  /*20d0*/  WARPGROUP.ARRIVE ;  /* 0x00000000000079c5 */ /* 0x000fcc0000000000 */
[----:B------:R-:W-:Y:S01]  /*20e0*/  HGMMA.64x16x16.F32.BF16 R88, gdesc[UR48], RZ, !UPT, gsb0 ;  /* 0x00200000305879f0 */ /* 0x000fe2000c0018ff */
[----:B------:R-:W-:Y:S01]  /*20f0*/  UMOV UR48, UR8 ;  /* 0x0000000800307c82 */ /* 0x000fe20008000000 */
[----:B------:R-:W-:Y:S01]  /*2100*/  UMOV UR49, UR9 ;  /* 0x0000000900317c82 */ /* 0x000fe20008000000 */
[----:B------:R-:W-:Y:S01]  /*2110*/  UMOV UR50, UR5 ;  /* 0x0000000500327c82 */ /* 0x000fe20008000000 */
[----:B------:R-:W-:Y:S01]  /*2120*/  UMOV UR51, 0x80000020 ;  /* 0x8000002000337882 */ /* 0x000fe20000000000 */
[----:B------:R-:W-:Y:S01]  /*2130*/  UMOV UR12, UR50 ;  /* 0x00000032000c7c82 */ /* 0x000fe20008000000 */
[----:B------:R-:W-:Y:S01]  /*2140*/  UMOV UR13, UR51 ;  /* 0x00000033000d7c82 */ /* 0x000fe20008000000 */
[----:B------:R-:W-:Y:S01]  /*2150*/  UMOV UR5, 0x80000020 ;  /* 0x8000002000057882 */ /* 0x000fe20000000000 */
        /* <DEDUP_REMOVED lines=9> */
[----:B------:R-:W-:Y:S01]  /*21f0*/  UMOV UR6, UR40 ;  /* 0x0000002800067c82 */ /* 0x000fe20008000000 */
[----:B------:R-:W-:Y:S01]  /*2200*/  UMOV UR7, UR41 ;  /* 0x0000002900077c82 */ /* 0x000fe20008000000 */
[----:B------:R-:W-:Y:S01]  /*2210*/  UIADD3 UR8, UR15, 0x400, URZ ;  /* 0x000004000f087890 */ /* 0x000fe2000fffe03f */
[----:B------:R-:W-:-:S02]  /*2220*/  UMOV UR9, 0x80000020 ;  /* 0x8000002000097882 */ /* 0x000fc40000000000 */
[----:B------:R-:W-:Y:S01]  /*2230*/  UMOV UR29, UR9 ;  /* 0x00000009001d7c82 */ /* 0x000fe20008000000 */
[----:B------:R-:W-:Y:S01]  /*2240*/  UMOV UR37, UR9 ;  /* 0x0000000900257c82 */ /* 0x000fe20008000000 */
[----:B------:R-:W-:Y:S02]  /*2250*/  UMOV UR45, UR9 ;  /* 0x00000009002d7c82 */ /* 0x000fe40008000000 */
[----:B------:R-:W-:Y:S01]  /*2260*/  UMOV UR28, UR8 ;  /* 0x00000008001c7c82 */ /* 0x000fe20008000000 */
        /* <DEDUP_REMOVED lines=10> */
[----:B------:R-:W-:-:S02]  /*2310*/  MOV R6, UR9 ;  /* 0x0000000900067c02 */ /* 0x000fc40008000f00 */
[----:B------:R-:W-:Y:S01]  /*2320*/  MOV R5, UR8 ;  /* 0x0000000800057c02 */ /* 0x000fe20008000f00 */
[----:B------:R-:W-:Y:S02]  /*2330*/  WARPGROUP.DEPBAR.LE gsb0, 0x0 ;  /* 0x00008000000079c5 */ /* 0x000fe40000010000 */
[----:B------:R-:W-:-:S06]  /*2340*/  WARPGROUP.ARRIVE ;  /* 0x00000000000079c5 */ /* 0x000fcc0000000000 */
[----:B------:R-:W-:Y:S01]  /*2350*/  HGMMA.64x16x16.F32.BF16 R40, gdesc[UR48], RZ, !UPT, gsb0 ;  /* 0x00200000302879f0 */ /* 0x000fe2000c0018ff */
[----:B------:R-:W-:Y:S01]  /*2360*/  R2UR UR51, R0 ;  /* 0x00000000003372ca */ /* 0x000fe200000e0000 */
[----:B------:R-:W-:Y:S01]  /*2370*/  UMOV UR48, UR4 ;  /* 0x0000000400307c82 */ /* 0x000fe20008000000 */
[----:B------:R-:W-:Y:S01]  /*2380*/  R2UR UR50, R3 ;  /* 0x00000000033272ca */ /* 0x000fe200000e0000 */
[----:B------:R-:W-:Y:S01]  /*2390*/  UMOV UR49, UR5 ;  /* 0x0000000500317c82 */ /* 0x000fe20008000000 */
[----:B------:R-:W-:Y:S02]  /*23a0*/  MOV R3, UR23 ;  /* 0x0000001700037c02 */ /* 0x000fe40008000f00 */
[----:B------:R-:W-:Y:S01]  /*23b0*/  MOV R0, UR22 ;  /* 0x0000001600007c02 */ /* 0x000fe20008000f00 */
[----:B------:R-:W-:Y:S02]  /*23c0*/  WARPGROUP.DEPBAR.LE gsb0, 0x0 ;  /* 0x00008000000079c5 */ /* 0x000fe40000010000 */
[----:B------:R-:W-:-:S06]  /*23d0*/  WARPGROUP.ARRIVE ;  /* 0x00000000000079c5 */ /* 0x000fcc0000000000 */
[----:B------:R-:W-:Y:S01]  /*23e0*/  HGMMA.64x16x16.F32.BF16 R32, gdesc[UR4], RZ, !UPT, gsb0 ;  /* 0x00200000042079f0 */ /* 0x000fe2000c0018ff */
[----:B------:R-:W-:Y:S01]  /*23f0*/  UMOV UR6, UR12 ;  /* 0x0000000c00067c82 */ /* 0x000fe20008000000 */
[----:B------:R-:W-:Y:S01]  /*2400*/  UMOV UR7, UR13 ;  /* 0x0000000d00077c82 */ /* 0x000fe20008000000 */
        /* <DEDUP_REMOVED lines=48> */
[----:B------:R-:W-:Y:S01]  /*2710*/  WARPGROUP.ARRIVE ;  /* 0x00000000000079c5 */ /* 0x000fe20000000000 */
[----:B------:R-:W-:Y:S04]  /*2720*/  STL.64 [R1+0x40], R192 ;  /* 0x000040c001007387 */ /* 0x000fe80000100a00 */
[----:B------:R-:W-:Y:S01]  /*2730*/  STL.64 [R1+0x48], R194 ;  /* 0x000048c201007387 */ /* 0x000fe20000100a00 */
[----:B------:R-:W-:Y:S01]  /*2740*/  HGMMA.64x16x16.F32.BF16 R8, gdesc[UR4], RZ, !UPT, gsb0 ;  /* 0x00200000040879f0 */ /* 0x000fe2000c0018ff */
[----:B------:R-:W-:Y:S01]  /*2750*/  UMOV UR6, UR30 ;  /* 0x0000001e00067c82 */ /* 0x000fe20008000000 */
[----:B------:R-:W-:Y:S01]  /*2760*/  UMOV UR7, UR31 ;  /* 0x0000001f00077c82 */ /* 0x000fe20008000000 */
[----:B------:R-:W-:Y:S04]  /*2770*/  STL.64 [R1+0x50], R196 ;  /* 0x000050c401007387 */ /* 0x000fe80000100a00 */
[----:B------:R0:W-:Y:S01]  /*2780*/  STL.64 [R1+0x58], R198 ;  /* 0x000058c601007387 */ /* 0x0001e20000100a00 */
[----:B------:R-:W-:-:S02]  /*2790*/  WARPGROUP.DEPBAR.LE gsb0, 0x0 ;  /* 0x00008000000079c5 */ /* 0x000fc40000010000 */
[----:B0-----:R-:W-:Y:S01]  /*27a0*/  WARPGROUP.ARRIVE ;  /* 0x00000000000079c5 */ /* 0x001fe20000000000 */
[----:B------:R-:W-:Y:S01]  /*27b0*/  IMAD.MOV.U32 R212, RZ, RZ, R12 ;  /* 0x000000ffffd47224 */ /* 0x000fe200078e000c */
[----:B------:R-:W-:Y:S01]  /*27c0*/  MOV R213, R13 ;  /* 0x0000000d00d57202 */ /* 0x000fe20000000f00 */
[----:B------:R-:W-:Y:S02]  /*27d0*/  IMAD.MOV.U32 R208, RZ, RZ, R8 ;  /* 0x000000ffffd07224 */ /* 0x000fe400078e0008 */
[----:B------:R-:W-:Y:S01]  /*27e0*/  IMAD.MOV.U32 R209, RZ, RZ, R9 ;  /* 0x000000ffffd17224 */ /* 0x000fe200078e0009 */
[----:B------:R-:W-:Y:S01]  /*27f0*/  HGMMA.64x16x16.F32.BF16 R192, gdesc[UR4], RZ, !UPT, gsb0 ;  /* 0x0020000004c079f0 */ /* 0x000fe2000c0018ff */
[----:B------:R-:W-:Y:S01]  /*2800*/  UMOV UR6, UR38 ;  /* 0x0000002600067c82 */ /* 0x000fe20008000000 */
[----:B------:R-:W-:Y:S01]  /*2810*/  UMOV UR7, UR39 ;  /* 0x0000002700077c82 */ /* 0x000fe20008000000 */
[----:B------:R-:W-:Y:S02]  /*2820*/  IMAD.MOV.U32 R210, RZ, RZ, R10 ;  /* 0x000000ffffd27224 */ /* 0x000fe400078e000a */
[----:B------:R-:W-:-:S02]  /*2830*/  IMAD.MOV.U32 R214, RZ, RZ, R14 ;  /* 0x000000ffffd67224 */ /* 0x000fc400078e000e */
[----:B------:R-:W-:Y:S02]  /*2840*/  IMAD.MOV.U32 R215, RZ, RZ, R15 ;  /* 0x000000ffffd77224 */ /* 0x000fe400078e000f */
[----:B------:R-:W-:Y:S01]  /*2850*/  IMAD.MOV.U32 R211, RZ, RZ, R11 ;  /* 0x000000ffffd37224 */ /* 0x000fe200078e000b */
[----:B------:R-:W-:Y:S02]  /*2860*/  WARPGROUP.DEPBAR.LE gsb0, 0x0 ;  /* 0x00008000000079c5 */ /* 0x000fe40000010000 */
[----:B------:R-:W-:Y:S04]  /*2870*/  STL.64 [R1+0x100], R192 ;  /* 0x000100c001007387 */ /* 0x000fe80000100a00 */
[----:B------:R-:W-:Y:S04]  /*2880*/  STL.64 [R1+0x108], R194 ;  /* 0x000108c201007387 */ /* 0x000fe80000100a00 */
[----:B------:R-:W-:Y:S04]  /*2890*/  STL.64 [R1+0x110], R196 ;  /* 0x000110c401007387 */ /* 0x000fe80000100a00 */
[----:B------:R0:W-:Y:S02]  /*28a0*/  STL.64 [R1+0x118], R198 ;  /* 0x000118c601007387 */ /* 0x0001e40000100a00 */
[----:B0-----:R-:W-:-:S06]  /*28b0*/  WARPGROUP.ARRIVE ;  /* 0x00000000000079c5 */ /* 0x001fcc0000000000 */
[----:B------:R-:W-:Y:S01]  /*28c0*/  HGMMA.64x16x16.F32.BF16 R192, gdesc[UR4], RZ, !UPT, gsb0 ;  /* 0x0020000004c079f0 */ /* 0x000fe2000c0018ff */
[----:B------:R-:W-:Y:S01]  /*28d0*/  UMOV UR6, UR10 ;  /* 0x0000000a00067c82 */ /* 0x000fe20008000000 */
[----:B------:R-:W-:Y:S01]  /*28e0*/  UMOV UR7, UR11 ;  /* 0x0000000b00077c82 */ /* 0x000fe20008000000 */
        /* <DEDUP_REMOVED lines=18> */
[----:B------:R-:W-:Y:S01]  /*2a10*/  UMOV UR6, UR18 ;  /* 0x0000001200067c82 */ /* 0x000fe20008000000 */
[----:B------:R-:W-:Y:S01]  /*2a20*/  UMOV UR7, UR19 ;  /* 0x0000001300077c82 */ /* 0x000fe20008000000 */
[----:B------:R-:W-:Y:S01]  /*2a30*/  UMOV UR18, UR42 ;  /* 0x0000002a00127c82 */ /* 0x000fe20008000000 */
[----:B------:R-:W-:Y:S01]  /*2a40*/  UMOV UR19, UR43 ;  /* 0x0000002b00137c82 */ /* 0x000fe20008000000 */
[----:B------:R-:W-:Y:S01]  /*2a50*/  UMOV UR43, 0x80000020 ;  /* 0x80000020002b7882 */ /* 0x000fe20000000000 */
[----:B------:R-:W-:Y:S02]  /*2a60*/  WARPGROUP.DEPBAR.LE gsb0, 0x0 ;  /* 0x00008000000079c5 */ /* 0x000fe40000010000 */
[----:B------:R-:W-:Y:S01]  /*2a70*/  WARPGROUP.ARRIVE ;  /* 0x00000000000079c5 */ /* 0x000fe20000000000 */
[----:B------:R-:W-:Y:S04]  /*2a80*/  STL.64 [R1+0x220], R192 ;  /* 0x000220c001007387 */ /* 0x000fe80000100a00 */
[----:B------:R-:W-:Y:S01]  /*2a90*/  STL.64 [R1+0x228], R194 ;  /* 0x000228c201007387 */ /* 0x000fe20000100a00 */
[----:B------:R-:W-:Y:S01]  /*2aa0*/  HGMMA.64x16x16.F32.BF16 R16, gdesc[UR8], RZ, !UPT, gsb0 ;  /* 0x00200000081079f0 */ /* 0x000fe2000c0018ff */
[----:B------:R-:W-:Y:S01]  /*2ab0*/  UMOV UR10, UR38 ;  /* 0x00000026000a7c82 */ /* 0x000fe20008000000 */
[----:B------:R-:W-:Y:S01]  /*2ac0*/  UMOV UR11, UR39 ;  /* 0x00000027000b7c82 */ /* 0x000fe20008000000 */
[----:B------:R-:W-:Y:S01]  /*2ad0*/  STL.64 [R1+0x230], R196 ;  /* 0x000230c401007387 */ /* 0x000fe20000100a00 */
[----:B------:R-:W-:Y:S01]  /*2ae0*/  UMOV UR38, UR54 ;  /* 0x0000003600267c82 */ /* 0x000fe20008000000 */
[----:B------:R-:W-:Y:S01]  /*2af0*/  UMOV UR39, UR55 ;  /* 0x0000003700277c82 */ /* 0x000fe20008000000 */
[----:B------:R-:W-:Y:S01]  /*2b00*/  UMOV UR55, 0x80000020 ;  /* 0x8000002000377882 */ /* 0x000fe20000000000 */
[----:B------:R0:W-:Y:S01]  /*2b10*/  STL.64 [R1+0x238], R198 ;  /* 0x000238c601007387 */ /* 0x0001e20000100a00 */
[----:B------:R-:W-:-:S02]  /*2b20*/  WARPGROUP.DEPBAR.LE gsb0, 0x0 ;  /* 0x00008000000079c5 */ /* 0x000fc40000010000 */
[----:B0-----:R-:W-:Y:S01]  /*2b30*/  WARPGROUP.ARRIVE ;  /* 0x00000000000079c5 */ /* 0x001fe20000000000 */
[----:B------:R0:W-:Y:S01]  /*2b40*/  STL.64 [R1+0x200], R16 ;  /* 0x0002001001007387 */ /* 0x0001e20000100a00 */
[----:B------:R-:W-:Y:S02]  /*2b50*/  IMAD.MOV.U32 R12, RZ, RZ, R22 ;  /* 0x000000ffff0c7224 */ /* 0x000fe400078e0016 */
[----:B------:R-:W-:Y:S01]  /*2b60*/  IMAD.MOV.U32 R8, RZ, RZ, R21 ;  /* 0x000000ffff087224 */ /* 0x000fe200078e0015 */
[----:B------:R-:W-:Y:S01]  /*2b70*/  STL.64 [R1+0x208], R18 ;  /* 0x0002081201007387 */ /* 0x000fe20000100a00 */
[----:B------:R-:W-:Y:S01]  /*2b80*/  HGMMA.64x16x16.F32.BF16 R192, gdesc[UR48], RZ, !UPT, gsb0 ;  /* 0x0020000030c079f0 */ /* 0x000fe2000c0018ff */
[----:B------:R-:W-:Y:S01]  /*2b90*/  IMAD.MOV.U32 R9, RZ, RZ, R20 ;  /* 0x000000ffff097224 */ /* 0x000fe200078e0014 */
[----:B------:R-:W-:Y:S01]  /*2ba0*/  UMOV UR50, UR12 ;  /* 0x0000000c00327c82 */ /* 0x000fe20008000000 */
[----:B------:R-:W-:Y:S01]  /*2bb0*/  UMOV UR51, UR13 ;  /* 0x0000000d00337c82 */ /* 0x000fe20008000000 */
[----:B------:R-:W-:Y:S01]  /*2bc0*/  UMOV UR12, UR8 ;  /* 0x00000008000c7c82 */ /* 0x000fe20008000000 */
[----:B------:R-:W-:Y:S01]  /*2bd0*/  UMOV UR13, UR9 ;  /* 0x00000009000d7c82 */ /* 0x000fe20008000000 */
[----:B------:R-:W-:Y:S01]  /*2be0*/  UMOV UR48, UR52 ;  /* 0x0000003400307c82 */ /* 0x000fe20008000000 */
[----:B0-----:R-:W-:Y:S01]  /*2bf0*/  MOV R17, R23 ;  /* 0x0000001700117202 */ /* 0x001fe20000000f00 */
[----:B------:R-:W-:-:S04]  /*2c00*/  UMOV UR49, UR53 ;  /* 0x0000003500317c82 */ /* 0x000fc80008000000 */
[----:B------:R-:W-:Y:S04]  /*2c10*/  STL [R1+0x430], R17 ;  /* 0x0004301101007387 */ /* 0x000fe80000100800 */
[----:B------:R-:W-:Y:S04]  /*2c20*/  STL [R1+0x42c], R12 ;  /* 0x00042c0c01007387 */ /* 0x000fe80000100800 */
[----:B------:R-:W-:Y:S04]  /*2c30*/  STL [R1+0x428], R8 ;  /* 0x0004280801007387 */ /* 0x000fe80000100800 */
[----:B------:R-:W-:Y:S01]  /*2c40*/  STL [R1+0x424], R9 ;  /* 0x0004240901007387 */ /* 0x000fe20000100800 */
[----:B------:R-:W-:-:S03]  /*2c50*/  WARPGROUP.DEPBAR.LE gsb0, 0x0 ;  /* 0x00008000000079c5 */ /* 0x000fc60000010000 */
        /* <DEDUP_REMOVED lines=10> */
[----:B------:R-:W-:Y:S02]  /*2d00*/  MOV R11, UR11 ;  /* 0x0000000b000b7c02 */ /* 0x000fe40008000f00 */
[----:B------:R-:W-:Y:S01]  /*2d10*/  MOV R7, UR10 ;  /* 0x0000000a00077c02 */ /* 0x000fe20008000f00 */
[----:B------:R-:W-:Y:S02]  /*2d20*/  WARPGROUP.DEPBAR.LE gsb0, 0x0 ;  /* 0x00008000000079c5 */ /* 0x000fe40000010000 */
[----:B------:R-:W-:Y:S01]  /*2d30*/  STL.64 [R1+0x140], R192 ;  /* 0x000140c001007387 */ /* 0x000fe20000100a00 */
[----:B------:R-:W-:-:S02]  /*2d40*/  IMAD.MOV.U32 R17, RZ, RZ, R196 ;  /* 0x000000ffff117224 */ /* 0x000fc400078e00c4 */
[----:B------:R-:W-:Y:S01]  /*2d50*/  IMAD.MOV.U32 R12, RZ, RZ, R197 ;  /* 0x000000ffff0c7224 */ /* 0x000fe200078e00c5 */
[----:B------:R0:W-:Y:S01]  /*2d60*/  STL.64 [R1+0x148], R194 ;  /* 0x000148c201007387 */ /* 0x0001e20000100a00 */
[----:B------:R-:W-:Y:S02]  /*2d70*/  IMAD.MOV.U32 R8, RZ, RZ, R198 ;  /* 0x000000ffff087224 */ /* 0x000fe400078e00c6 */
[----:B------:R-:W-:-:S05]  /*2d80*/  IMAD.MOV.U32 R9, RZ, RZ, R199 ;  /* 0x000000ffff097224 */ /* 0x000fca00078e00c7 */
[----:B------:R1:W-:Y:S01]  /*2d90*/  STL [R1+0x440], R9 ;  /* 0x0004400901007387 */ /* 0x0003e20000100800 */
[----:B0-----:R-:W-:-:S03]  /*2da0*/  WARPGROUP.ARRIVE ;  /* 0x00000000000079c5 */ /* 0x001fc60000000000 */
[----:B------:R0:W-:Y:S04]  /*2db0*/  STL [R1+0x43c], R8 ;  /* 0x00043c0801007387 */ /* 0x0001e80000100800 */
[----:B------:R2:W-:Y:S01]  /*2dc0*/  STL [R1+0x438], R17 ;  /* 0x0004381101007387 */ /* 0x0005e20000100800 */
[----:B------:R-:W-:Y:S01]  /*2dd0*/  HGMMA.64x16x16.F32.BF16 R192, gdesc[UR28], RZ, !UPT, gsb0 ;  /* 0x002000001cc079f0 */ /* 0x000fe2000c0018ff */
[----:B------:R-:W-:Y:S01]  /*2de0*/  UMOV UR30, UR24 ;  /* 0x00000018001e7c82 */ /* 0x000fe20008000000 */
[----:B------:R-:W-:Y:S01]  /*2df0*/  UMOV UR31, UR25 ;  /* 0x00000019001f7c82 */ /* 0x000fe20008000000 */
[----:B------:R3:W-:Y:S01]  /*2e00*/  STL [R1+0x434], R12 ;  /* 0x0004340c01007387 */ /* 0x0007e20000100800 */
[----:B------:R-:W-:Y:S01]  /*2e10*/  UMOV UR28, UR52 ;  /* 0x00000034001c7c82 */ /* 0x000fe20008000000 */
[----:B------:R-:W-:Y:S01]  /*2e20*/  UMOV UR29, UR53 ;  /* 0x00000035001d7c82 */ /* 0x000fe20008000000 */
[----:B------:R-:W-:Y:S01]  /*2e30*/  UMOV UR24, UR52 ;  /* 0x0000003400187c82 */ /* 0x000fe20008000000 */
[----:B------:R-:W-:Y:S01]  /*2e40*/  UMOV UR25, UR53 ;  /* 0x0000003500197c82 */ /* 0x000fe20008000000 */
[----:B------:R-:W-:-:S02]  /*2e50*/  WARPGROUP.DEPBAR.LE gsb0, 0x0 ;  /* 0x00008000000079c5 */ /* 0x000fc40000010000 */
[----:B------:R-:W-:Y:S01]  /*2e60*/  IMAD.MOV.U32 R19, RZ, RZ, R192 ;  /* 0x000000ffff137224 */ /* 0x000fe200078e00c0 */
[----:B------:R-:W-:Y:S01]  /*2e70*/  MOV R18, R193 ;  /* 0x000000c100127202 */ /* 0x000fe20000000f00 */
[----:B------:R-:W-:Y:S01]  /*2e80*/  IMAD.MOV.U32 R16, RZ, RZ, R194 ;  /* 0x000000ffff107224 */ /* 0x000fe200078e00c2 */
[----:B------:R-:W-:Y:S01]  /*2e90*/  MOV R233, R199 ;  /* 0x000000c700e97202 */ /* 0x000fe20000000f00 */
[----:B------:R-:W-:Y:S02]  /*2ea0*/  IMAD.MOV.U32 R10, RZ, RZ, R195 ;  /* 0x000000ffff0a7224 */ /* 0x000fe400078e00c3 */
[----:B------:R-:W-:Y:S02]  /*2eb0*/  IMAD.MOV.U32 R2, RZ, RZ, R196 ;  /* 0x000000ffff027224 */ /* 0x000fe400078e00c4 */
[----:B------:R-:W-:Y:S02]  /*2ec0*/  IMAD.MOV.U32 R235, RZ, RZ, R197 ;  /* 0x000000ffffeb7224 */ /* 0x000fe400078e00c5 */
[----:B------:R-:W-:-:S02]  /*2ed0*/  IMAD.MOV.U32 R234, RZ, RZ, R198 ;  /* 0x000000ffffea7224 */ /* 0x000fc400078e00c6 */
[----:B------:R-:W-:-:S06]  /*2ee0*/  WARPGROUP.ARRIVE ;  /* 0x00000000000079c5 */ /* 0x000fcc0000000000 */
[----:B------:R-:W-:Y:S01]  /*2ef0*/  HGMMA.64x16x16.F32.BF16 R192, gdesc[UR4], RZ, !UPT, gsb0 ;  /* 0x0020000004c079f0 */ /* 0x000fe2000c0018ff */
        /* <DEDUP_REMOVED lines=12> */
[----:B------:R-:W-:-:S02]  /*2fc0*/  WARPGROUP.DEPBAR.LE gsb0, 0x0 ;  /* 0x00008000000079c5 */ /* 0x000fc40000010000 */
[----:B------:R-:W-:Y:S01]  /*2fd0*/  STL.64 [R1+0x80], R192 ;  /* 0x000080c001007387 */ /* 0x000fe20000100a00 */
[----:B-1----:R-:W-:Y:S02]  /*2fe0*/  IMAD.MOV.U32 R9, RZ, RZ, R196 ;  /* 0x000000ffff097224 */ /* 0x002fe400078e00c4 */
[----:B0-----:R-:W-:Y:S01]  /*2ff0*/  IMAD.MOV.U32 R8, RZ, RZ, R197 ;  /* 0x000000ffff087224 */ /* 0x001fe200078e00c5 */
[----:B------:R0:W-:Y:S01]  /*3000*/  STL.64 [R1+0x88], R194 ;  /* 0x000088c201007387 */ /* 0x0001e20000100a00 */
[----:B--2---:R-:W-:Y:S02]  /*3010*/  IMAD.MOV.U32 R17, RZ, RZ, R198 ;  /* 0x000000ffff117224 */ /* 0x004fe400078e00c6 */
[----:B---3--:R-:W-:Y:S02]  /*3020*/  IMAD.MOV.U32 R12, RZ, RZ, R199 ;  /* 0x000000ffff0c7224 */ /* 0x008fe400078e00c7 */
[----:B0-----:R-:W-:-:S06]  /*3030*/  WARPGROUP.ARRIVE ;  /* 0x00000000000079c5 */ /* 0x001fcc0000000000 */
[----:B------:R-:W-:Y:S01]  /*3040*/  HGMMA.64x16x16.F32.BF16 R192, gdesc[UR36], RZ, !UPT, gsb0 ;  /* 0x0020000024c079f0 */ /* 0x000fe2000c0018ff */
[----:B------:R-:W-:Y:S01]  /*3050*/  UMOV UR36, UR52 ;  /* 0x0000003400247c82 */ /* 0x000fe20008000000 */
[----:B------:R-:W-:Y:S01]  /*3060*/  UMOV UR37, UR53 ;  /* 0x0000003500257c82 */ /* 0x000fe20008000000 */
[----:B------:R-:W-:Y:S01]  /*3070*/  UMOV UR39, 0x80000020 ;  /* 0x8000002000277882 */ /* 0x000fe20000000000 */
        /* <DEDUP_REMOVED lines=9> */
[----:B------:R-:W-:Y:S01]  /*3110*/  UMOV UR44, UR52 ;  /* 0x00000034002c7c82 */ /* 0x000fe20008000000 */
[----:B------:R-:W-:Y:S01]  /*3120*/  IMAD.MOV.U32 R15, RZ, RZ, R197 ;  /* 0x000000ffff0f7224 */ /* 0x000fe200078e00c5 */
[----:B------:R-:W-:Y:S01]  /*3130*/  UMOV UR45, UR53 ;  /* 0x00000035002d7c82 */ /* 0x000fe20008000000 */
[----:B------:R-:W-:Y:S01]  /*3140*/  IMAD.MOV.U32 R14, RZ, RZ, R198 ;  /* 0x000000ffff0e7224 */ /* 0x000fe200078e00c6 */
[----:B------:R-:W-:Y:S01]  /*3150*/  UMOV UR47, 0x80000020 ;  /* 0x80000020002f7882 */ /* 0x000fe20000000000 */
[----:B------:R-:W-:-:S02]  /*3160*/  WARPGROUP.DEPBAR.LE gsb0, 0x0 ;  /* 0x00008000000079c5 */ /* 0x000fc40000010000 */
[----:B------:R-:W-:Y:S01]  /*3170*/  WARPGROUP.ARRIVE ;  /* 0x00000000000079c5 */ /* 0x000fe20000000000 */
[----:B------:R0:W-:Y:S04]  /*3180*/  STL.64 [R1+0x2d8], R222 ;  /* 0x0002d8de01007387 */ /* 0x0001e80000100a00 */
[----:B------:R1:W-:Y:S01]  /*3190*/  STL.64 [R1+0x2d0], R220 ;  /* 0x0002d0dc01007387 */ /* 0x0003e20000100a00 */
[----:B------:R-:W-:Y:S01]  /*31a0*/  HGMMA.64x16x16.F32.BF16 R192, gdesc[UR16], RZ, !UPT, gsb0 ;  /* 0x0020000010c079f0 */ /* 0x000fe2000c0018ff */
[----:B------:R-:W-:Y:S01]  /*31b0*/  UMOV UR16, UR32 ;  /* 0x0000002000107c82 */ /* 0x000fe20008000000 */
[----:B------:R-:W-:Y:S01]  /*31c0*/  UMOV UR17, UR33 ;  /* 0x0000002100117c82 */ /* 0x000fe20008000000 */
[----:B------:R2:W-:Y:S01]  /*31d0*/  STL.64 [R1+0x2c8], R218 ;  /* 0x0002c8da01007387 */ /* 0x0005e20000100a00 */
[----:B------:R-:W-:Y:S01]  /*31e0*/  UMOV UR18, UR34 ;  /* 0x0000002200127c82 */ /* 0x000fe20008000000 */
[----:B------:R-:W-:Y:S01]  /*31f0*/  UMOV UR19, UR35 ;  /* 0x0000002300137c82 */ /* 0x000fe20008000000 */
[----:B------:R-:W-:Y:S01]  /*3200*/  UMOV UR32, UR52 ;  /* 0x0000003400207c82 */ /* 0x000fe20008000000 */
[----:B------:R3:W-:Y:S01]  /*3210*/  STL.64 [R1+0x2c0], R216 ;  /* 0x0002c0d801007387 */ /* 0x0007e20000100a00 */
[----:B0-----:R-:W-:Y:S01]  /*3220*/  IMAD.MOV.U32 R222, RZ, RZ, R169 ;  /* 0x000000ffffde7224 */ /* 0x001fe200078e00a9 */
[----:B------:R-:W-:Y:S01]  /*3230*/  UMOV UR33, UR53 ;  /* 0x0000003500217c82 */ /* 0x000fe20008000000 */
[----:B------:R-:W-:Y:S01]  /*3240*/  IMAD.MOV.U32 R223, RZ, RZ, R168 ;  /* 0x000000ffffdf7224 */ /* 0x000fe200078e00a8 */
[----:B-1----:R-:W-:Y:S01]  /*3250*/  MOV R221, R170 ;  /* 0x000000aa00dd7202 */ /* 0x002fe20000000f00 */
[----:B------:R-:W-:-:S02]  /*3260*/  IMAD.MOV.U32 R220, RZ, RZ, R171 ;  /* 0x000000ffffdc7224 */ /* 0x000fc400078e00ab */
[----:B--2---:R-:W-:Y:S02]  /*3270*/  IMAD.MOV.U32 R218, RZ, RZ, R173 ;  /* 0x000000ffffda7224 */ /* 0x004fe400078e00ad */
[----:B------:R-:W-:Y:S02]  /*3280*/  IMAD.MOV.U32 R219, RZ, RZ, R172 ;  /* 0x000000ffffdb7224 */ /* 0x000fe400078e00ac */
[----:B---3--:R-:W-:Y:S02]  /*3290*/  IMAD.MOV.U32 R216, RZ, RZ, R175 ;  /* 0x000000ffffd87224 */ /* 0x008fe400078e00af */
[----:B------:R-:W-:Y:S01]  /*32a0*/  IMAD.MOV.U32 R217, RZ, RZ, R174 ;  /* 0x000000ffffd97224 */ /* 0x000fe200078e00ae */
[----:B------:R-:W-:Y:S02]  /*32b0*/  WARPGROUP.DEPBAR.LE gsb0, 0x0 ;  /* 0x00008000000079c5 */ /* 0x000fe40000010000 */
[----:B------:R-:W-:Y:S01]  /*32c0*/  WARPGROUP.ARRIVE ;  /* 0x00000000000079c5 */ /* 0x000fe20000000000 */
[----:B------:R0:W-:Y:S04]  /*32d0*/  STL.64 [R1+0x2f8], R198 ;  /* 0x0002f8c601007387 */ /* 0x0001e80000100a00 */
[----:B------:R1:W-:Y:S01]  /*32e0*/  STL.64 [R1+0x2f0], R196 ;  /* 0x0002f0c401007387 */ /* 0x0003e20000100a00 */
[----:B------:R-:W-:Y:S01]  /*32f0*/  HGMMA.64x16x16.F32.BF16 R168, gdesc[UR20], RZ, !UPT, gsb0 ;  /* 0x0020000014a879f0 */ /* 0x000fe2000c0018ff */
[----:B------:R-:W-:Y:S01]  /*3300*/  R2UR UR23, R3 ;  /* 0x00000000031772ca */ /* 0x000fe200000e0000 */
[----:B------:R-:W-:Y:S01]  /*3310*/  UMOV UR35, 0x80000020 ;  /* 0x8000002000237882 */ /* 0x000fe20000000000 */
[----:B------:R2:W-:Y:S01]  /*3320*/  STL.64 [R1+0x2e8], R194 ;  /* 0x0002e8c201007387 */ /* 0x0005e20000100a00 */
[----:B------:R-:W-:Y:S01]  /*3330*/  R2UR UR22, R0 ;  /* 0x00000000001672ca */ /* 0x000fe200000e0000 */
[----:B------:R-:W-:Y:S01]  /*3340*/  UMOV UR31, 0x80000020 ;  /* 0x80000020001f7882 */ /* 0x000fe20000000000 */
[----:B------:R-:W-:Y:S01]  /*3350*/  UMOV UR27, 0x80000020 ;  /* 0x80000020001b7882 */ /* 0x000fe20000000000 */
[----:B------:R3:W-:Y:S01]  /*3360*/  STL.64 [R1+0x2e0], R192 ;  /* 0x0002e0c001007387 */ /* 0x0007e20000100a00 */
[----:B0-----:R-:W-:Y:S01]  /*3370*/  IMAD.MOV.U32 R198, RZ, RZ, R145 ;  /* 0x000000ffffc67224 */ /* 0x001fe200078e0091 */
[----:B------:R-:W-:Y:S01]  /*3380*/  UMOV UR20, UR52 ;  /* 0x0000003400147c82 */ /* 0x000fe20008000000 */
[----:B------:R-:W-:Y:S01]  /*3390*/  IMAD.MOV.U32 R199, RZ, RZ, R144 ;  /* 0x000000ffffc77224 */ /* 0x000fe200078e0090 */
[----:B------:R-:W-:Y:S01]  /*33a0*/  UMOV UR21, UR53 ;  /* 0x0000003500157c82 */ /* 0x000fe20008000000 */
[----:B-1----:R-:W-:-:S02]  /*33b0*/  IMAD.MOV.U32 R196, RZ, RZ, R147 ;  /* 0x000000ffffc47224 */ /* 0x002fc400078e0093 */
[----:B------:R-:W-:Y:S01]  /*33c0*/  IMAD.MOV.U32 R197, RZ, RZ, R146 ;  /* 0x000000ffffc57224 */ /* 0x000fe200078e0092 */
[----:B--2---:R-:W-:Y:S01]  /*33d0*/  MOV R195, R148 ;  /* 0x0000009400c37202 */ /* 0x004fe20000000f00 */
[----:B------:R-:W-:Y:S01]  /*33e0*/  IMAD.MOV.U32 R194, RZ, RZ, R149 ;  /* 0x000000ffffc27224 */ /* 0x000fe200078e0095 */
[----:B------:R-:W-:Y:S01]  /*33f0*/  UMOV UR10, UR22 ;  /* 0x00000016000a7c82 */ /* 0x000fe20008000000 */
[----:B------:R-:W-:Y:S01]  /*3400*/  UMOV UR11, UR23 ;  /* 0x00000017000b7c82 */ /* 0x000fe20008000000 */
[----:B---3--:R-:W-:Y:S02]  /*3410*/  IMAD.MOV.U32 R192, RZ, RZ, R151 ;  /* 0x000000ffffc07224 */ /* 0x008fe400078e0097 */
[----:B------:R-:W-:Y:S01]  /*3420*/  IMAD.MOV.U32 R193, RZ, RZ, R150 ;  /* 0x000000ffffc17224 */ /* 0x000fe200078e0096 */
[----:B------:R-:W-:Y:S02]  /*3430*/  WARPGROUP.DEPBAR.LE gsb0, 0x0 ;  /* 0x00008000000079c5 */ /* 0x000fe40000010000 */
[----:B------:R-:W-:Y:S01]  /*3440*/  WARPGROUP.ARRIVE ;  /* 0x00000000000079c5 */ /* 0x000fe20000000000 */
[----:B------:R0:W-:Y:S04]  /*3450*/  STL.64 [R1+0x318], R174 ;  /* 0x000318ae01007387 */ /* 0x0001e80000100a00 */
[----:B------:R1:W-:Y:S01]  /*3460*/  STL.64 [R1+0x310], R172 ;  /* 0x000310ac01007387 */ /* 0x0003e20000100a00 */
[----:B------:R-:W-:Y:S01]  /*3470*/  HGMMA.64x16x16.F32.BF16 R144, gdesc[UR16], RZ, !UPT, gsb0 ;  /* 0x00200000109079f0 */ /* 0x000fe2000c0018ff */
[----:B------:R-:W-:Y:S01]  /*3480*/  UMOV UR23, 0x80000020 ;  /* 0x8000002000177882 */ /* 0x000fe20000000000 */
[----:B------:R-:W-:Y:S01]  /*3490*/  UMOV UR16, UR52 ;  /* 0x0000003400107c82 */ /* 0x000fe20008000000 */
[----:B------:R2:W-:Y:S01]  /*34a0*/  STL.64 [R1+0x308], R170 ;  /* 0x000308aa01007387 */ /* 0x0005e20000100a00 */
[----:B------:R-:W-:-:S03]  /*34b0*/  UMOV UR17, UR53 ;  /* 0x0000003500117c82 */ /* 0x000fc60008000000 */
[----:B------:R3:W-:Y:S01]  /*34c0*/  STL.64 [R1+0x300], R168 ;  /* 0x000300a801007387 */ /* 0x0007e20000100a00 */
[----:B0-----:R-:W-:Y:S01]  /*34d0*/  IMAD.MOV.U32 R174, RZ, RZ, R121 ;  /* 0x000000ffffae7224 */ /* 0x001fe200078e0079 */
[----:B------:R-:W-:Y:S01]  /*34e0*/  MOV R175, R120 ;  /* 0x0000007800af7202 */ /* 0x000fe20000000f00 */
[----:B-1----:R-:W-:Y:S02]  /*34f0*/  IMAD.MOV.U32 R172, RZ, RZ, R123 ;  /* 0x000000ffffac7224 */ /* 0x002fe400078e007b */
[----:B------:R-:W-:Y:S02]  /*3500*/  IMAD.MOV.U32 R173, RZ, RZ, R122 ;  /* 0x000000ffffad7224 */ /* 0x000fe400078e007a */
[----:B--2---:R-:W-:Y:S02]  /*3510*/  IMAD.MOV.U32 R170, RZ, RZ, R125 ;  /* 0x000000ffffaa7224 */ /* 0x004fe400078e007d */
[----:B------:R-:W-:Y:S02]  /*3520*/  IMAD.MOV.U32 R171, RZ, RZ, R124 ;  /* 0x000000ffffab7224 */ /* 0x000fe400078e007c */
[----:B---3--:R-:W-:Y:S01]  /*3530*/  IMAD.MOV.U32 R168, RZ, RZ, R127 ;  /* 0x000000ffffa87224 */ /* 0x008fe200078e007f */
[----:B------:R-:W-:Y:S01]  /*3540*/  MOV R169, R126 ;  /* 0x0000007e00a97202 */ /* 0x000fe20000000f00 */
[----:B------:R-:W-:-:S02]  /*3550*/  WARPGROUP.DEPBAR.LE gsb0, 0x0 ;  /* 0x00008000000079c5 */ /* 0x000fc40000010000 */
[----:B------:R-:W-:Y:S01]  /*3560*/  WARPGROUP.ARRIVE ;  /* 0x00000000000079c5 */ /* 0x000fe20000000000 */
[----:B------:R0:W-:Y:S04]  /*3570*/  STL.64 [R1+0x338], R150 ;  /* 0x0003389601007387 */ /* 0x0001e80000100a00 */
[----:B------:R1:W-:Y:S01]  /*3580*/  STL.64 [R1+0x330], R148 ;  /* 0x0003309401007387 */ /* 0x0003e20000100a00 */
[----:B------:R-:W-:Y:S01]  /*3590*/  HGMMA.64x16x16.F32.BF16 R120, gdesc[UR12], RZ, !UPT, gsb0 ;  /* 0x002000000c7879f0 */ /* 0x000fe2000c0018ff */
[----:B------:R-:W-:Y:S01]  /*35a0*/  R2UR UR14, R4 ;  /* 0x00000000040e72ca */ /* 0x000fe200000e0000 */
[----:B------:R-:W-:Y:S01]  /*35b0*/  UMOV UR19, 0x80000020 ;  /* 0x8000002000137882 */ /* 0x000fe20000000000 */
[----:B------:R2:W-:Y:S01]  /*35c0*/  STL.64 [R1+0x328], R146 ;  /* 0x0003289201007387 */ /* 0x0005e20000100a00 */
[----:B------:R-:W-:Y:S01]  /*35d0*/  UMOV UR12, UR52 ;  /* 0x00000034000c7c82 */ /* 0x000fe20008000000 */
[----:B------:R-:W-:-:S02]  /*35e0*/  UMOV UR13, UR53 ;  /* 0x00000035000d7c82 */ /* 0x000fc40008000000 */
[----:B------:R3:W-:Y:S01]  /*35f0*/  STL.64 [R1+0x320], R144 ;  /* 0x0003209001007387 */ /* 0x0007e20000100a00 */
[----:B0-----:R-:W-:Y:S02]  /*3600*/  IMAD.MOV.U32 R150, RZ, RZ, R97 ;  /* 0x000000ffff967224 */ /* 0x001fe400078e0061 */
[----:B------:R-:W-:Y:S01]  /*3610*/  IMAD.MOV.U32 R151, RZ, RZ, R96 ;  /* 0x000000ffff977224 */ /* 0x000fe200078e0060 */
[----:B-1----:R-:W-:Y:S01]  /*3620*/  MOV R149, R98 ;  /* 0x0000006200957202 */ /* 0x002fe20000000f00 */
[----:B------:R-:W-:Y:S02]  /*3630*/  IMAD.MOV.U32 R148, RZ, RZ, R99 ;  /* 0x000000ffff947224 */ /* 0x000fe400078e0063 */
[----:B------:R-:W-:Y:S01]  /*3640*/  UIADD3 UR54, UR14, 0x2, URZ ;  /* 0x000000020e367890 */ /* 0x000fe2000fffe03f */
[----:B--2---:R-:W-:Y:S01]  /*3650*/  IMAD.MOV.U32 R146, RZ, RZ, R101 ;  /* 0x000000ffff927224 */ /* 0x004fe200078e0065 */
[----:B------:R-:W-:Y:S01]  /*3660*/  UIADD3 UR15, UR14, 0x42, URZ ;  /* 0x000000420e0f7890 */ /* 0x000fe2000fffe03f */
[----:B------:R-:W-:Y:S01]  /*3670*/  IMAD.MOV.U32 R147, RZ, RZ, R100 ;  /* 0x000000ffff937224 */ /* 0x000fe200078e0064 */
[----:B------:R-:W-:Y:S01]  /*3680*/  UIADD3 UR18, UR14, 0x82, URZ ;  /* 0x000000820e127890 */ /* 0x000fe2000fffe03f */
[----:B---3--:R-:W-:Y:S01]  /*3690*/  IMAD.MOV.U32 R144, RZ, RZ, R103 ;  /* 0x000000ffff907224 */ /* 0x008fe200078e0067 */
[----:B------:R-:W-:Y:S01]  /*36a0*/  UIADD3 UR50, UR14, 0xc2, URZ ;  /* 0x000000c20e327890 */ /* 0x000fe2000fffe03f */
[----:B------:R-:W-:Y:S01]  /*36b0*/  IMAD.MOV.U32 R145, RZ, RZ, R102 ;  /* 0x000000ffff917224 */ /* 0x000fe200078e0066 */
[----:B------:R-:W-:-:S02]  /*36c0*/  UIADD3 UR46, UR14, 0x102, URZ ;  /* 0x000001020e2e7890 */ /* 0x000fc4000fffe03f */
[----:B------:R-:W-:Y:S02]  /*36d0*/  UIADD3 UR42, UR14, 0x142, URZ ;  /* 0x000001420e2a7890 */ /* 0x000fe4000fffe03f */
[----:B------:R-:W-:Y:S02]  /*36e0*/  UIADD3 UR38, UR14, 0x182, URZ ;  /* 0x000001820e267890 */ /* 0x000fe4000fffe03f */
[----:B------:R-:W-:Y:S02]  /*36f0*/  UIADD3 UR34, UR14, 0x1c2, URZ ;  /* 0x000001c20e227890 */ /* 0x000fe4000fffe03f */
[----:B------:R-:W-:Y:S01]  /*3700*/  UIADD3 UR30, UR14, 0x202, URZ ;  /* 0x000002020e1e7890 */ /* 0x000fe2000fffe03f */
[----:B------:R-:W-:Y:S02]  /*3710*/  WARPGROUP.DEPBAR.LE gsb0, 0x0 ;  /* 0x00008000000079c5 */ /* 0x000fe40000010000 */
[----:B------:R-:W-:Y:S01]  /*3720*/  WARPGROUP.ARRIVE ;  /* 0x00000000000079c5 */ /* 0x000fe20000000000 */
[----:B------:R0:W-:Y:S04]  /*3730*/  STL.64 [R1+0x358], R126 ;  /* 0x0003587e01007387 */ /* 0x0001e80000100a00 */
[----:B------:R1:W-:Y:S01]  /*3740*/  STL.64 [R1+0x350], R124 ;  /* 0x0003507c01007387 */ /* 0x0003e20000100a00 */
[----:B------:R-:W-:Y:S01]  /*3750*/  HGMMA.64x16x16.F32.BF16 R96, gdesc[UR8], RZ, !UPT, gsb0 ;  /* 0x00200000086079f0 */ /* 0x000fe2000c0018ff */
[----:B------:R-:W-:-:S02]  /*3760*/  R2UR UR11, R11 ;  /* 0x000000000b0b72ca */ /* 0x000fc400000e0000 */
[----:B------:R2:W-:Y:S01]  /*3770*/  STL.64 [R1+0x348], R122 ;  /* 0x0003487a01007387 */ /* 0x0005e20000100a00 */
[----:B------:R-:W-:Y:S02]  /*3780*/  R2UR UR10, R7 ;  /* 0x00000000070a72ca */ /* 0x000fe400000e0000 */
[----:B------:R-:W-:Y:S01]  /*3790*/  R2UR UR9, R6 ;  /* 0x00000000060972ca */ /* 0x000fe200000e0000 */
[----:B------:R3:W-:Y:S01]  /*37a0*/  STL.64 [R1+0x340], R120 ;  /* 0x0003407801007387 */ /* 0x0007e20000100a00 */
[----:B0-----:R-:W-:Y:S01]  /*37b0*/  IMAD.MOV.U32 R126, RZ, RZ, R73 ;  /* 0x000000ffff7e7224 */ /* 0x001fe200078e0049 */
[----:B------:R-:W-:Y:S01]  /*37c0*/  R2UR UR8, R5 ;  /* 0x00000000050872ca */ /* 0x000fe200000e0000 */
[----:B------:R-:W-:Y:S02]  /*37d0*/  IMAD.MOV.U32 R127, RZ, RZ, R72 ;  /* 0x000000ffff7f7224 */ /* 0x000fe400078e0048 */
[----:B-1----:R-:W-:Y:S02]  /*37e0*/  IMAD.MOV.U32 R124, RZ, RZ, R75 ;  /* 0x000000ffff7c7224 */ /* 0x002fe400078e004b */
[----:B------:R-:W-:Y:S01]  /*37f0*/  IMAD.MOV.U32 R125, RZ, RZ, R74 ;  /* 0x000000ffff7d7224 */ /* 0x000fe200078e004a */
[----:B--2---:R-:W-:Y:S01]  /*3800*/  MOV R123, R76 ;  /* 0x0000004c007b7202 */ /* 0x004fe20000000f00 */
[----:B------:R-:W-:-:S02]  /*3810*/  IMAD.MOV.U32 R122, RZ, RZ, R77 ;  /* 0x000000ffff7a7224 */ /* 0x000fc400078e004d */
[----:B---3--:R-:W-:Y:S02]  /*3820*/  IMAD.MOV.U32 R120, RZ, RZ, R79 ;  /* 0x000000ffff787224 */ /* 0x008fe400078e004f */
[----:B------:R-:W-:Y:S01]  /*3830*/  IMAD.MOV.U32 R121, RZ, RZ, R78 ;  /* 0x000000ffff797224 */ /* 0x000fe200078e004e */
[----:B------:R-:W-:Y:S02]  /*3840*/  WARPGROUP.DEPBAR.LE gsb0, 0x0 ;  /* 0x00008000000079c5 */ /* 0x000fe40000010000 */
        /* <DEDUP_REMOVED lines=8> */
[----:B------:R-:W-:-:S02]  /*38d0*/  UMOV UR59, 0x80000020 ;  /* 0x80000020003b7882 */ /* 0x000fc40000000000 */
        /* <DEDUP_REMOVED lines=20> */
[----:B0-----:R-:W-:Y:S02]  /*3a20*/  IMAD.MOV.U32 R78, RZ, RZ, R25 ;  /* 0x000000ffff4e7224 */ /* 0x001fe400078e0019 */
[----:B------:R-:W-:Y:S01]  /*3a30*/  IMAD.MOV.U32 R79, RZ, RZ, R24 ;  /* 0x000000ffff4f7224 */ /* 0x000fe200078e0018 */
[----:B-1----:R-:W-:Y:S01]  /*3a40*/  MOV R77, R26 ;  /* 0x0000001a004d7202 */ /* 0x002fe20000000f00 */
[----:B------:R-:W-:Y:S02]  /*3a50*/  IMAD.MOV.U32 R76, RZ, RZ, R27 ;  /* 0x000000ffff4c7224 */ /* 0x000fe400078e001b */
[----:B--2---:R-:W-:Y:S02]  /*3a60*/  IMAD.MOV.U32 R74, RZ, RZ, R29 ;  /* 0x000000ffff4a7224 */ /* 0x004fe400078e001d */
[----:B------:R-:W-:Y:S02]  /*3a70*/  IMAD.MOV.U32 R75, RZ, RZ, R28 ;  /* 0x000000ffff4b7224 */ /* 0x000fe400078e001c */
[----:B---3--:R-:W-:-:S02]  /*3a80*/  IMAD.MOV.U32 R72, RZ, RZ, R31 ;  /* 0x000000ffff487224 */ /* 0x008fc400078e001f */
[----:B------:R-:W-:Y:S01]  /*3a90*/  IMAD.MOV.U32 R73, RZ, RZ, R30 ;  /* 0x000000ffff497224 */ /* 0x000fe200078e001e */
[----:B------:R-:W-:Y:S02]  /*3aa0*/  WARPGROUP.DEPBAR.LE gsb0, 0x0 ;  /* 0x00008000000079c5 */ /* 0x000fe40000010000 */
[----:B------:R-:W-:Y:S01]  /*3ab0*/  WARPGROUP.ARRIVE ;  /* 0x00000000000079c5 */ /* 0x000fe20000000000 */
[----:B------:R-:W-:Y:S04]  /*3ac0*/  STL.64 [R1+0x3b8], R54 ;  /* 0x0003b83601007387 */ /* 0x000fe80000100a00 */
[----:B------:R-:W-:Y:S01]  /*3ad0*/  STL.64 [R1+0x3b0], R52 ;  /* 0x0003b03401007387 */ /* 0x000fe20000100a00 */
[----:B------:R-:W-:Y:S01]  /*3ae0*/  HGMMA.64x16x16.F32.BF16 R24, gdesc[UR4], RZ, !UPT, gsb0 ;  /* 0x00200000041879f0 */ /* 0x000fe2000c0018ff */
[----:B------:R-:W-:-:S02]  /*3af0*/  UIADD3 UR26, UR14, 0x242, URZ ;  /* 0x000002420e1a7890 */ /* 0x000fc4000fffe03f */
[----:B------:R-:W-:Y:S01]  /*3b00*/  STL.64 [R1+0x3a8], R50 ;  /* 0x0003a83201007387 */ /* 0x000fe20000100a00 */
[----:B------:R-:W-:Y:S02]  /*3b10*/  UIADD3 UR22, UR14, 0x282, URZ ;  /* 0x000002820e167890 */ /* 0x000fe4000fffe03f */
[----:B------:R-:W-:Y:S01]  /*3b20*/  UIADD3 UR18, UR14, 0x2c2, URZ ;  /* 0x000002c20e127890 */ /* 0x000fe2000fffe03f */
[----:B------:R-:W-:Y:S01]  /*3b30*/  STL.64 [R1+0x3a0], R48 ;  /* 0x0003a03001007387 */ /* 0x000fe20000100a00 */
[----:B------:R-:W-:Y:S01]  /*3b40*/  UMOV UR4, UR10 ;  /* 0x0000000a00047c82 */ /* 0x000fe20008000000 */
[----:B------:R-:W-:Y:S01]  /*3b50*/  UMOV UR15, 0x80000020 ;  /* 0x80000020000f7882 */ /* 0x000fe20000000000 */
[----:B------:R-:W-:Y:S01]  /*3b60*/  UMOV UR5, UR11 ;  /* 0x0000000b00057c82 */ /* 0x000fe20008000000 */
[----:B------:R-:W-:Y:S02]  /*3b70*/  WARPGROUP.DEPBAR.LE gsb0, 0x0 ;  /* 0x00008000000079c5 */ /* 0x000fe40000010000 */
[----:B------:R-:W-:Y:S01]  /*3b80*/  WARPGROUP.ARRIVE ;  /* 0x00000000000079c5 */ /* 0x000fe20000000000 */
[----:B------:R-:W-:Y:S04]  /*3b90*/  STL.64 [R1+0x3d8], R30 ;  /* 0x0003d81e01007387 */ /* 0x000fe80000100a00 */
[----:B------:R-:W-:Y:S01]  /*3ba0*/  STL.64 [R1+0x3d0], R28 ;  /* 0x0003d01c01007387 */ /* 0x000fe20000100a00 */
[----:B------:R-:W-:Y:S03]  /*3bb0*/  HGMMA.64x16x16.F32.BF16 R72, gdesc[UR52], R72, gsb0 ;  /* 0x00200000344879f0 */ /* 0x000fe60008001848 */
[----:B------:R-:W-:Y:S04]  /*3bc0*/  STL.64 [R1+0x3c8], R26 ;  /* 0x0003c81a01007387 */ /* 0x000fe80000100a00 */
[----:B------:R-:W-:Y:S01]  /*3bd0*/  STL.64 [R1+0x3c0], R24 ;  /* 0x0003c01801007387 */ /* 0x000fe20000100a00 */
[----:B------:R-:W-:-:S02]  /*3be0*/  WARPGROUP.DEPBAR.LE gsb0, 0x0 ;  /* 0x00008000000079c5 */ /* 0x000fc40000010000 */
[----:B------:R-:W-:Y:S01]  /*3bf0*/  WARPGROUP.ARRIVE ;  /* 0x00000000000079c5 */ /* 0x000fe20000000000 */
[----:B------:R-:W-:Y:S04]  /*3c00*/  STL.64 [R1+0x240], R72 ;  /* 0x0002404801007387 */ /* 0x000fe80000100a00 */
[----:B------:R-:W-:Y:S01]  /*3c10*/  STL.64 [R1+0x248], R74 ;  /* 0x0002484a01007387 */ /* 0x000fe20000100a00 */
[----:B------:R-:W-:Y:S01]  /*3c20*/  HGMMA.64x16x16.F32.BF16 R96, gdesc[UR56], R96, gsb0 ;  /* 0x00200000386079f0 */ /* 0x000fe20008001860 */
[----:B------:R-:W-:Y:S01]  /*3c30*/  UMOV UR57, UR59 ;  /* 0x0000003b00397c82 */ /* 0x000fe20008000000 */
[----:B------:R-:W-:Y:S01]  /*3c40*/  UMOV UR59, UR51 ;  /* 0x00000033003b7c82 */ /* 0x000fe20008000000 */
[----:B------:R-:W-:Y:S01]  /*3c50*/  UMOV UR51, 0x80000020 ;  /* 0x8000002000337882 */ /* 0x000fe20000000000 */
[----:B------:R-:W-:Y:S01]  /*3c60*/  STL.64 [R1+0x250], R76 ;  /* 0x0002504c01007387 */ /* 0x000fe20000100a00 */
[----:B------:R-:W-:Y:S01]  /*3c70*/  UIADD3 UR6, UR14, 0x382, URZ ;  /* 0x000003820e067890 */ /* 0x000fe2000fffe03f */
[----:B------:R-:W-:-:S02]  /*3c80*/  UMOV UR7, 0x80000020 ;  /* 0x8000002000077882 */ /* 0x000fc40000000000 */
[----:B------:R-:W-:Y:S01]  /*3c90*/  STL.64 [R1+0x258], R78 ;  /* 0x0002584e01007387 */ /* 0x000fe20000100a00 */
        /* <DEDUP_REMOVED lines=14> */
[----:B------:R-:W-:Y:S01]  /*3d80*/  UIADD3 UR10, UR14, 0x342, URZ ;  /* 0x000003420e0a7890 */ /* 0x000fe2000fffe03f */
[----:B------:R-:W-:Y:S01]  /*3d90*/  STL.64 [R1+0x190], R124 ;  /* 0x0001907c01007387 */ /* 0x000fe20000100a00 */
[----:B------:R-:W-:Y:S01]  /*3da0*/  UMOV UR8, UR52 ;  /* 0x0000003400087c82 */ /* 0x000fe20008000000 */
[----:B------:R-:W-:Y:S01]  /*3db0*/  UMOV UR9, UR53 ;  /* 0x0000003500097c82 */ /* 0x000fe20008000000 */
[----:B------:R-:W-:Y:S01]  /*3dc0*/  UMOV UR11, 0x80000020 ;  /* 0x80000020000b7882 */ /* 0x000fe20000000000 */
[----:B------:R-:W-:Y:S01]  /*3dd0*/  STL.64 [R1+0x198], R126 ;  /* 0x0001987e01007387 */ /* 0x000fe20000100a00 */
[----:B------:R-:W-:Y:S01]  /*3de0*/  UMOV UR49, UR5 ;  /* 0x0000000500317c82 */ /* 0x000fe20008000000 */
[----:B------:R-:W-:-:S02]  /*3df0*/  WARPGROUP.DEPBAR.LE gsb0, 0x0 ;  /* 0x00008000000079c5 */ /* 0x000fc40000010000 */
        /* <DEDUP_REMOVED lines=20> */
[----:B------:R-:W-:-:S03]  /*3f40*/  WARPGROUP.DEPBAR.LE gsb0, 0x0 ;  /* 0x00008000000079c5 */ /* 0x000fc60000010000 */
[----:B------:R0:W-:Y:S04]  /*3f50*/  STL.64 [R1], R216 ;  /* 0x000000d801007387 */ /* 0x0001e80000100a00 */
[----:B------:R1:W-:Y:S04]  /*3f60*/  STL.64 [R1+0x8], R218 ;  /* 0x000008da01007387 */ /* 0x0003e80000100a00 */
[----:B------:R2:W-:Y:S04]  /*3f70*/  STL.64 [R1+0x10], R220 ;  /* 0x000010dc01007387 */ /* 0x0005e80000100a00 */
[----:B------:R3:W-:Y:S01]  /*3f80*/  STL.64 [R1+0x18], R222 ;  /* 0x000018de01007387 */ /* 0x0007e20000100a00 */
[----:B0-----:R-:W-:-:S02]  /*3f90*/  IMAD.MOV.U32 R216, RZ, RZ, R208 ;  /* 0x000000ffffd87224 */ /* 0x001fc400078e00d0 */
[----:B------:R-:W-:Y:S01]  /*3fa0*/  IMAD.MOV.U32 R217, RZ, RZ, R209 ;  /* 0x000000ffffd97224 */ /* 0x000fe200078e00d1 */
[----:B------:R-:W4:Y:S01]  /*3fb0*/  LDL.LU R208, [R1+0x460] ;  /* 0x0004600001d07983 */ /* 0x000f220000300800 */
[----:B-1----:R-:W-:Y:S01]  /*3fc0*/  IMAD.MOV.U32 R218, RZ, RZ, R210 ;  /* 0x000000ffffda7224 */ /* 0x002fe200078e00d2 */
[----:B------:R-:W-:Y:S02]  /*3fd0*/  MOV R219, R211 ;  /* 0x000000d300db7202 */ /* 0x000fe40000000f00 */
[----:B------:R-:W4:Y:S01]  /*3fe0*/  LDL.LU R209, [R1+0x45c] ;  /* 0x00045c0001d17983 */ /* 0x000f220000300800 */
[----:B--2---:R-:W-:-:S03]  /*3ff0*/  IMAD.MOV.U32 R220, RZ, RZ, R212 ;  /* 0x000000ffffdc7224 */ /* 0x004fc600078e00d4 */
[----:B------:R-:W4:Y:S01]  /*4000*/  LDL.LU R210, [R1+0x458] ;  /* 0x0004580001d27983 */ /* 0x000f220000300800 */
[----:B------:R-:W-:-:S03]  /*4010*/  IMAD.MOV.U32 R221, RZ, RZ, R213 ;  /* 0x000000ffffdd7224 */ /* 0x000fc600078e00d5 */
[----:B------:R-:W4:Y:S01]  /*4020*/  LDL.LU R211, [R1+0x454] ;  /* 0x0004540001d37983 */ /* 0x000f220000300800 */
[----:B---3--:R-:W-:-:S03]  /*4030*/  IMAD.MOV.U32 R222, RZ, RZ, R214 ;  /* 0x000000ffffde7224 */ /* 0x008fc600078e00d6 */
[----:B------:R-:W4:Y:S01]  /*4040*/  LDL.LU R212, [R1+0x450] ;  /* 0x0004500001d47983 */ /* 0x000f220000300800 */
[----:B------:R-:W-:-:S03]  /*4050*/  IMAD.MOV.U32 R223, RZ, RZ, R215 ;  /* 0x000000ffffdf7224 */ /* 0x000fc600078e00d7 */
[----:B------:R-:W4:Y:S04]  /*4060*/  LDL.LU R213, [R1+0x44c] ;  /* 0x00044c0001d57983 */ /* 0x000f280000300800 */
[----:B------:R-:W4:Y:S04]  /*4070*/  LDL.LU R214, [R1+0x448] ;  /* 0x0004480001d67983 */ /* 0x000f280000300800 */
[----:B------:R-:W4:Y:S01]  /*4080*/  LDL.LU R215, [R1+0x444] ;  /* 0x0004440001d77983 */ /* 0x000f220000300800 */
[----:B------:R-:W-:Y:S01]  /*4090*/  UIADD3 UR4, UR14, 0x302, URZ ;  /* 0x000003020e047890 */ /* 0x000fe2000fffe03f */
[----:B------:R-:W-:-:S02]  /*40a0*/  UMOV UR5, UR53 ;  /* 0x0000003500057c82 */ /* 0x000fc40008000000 */
[----:B------:R-:W2:Y:S01]  /*40b0*/  LDL.LU R192, [R1+0x40] ;  /* 0x0000400001c07983 */ /* 0x000ea20000300800 */
[----:B----4-:R-:W-:-:S03]  /*40c0*/  WARPGROUP.ARRIVE ;  /* 0x00000000000079c5 */ /* 0x010fc60000000000 */
[----:B------:R-:W-:Y:S01]  /*40d0*/  UMOV UR14, UR4 ;  /* 0x00000004000e7c82 */ /* 0x000fe20008000000 */
[----:B------:R-:W2:Y:S02]  /*40e0*/  LDL.LU R193, [R1+0x44] ;  /* 0x0000440001c17983 */ /* 0x000ea40000300800 */
[----:B------:R-:W-:Y:S01]  /*40f0*/  HGMMA.64x16x16.F32.BF16 R208, gdesc[UR32], R208, gsb0 ;  /* 0x0020000020d079f0 */ /* 0x000fe200080018d0 */
[----:B------:R-:W-:Y:S01]  /*4100*/  UMOV UR4, UR52 ;  /* 0x0000003400047c82 */ /* 0x000fe20008000000 */
[----:B------:R-:W2:Y:S04]  /*4110*/  LDL.LU R194, [R1+0x48] ;  /* 0x0000480001c27983 */ /* 0x000ea80000300800 */
[----:B------:R-:W2:Y:S04]  /*4120*/  LDL.LU R195, [R1+0x4c] ;  /* 0x00004c0001c37983 */ /* 0x000ea80000300800 */
[----:B------:R-:W2:Y:S04]  /*4130*/  LDL.LU R196, [R1+0x50] ;  /* 0x0000500001c47983 */ /* 0x000ea80000300800 */
[----:B------:R-:W2:Y:S04]  /*4140*/  LDL.LU R197, [R1+0x54] ;  /* 0x0000540001c57983 */ /* 0x000ea80000300800 */
[----:B------:R-:W2:Y:S04]  /*4150*/  LDL.LU R198, [R1+0x58] ;  /* 0x0000580001c67983 */ /* 0x000ea80000300800 */
[----:B------:R-:W2:Y:S01]  /*4160*/  LDL.LU R199, [R1+0x5c] ;  /* 0x00005c0001c77983 */ /* 0x000ea20000300800 */
        /* <DEDUP_REMOVED lines=9> */
[----:B------:R-:W-:-:S06]  /*4200*/  WARPGROUP.ARRIVE ;  /* 0x00000000000079c5 */ /* 0x000fcc0000000000 */
[----:B------:R-:W-:Y:S03]  /*4210*/  HGMMA.64x16x16.F32.BF16 R160, gdesc[UR24], R160, gsb0 ;  /* 0x0020000018a079f0 */ /* 0x000fe600080018a0 */
[----:B------:R-:W-:Y:S02]  /*4220*/  WARPGROUP.DEPBAR.LE gsb0, 0x0 ;  /* 0x00008000000079c5 */ /* 0x000fe40000010000 */
[----:B------:R-:W-:-:S06]  /*4230*/  WARPGROUP.ARRIVE ;  /* 0x00000000000079c5 */ /* 0x000fcc0000000000 */
[----:B------:R-:W-:Y:S03]  /*4240*/  HGMMA.64x16x16.F32.BF16 R136, gdesc[UR20], R136, gsb0 ;  /* 0x00200000148879f0 */ /* 0x000fe60008001888 */
[----:B------:R-:W-:Y:S02]  /*4250*/  WARPGROUP.DEPBAR.LE gsb0, 0x0 ;  /* 0x00008000000079c5 */ /* 0x000fe40000010000 */
[----:B------:R-:W-:-:S06]  /*4260*/  WARPGROUP.ARRIVE ;  /* 0x00000000000079c5 */ /* 0x000fcc0000000000 */
[----:B------:R-:W-:Y:S03]  /*4270*/  HGMMA.64x16x16.F32.BF16 R112, gdesc[UR16], R112, gsb0 ;  /* 0x00200000107079f0 */ /* 0x000fe60008001870 */
[----:B------:R-:W-:Y:S02]  /*4280*/  WARPGROUP.DEPBAR.LE gsb0, 0x0 ;  /* 0x00008000000079c5 */ /* 0x000fe40000010000 */
[----:B------:R-:W-:-:S06]  /*4290*/  WARPGROUP.ARRIVE ;  /* 0x00000000000079c5 */ /* 0x000fcc0000000000 */
[----:B------:R-:W-:Y:S01]  /*42a0*/  HGMMA.64x16x16.F32.BF16 R88, gdesc[UR12], R88, gsb0 ;  /* 0x002000000c5879f0 */ /* 0x000fe20008001858 */
[----:B------:R-:W-:Y:S02]  /*42b0*/  UIADD3 UR12, UR59, 0x202, URZ ;  /* 0x000002023b0c7890 */ /* 0x000fe4000fffe03f */
[----:B------:R-:W-:Y:S02]  /*42c0*/  WARPGROUP.DEPBAR.LE gsb0, 0x0 ;  /* 0x00008000000079c5 */ /* 0x000fe40000010000 */
[----:B------:R-:W-:-:S06]  /*42d0*/  WARPGROUP.ARRIVE ;  /* 0x00000000000079c5 */ /* 0x000fcc0000000000 */
[----:B------:R-:W-:Y:S03]  /*42e0*/  HGMMA.64x16x16.F32.BF16 R64, gdesc[UR8], R64, gsb0 ;  /* 0x00200000084079f0 */ /* 0x000fe60008001840 */
[----:B------:R-:W-:Y:S02]  /*42f0*/  WARPGROUP.DEPBAR.LE gsb0, 0x0 ;  /* 0x00008000000079c5 */ /* 0x000fe40000010000 */
[----:B------:R-:W-:-:S06]  /*4300*/  WARPGROUP.ARRIVE ;  /* 0x00000000000079c5 */ /* 0x000fcc0000000000 */
[----:B------:R-:W-:Y:S01]  /*4310*/  HGMMA.64x16x16.F32.BF16 R40, gdesc[UR4], R40, gsb0 ;  /* 0x00200000042879f0 */ /* 0x000fe20008001828 */
[----:B------:R-:W-:Y:S01]  /*4320*/  UMOV UR4, UR12 ;  /* 0x0000000c00047c82 */ /* 0x000fe20008000000 */
[----:B------:R-:W-:Y:S01]  /*4330*/  UMOV UR5, 0x80000020 ;  /* 0x8000002000057882 */ /* 0x000fe20000000000 */
        /* <DEDUP_REMOVED lines=29> */
[----:B------:R-:W-:Y:S01]  /*4510*/  UMOV UR12, UR48 ;  /* 0x00000030000c7c82 */ /* 0x000fe20008000000 */
[----:B------:R-:W-:Y:S01]  /*4520*/  UMOV UR13, UR49 ;  /* 0x00000031000d7c82 */ /* 0x000fe20008000000 */
[----:B------:R-:W-:Y:S02]  /*4530*/  WARPGROUP.DEPBAR.LE gsb0, 0x0 ;  /* 0x00008000000079c5 */ /* 0x000fe40000010000 */
[----:B------:R-:W-:-:S06]  /*4540*/  WARPGROUP.ARRIVE ;  /* 0x00000000000079c5 */ /* 0x000fcc0000000000 */
[----:B------:R-:W-:Y:S01]  /*4550*/  HGMMA.64x16x16.F32.BF16 R104, gdesc[UR16], R104, gsb0 ;  /* 0x00200000106879f0 */ /* 0x000fe20008001868 */
[----:B------:R-:W-:Y:S01]  /*4560*/  UMOV UR48, UR4 ;  /* 0x0000000400307c82 */ /* 0x000fe20008000000 */
[----:B------:R-:W-:Y:S01]  /*4570*/  UMOV UR49, UR5 ;  /* 0x0000000500317c82 */ /* 0x000fe20008000000 */
[----:B------:R-:W-:Y:S01]  /*4580*/  UMOV UR16, UR56 ;  /* 0x0000003800107c82 */ /* 0x000fe20008000000 */
[----:B------:R-:W-:Y:S01]  /*4590*/  UMOV UR17, UR57 ;  /* 0x0000003900117c82 */ /* 0x000fe20008000000 */
        /* <DEDUP_REMOVED lines=16> */
[----:B--2---:R-:W-:-:S06]  /*46a0*/  WARPGROUP.ARRIVE ;  /* 0x00000000000079c5 */ /* 0x004fcc0000000000 */
[----:B------:R-:W-:Y:S03]  /*46b0*/  HGMMA.64x16x16.F32.BF16 R192, gdesc[UR40], R192, gsb0 ;  /* 0x0020000028c079f0 */ /* 0x000fe600080018c0 */
[----:B------:R-:W-:Y:S02]  /*46c0*/  WARPGROUP.DEPBAR.LE gsb0, 0x0 ;  /* 0x00008000000079c5 */ /* 0x000fe40000010000 */
[----:B------:R-:W-:Y:S01]  /*46d0*/  WARPGROUP.ARRIVE ;  /* 0x00000000000079c5 */ /* 0x000fe20000000000 */
[----:B------:R0:W-:Y:S04]  /*46e0*/  STL.64 [R1+0x40], R192 ;  /* 0x000040c001007387 */ /* 0x0001e80000100a00 */
[----:B------:R-:W-:Y:S01]  /*46f0*/  STL.64 [R1+0x48], R194 ;  /* 0x000048c201007387 */ /* 0x000fe20000100a00 */
[----:B------:R-:W-:Y:S03]  /*4700*/  HGMMA.64x16x16.F32.BF16 R216, gdesc[UR44], R216, gsb0 ;  /* 0x002000002cd879f0 */ /* 0x000fe600080018d8 */
[----:B------:R1:W-:Y:S04]  /*4710*/  STL.64 [R1+0x50], R196 ;  /* 0x000050c401007387 */ /* 0x0003e80000100a00 */
[----:B------:R2:W-:Y:S04]  /*4720*/  STL.64 [R1+0x58], R198 ;  /* 0x000058c601007387 */ /* 0x0005e80000100a00 */
[----:B0-----:R-:W3:Y:S04]  /*4730*/  LDL.LU R192, [R1+0x80] ;  /* 0x0000800001c07983 */ /* 0x001ee80000300800 */
[----:B------:R-:W3:Y:S01]  /*4740*/  LDL.LU R193, [R1+0x84] ;  /* 0x0000840001c17983 */ /* 0x000ee20000300800 */
[----:B-1----:R-:W-:Y:S01]  /*4750*/  IMAD.MOV.U32 R196, RZ, RZ, R9 ;  /* 0x000000ffffc47224 */ /* 0x002fe200078e0009 */
[----:B------:R-:W-:Y:S01]  /*4760*/  MOV R197, R8 ;  /* 0x0000000800c57202 */ /* 0x000fe20000000f00 */
[----:B--2---:R-:W-:-:S02]  /*4770*/  IMAD.MOV.U32 R198, RZ, RZ, R17 ;  /* 0x000000ffffc67224 */ /* 0x004fc400078e0011 */
[----:B------:R-:W-:Y:S01]  /*4780*/  IMAD.MOV.U32 R199, RZ, RZ, R12 ;  /* 0x000000ffffc77224 */ /* 0x000fe200078e000c */
[----:B------:R-:W-:Y:S02]  /*4790*/  WARPGROUP.DEPBAR.LE gsb0, 0x0 ;  /* 0x00008000000079c5 */ /* 0x000fe40000010000 */
[----:B------:R0:W-:Y:S04]  /*47a0*/  STL.64 [R1+0xa0], R216 ;  /* 0x0000a0d801007387 */ /* 0x0001e80000100a00 */
[----:B------:R-:W-:Y:S04]  /*47b0*/  STL.64 [R1+0xa8], R218 ;  /* 0x0000a8da01007387 */ /* 0x000fe80000100a00 */
[----:B------:R1:W-:Y:S04]  /*47c0*/  STL.64 [R1+0xb0], R220 ;  /* 0x0000b0dc01007387 */ /* 0x0003e80000100a00 */
[----:B------:R-:W-:Y:S04]  /*47d0*/  STL.64 [R1+0xb8], R222 ;  /* 0x0000b8de01007387 */ /* 0x000fe80000100a00 */
[----:B------:R-:W3:Y:S04]  /*47e0*/  LDL.LU R194, [R1+0x88] ;  /* 0x0000880001c27983 */ /* 0x000ee80000300800 */
[----:B------:R-:W3:Y:S04]  /*47f0*/  LDL.LU R195, [R1+0x8c] ;  /* 0x00008c0001c37983 */ /* 0x000ee80000300800 */
[----:B------:R-:W2:Y:S04]  /*4800*/  LDL.LU R9, [R1+0x440] ;  /* 0x0004400001097983 */ /* 0x000ea80000300800 */
[----:B------:R-:W4:Y:S04]  /*4810*/  LDL.LU R8, [R1+0x43c] ;  /* 0x00043c0001087983 */ /* 0x000f280000300800 */
[----:B------:R-:W3:Y:S04]  /*4820*/  LDL.LU R17, [R1+0x438] ;  /* 0x0004380001117983 */ /* 0x000ee80000300800 */
[----:B------:R-:W3:Y:S04]  /*4830*/  LDL.LU R12, [R1+0x434] ;  /* 0x00043400010c7983 */ /* 0x000ee80000300800 */
[----:B------:R-:W3:Y:S04]  /*4840*/  LDL.LU R144, [R1+0x140] ;  /* 0x0001400001907983 */ /* 0x000ee80000300800 */
[----:B------:R-:W3:Y:S04]  /*4850*/  LDL.LU R145, [R1+0x144] ;  /* 0x0001440001917983 */ /* 0x000ee80000300800 */
[----:B------:R-:W3:Y:S04]  /*4860*/  LDL.LU R146, [R1+0x148] ;  /* 0x0001480001927983 */ /* 0x000ee80000300800 */
[----:B------:R-:W3:Y:S01]  /*4870*/  LDL.LU R147, [R1+0x14c] ;  /* 0x00014c0001937983 */ /* 0x000ee20000300800 */
[----:B--2---:R-:W-:Y:S01]  /*4880*/  MOV R151, R9 ;  /* 0x0000000900977202 */ /* 0x004fe20000000f00 */
[----:B----4-:R-:W-:-:S02]  /*4890*/  IMAD.MOV.U32 R150, RZ, RZ, R8 ;  /* 0x000000ffff967224 */ /* 0x010fc400078e0008 */
[----:B---3--:R-:W-:Y:S02]  /*48a0*/  IMAD.MOV.U32 R148, RZ, RZ, R17 ;  /* 0x000000ffff947224 */ /* 0x008fe400078e0011 */
[----:B------:R-:W2:Y:S01]  /*48b0*/  LDL.LU R17, [R1+0x430] ;  /* 0x0004300001117983 */ /* 0x000ea20000300800 */
[----:B------:R-:W-:-:S03]  /*48c0*/  IMAD.MOV.U32 R149, RZ, RZ, R12 ;  /* 0x000000ffff957224 */ /* 0x000fc600078e000c */
[----:B------:R-:W3:Y:S04]  /*48d0*/  LDL.LU R12, [R1+0x42c] ;  /* 0x00042c00010c7983 */ /* 0x000ee80000300800 */
[----:B------:R-:W4:Y:S04]  /*48e0*/  LDL.LU R8, [R1+0x428] ;  /* 0x0004280001087983 */ /* 0x000f280000300800 */
[----:B------:R-:W2:Y:S04]  /*48f0*/  LDL.LU R9, [R1+0x424] ;  /* 0x0004240001097983 */ /* 0x000ea80000300800 */
[----:B------:R-:W3:Y:S04]  /*4900*/  LDL.LU R120, [R1+0x1a0] ;  /* 0x0001a00001787983 */ /* 0x000ee80000300800 */
[----:B------:R-:W3:Y:S04]  /*4910*/  LDL.LU R121, [R1+0x1a4] ;  /* 0x0001a40001797983 */ /* 0x000ee80000300800 */
[----:B------:R-:W3:Y:S04]  /*4920*/  LDL.LU R122, [R1+0x1a8] ;  /* 0x0001a800017a7983 */ /* 0x000ee80000300800 */
[----:B------:R-:W3:Y:S04]  /*4930*/  LDL.LU R123, [R1+0x1ac] ;  /* 0x0001ac00017b7983 */ /* 0x000ee80000300800 */
[----:B------:R-:W3:Y:S04]  /*4940*/  LDL.LU R124, [R1+0x1b0] ;  /* 0x0001b000017c7983 */ /* 0x000ee80000300800 */
[----:B------:R-:W3:Y:S04]  /*4950*/  LDL.LU R125, [R1+0x1b4] ;  /* 0x0001b400017d7983 */ /* 0x000ee80000300800 */
[----:B------:R-:W3:Y:S04]  /*4960*/  LDL.LU R126, [R1+0x1b8] ;  /* 0x0001b800017e7983 */ /* 0x000ee80000300800 */
[----:B------:R-:W3:Y:S04]  /*4970*/  LDL.LU R127, [R1+0x1bc] ;  /* 0x0001bc00017f7983 */ /* 0x000ee80000300800 */
[----:B------:R-:W4:Y:S04]  /*4980*/  LDL.LU R72, [R1+0x220] ;  /* 0x0002200001487983 */ /* 0x000f280000300800 */
[----:B------:R-:W4:Y:S04]  /*4990*/  LDL.LU R73, [R1+0x224] ;  /* 0x0002240001497983 */ /* 0x000f280000300800 */
[----:B------:R-:W4:Y:S04]  /*49a0*/  LDL.LU R74, [R1+0x228] ;  /* 0x00022800014a7983 */ /* 0x000f280000300800 */
[----:B------:R-:W4:Y:S04]  /*49b0*/  LDL.LU R75, [R1+0x22c] ;  /* 0x00022c00014b7983 */ /* 0x000f280000300800 */
[----:B------:R-:W4:Y:S04]  /*49c0*/  LDL.LU R76, [R1+0x230] ;  /* 0x00023000014c7983 */ /* 0x000f280000300800 */
[----:B------:R-:W4:Y:S04]  /*49d0*/  LDL.LU R77, [R1+0x234] ;  /* 0x00023400014d7983 */ /* 0x000f280000300800 */
[----:B------:R-:W4:Y:S04]  /*49e0*/  LDL.LU R78, [R1+0x238] ;  /* 0x00023800014e7983 */ /* 0x000f280000300800 */
[----:B------:R-:W4:Y:S04]  /*49f0*/  LDL.LU R79, [R1+0x23c] ;  /* 0x00023c00014f7983 */ /* 0x000f280000300800 */
[----:B------:R-:W2:Y:S04]  /*4a00*/  LDL.LU R24, [R1+0x160] ;  /* 0x0001600001187983 */ /* 0x000ea80000300800 */
[----:B------:R-:W2:Y:S04]  /*4a10*/  LDL.LU R25, [R1+0x164] ;  /* 0x0001640001197983 */ /* 0x000ea80000300800 */
[----:B------:R-:W2:Y:S04]  /*4a20*/  LDL.LU R26, [R1+0x168] ;  /* 0x00016800011a7983 */ /* 0x000ea80000300800 */
[----:B------:R-:W2:Y:S04]  /*4a30*/  LDL.LU R27, [R1+0x16c] ;  /* 0x00016c00011b7983 */ /* 0x000ea80000300800 */
[----:B------:R-:W2:Y:S04]  /*4a40*/  LDL.LU R28, [R1+0x170] ;  /* 0x00017000011c7983 */ /* 0x000ea80000300800 */
[----:B------:R-:W2:Y:S04]  /*4a50*/  LDL.LU R29, [R1+0x174] ;  /* 0x00017400011d7983 */ /* 0x000ea80000300800 */
[----:B------:R-:W2:Y:S04]  /*4a60*/  LDL.LU R30, [R1+0x178] ;  /* 0x00017800011e7983 */ /* 0x000ea80000300800 */
        /* <DEDUP_REMOVED lines=20> */
[----:B------:R-:W4:Y:S01]  /*4bb0*/  LDL.LU R99, [R1+0x20c] ;  /* 0x00020c0001637983 */ /* 0x000f220000300800 */
[----:B------:R-:W-:Y:S01]  /*4bc0*/  UMOV UR56, UR4 ;  /* 0x0000000400387c82 */ /* 0x000fe20008000000 */
[----:B------:R-:W-:Y:S01]  /*4bd0*/  UMOV UR57, UR5 ;  /* 0x0000000500397c82 */ /* 0x000fe20008000000 */
[----:B------:R-:W-:Y:S01]  /*4be0*/  UMOV UR58, UR12 ;  /* 0x0000000c003a7c82 */ /* 0x000fe20008000000 */
[----:B------:R-:W-:Y:S01]  /*4bf0*/  UMOV UR59, UR13 ;  /* 0x0000000d003b7c82 */ /* 0x000fe20008000000 */
[----:B------:R-:W-:Y:S01]  /*4c00*/  UIADD3 UR8, UR53, 0x402, URZ ;  /* 0x0000040235087890 */ /* 0x000fe2000fffe03f */
[----:B------:R-:W-:-:S02]  /*4c10*/  UMOV UR52, UR4 ;  /* 0x0000000400347c82 */ /* 0x000fc40008000000 */
[----:B------:R-:W-:Y:S01]  /*4c20*/  UMOV UR53, UR5 ;  /* 0x0000000500357c82 */ /* 0x000fe20008000000 */
[----:B---3--:R-:W-:-:S06]  /*4c30*/  WARPGROUP.ARRIVE ;  /* 0x00000000000079c5 */ /* 0x008fcc0000000000 */
[----:B------:R-:W-:Y:S03]  /*4c40*/  HGMMA.64x16x16.F32.BF16 R208, gdesc[UR48], R208, gsb0 ;  /* 0x0020000030d079f0 */ /* 0x000fe600080018d0 */
[----:B------:R-:W-:Y:S02]  /*4c50*/  WARPGROUP.DEPBAR.LE gsb0, 0x0 ;  /* 0x00008000000079c5 */ /* 0x000fe40000010000 */
[----:B--2---:R-:W-:-:S06]  /*4c60*/  WARPGROUP.ARRIVE ;  /* 0x00000000000079c5 */ /* 0x004fcc0000000000 */
[----:B------:R-:W-:Y:S01]  /*4c70*/  HGMMA.64x16x16.F32.BF16 R24, gdesc[UR56], R24, gsb0 ;  /* 0x00200000381879f0 */ /* 0x000fe20008001818 */
[----:B------:R-:W-:Y:S01]  /*4c80*/  UMOV UR56, UR4 ;  /* 0x0000000400387c82 */ /* 0x000fe20008000000 */
[----:B------:R-:W-:Y:S01]  /*4c90*/  UMOV UR57, UR5 ;  /* 0x0000000500397c82 */ /* 0x000fe20008000000 */
[----:B------:R-:W-:Y:S01]  /*4ca0*/  UMOV UR58, UR16 ;  /* 0x00000010003a7c82 */ /* 0x000fe20008000000 */
[----:B------:R-:W-:Y:S01]  /*4cb0*/  UMOV UR59, UR17 ;  /* 0x00000011003b7c82 */ /* 0x000fe20008000000 */
[----:B------:R-:W-:Y:S02]  /*4cc0*/  WARPGROUP.DEPBAR.LE gsb0, 0x0 ;  /* 0x00008000000079c5 */ /* 0x000fe40000010000 */
[----:B----4-:R-:W-:-:S06]  /*4cd0*/  WARPGROUP.ARRIVE ;  /* 0x00000000000079c5 */ /* 0x010fcc0000000000 */
[----:B------:R-:W-:Y:S03]  /*4ce0*/  HGMMA.64x16x16.F32.BF16 R48, gdesc[UR56], R48, gsb0 ;  /* 0x00200000383079f0 */ /* 0x000fe60008001830 */
[----:B------:R-:W-:Y:S02]  /*4cf0*/  WARPGROUP.DEPBAR.LE gsb0, 0x0 ;  /* 0x00008000000079c5 */ /* 0x000fe40000010000 */
[----:B------:R-:W-:-:S06]  /*4d00*/  WARPGROUP.ARRIVE ;  /* 0x00000000000079c5 */ /* 0x000fcc0000000000 */
[----:B------:R-:W-:Y:S01]  /*4d10*/  HGMMA.64x16x16.F32.BF16 R72, gdesc[UR52], R72, gsb0 ;  /* 0x00200000344879f0 */ /* 0x000fe20008001848 */
[----:B------:R-:W-:Y:S02]  /*4d20*/  IMAD.MOV.U32 R100, RZ, RZ, R9 ;  /* 0x000000ffff647224 */ /* 0x000fe400078e0009 */
[----:B------:R-:W-:Y:S02]  /*4d30*/  IMAD.MOV.U32 R101, RZ, RZ, R8 ;  /* 0x000000ffff657224 */ /* 0x000fe400078e0008 */
[----:B------:R-:W-:Y:S02]  /*4d40*/  IMAD.MOV.U32 R102, RZ, RZ, R12 ;  /* 0x000000ffff667224 */ /* 0x000fe400078e000c */
[----:B------:R-:W-:Y:S01]  /*4d50*/  IMAD.MOV.U32 R103, RZ, RZ, R17 ;  /* 0x000000ffff677224 */ /* 0x000fe200078e0011 */
[----:B------:R-:W-:Y:S01]  /*4d60*/  UMOV UR52, UR8 ;  /* 0x0000000800347c82 */ /* 0x000fe20008000000 */
[----:B------:R-:W-:Y:S01]  /*4d70*/  UMOV UR53, 0x80000020 ;  /* 0x8000002000357882 */ /* 0x000fe20000000000 */
[----:B------:R-:W-:-:S03]  /*4d80*/  WARPGROUP.DEPBAR.LE gsb0, 0x0 ;  /* 0x00008000000079c5 */ /* 0x000fc60000010000 */
[----:B------:R-:W-:Y:S01]  /*4d90*/  WARPGROUP.ARRIVE ;  /* 0x00000000000079c5 */ /* 0x000fe20000000000 */
[----:B------:R-:W-:Y:S01]  /*4da0*/  IMAD.MOV.U32 R168, RZ, RZ, R19 ;  /* 0x000000ffffa87224 */ /* 0x000fe200078e0013 */
[----:B------:R-:W-:Y:S01]  /*4db0*/  MOV R169, R18 ;  /* 0x0000001200a97202 */ /* 0x000fe20000000f00 */
[----:B------:R-:W-:Y:S01]  /*4dc0*/  IMAD.MOV.U32 R170, RZ, RZ, R16 ;  /* 0x000000ffffaa7224 */ /* 0x000fe200078e0010 */
[----:B------:R-:W-:Y:S01]  /*4dd0*/  MOV R175, R233 ;  /* 0x000000e900af7202 */ /* 0x000fe20000000f00 */
[----:B------:R-:W-:Y:S01]  /*4de0*/  IMAD.MOV.U32 R171, RZ, RZ, R10 ;  /* 0x000000ffffab7224 */ /* 0x000fe200078e000a */
[----:B------:R-:W-:Y:S01]  /*4df0*/  HGMMA.64x16x16.F32.BF16 R96, gdesc[UR52], R96, gsb0 ;  /* 0x00200000346079f0 */ /* 0x000fe20008001860 */
[----:B------:R-:W-:Y:S01]  /*4e00*/  UMOV UR54, UR16 ;  /* 0x0000001000367c82 */ /* 0x000fe20008000000 */
[----:B------:R-:W-:Y:S01]  /*4e10*/  UMOV UR55, UR17 ;  /* 0x0000001100377c82 */ /* 0x000fe20008000000 */
[----:B------:R-:W-:Y:S01]  /*4e20*/  IMAD.MOV.U32 R172, RZ, RZ, R2 ;  /* 0x000000ffffac7224 */ /* 0x000fe200078e0002 */
[----:B------:R2:W5:Y:S01]  /*4e30*/  LDL.LU R9, [R1+0x420] ;  /* 0x0004200001097983 */ /* 0x0005620000300800 */
[----:B------:R-:W-:-:S02]  /*4e40*/  IMAD.MOV.U32 R173, RZ, RZ, R235 ;  /* 0x000000ffffad7224 */ /* 0x000fc400078e00eb */
[----:B------:R-:W-:Y:S01]  /*4e50*/  IMAD.MOV.U32 R174, RZ, RZ, R234 ;  /* 0x000000ffffae7224 */ /* 0x000fe200078e00ea */
[----:B------:R-:W-:Y:S01]  /*4e60*/  UMOV UR48, UR52 ;  /* 0x0000003400307c82 */ /* 0x000fe20008000000 */
[----:B------:R-:W-:Y:S01]  /*4e70*/  UMOV UR49, UR53 ;  /* 0x0000003500317c82 */ /* 0x000fe20008000000 */
[----:B------:R-:W-:Y:S01]  /*4e80*/  UMOV UR44, UR52 ;  /* 0x00000034002c7c82 */ /* 0x000fe20008000000 */
[----:B------:R-:W-:Y:S01]  /*4e90*/  UMOV UR45, UR53 ;  /* 0x00000035002d7c82 */ /* 0x000fe20008000000 */
[----:B------:R2:W5:Y:S04]  /*4ea0*/  LDL.LU R8, [R1+0x41c] ;  /* 0x00041c0001087983 */ /* 0x0005680000300800 */
[----:B------:R2:W5:Y:S04]  /*4eb0*/  LDL.LU R12, [R1+0x418] ;  /* 0x00041800010c7983 */ /* 0x0005680000300800 */
[----:B------:R2:W5:Y:S04]  /*4ec0*/  LDL.LU R17, [R1+0x414] ;  /* 0x0004140001117983 */ /* 0x0005680000300800 */
[----:B------:R2:W5:Y:S04]  /*4ed0*/  LDL.LU R19, [R1+0x410] ;  /* 0x0004100001137983 */ /* 0x0005680000300800 */
[----:B------:R2:W5:Y:S04]  /*4ee0*/  LDL.LU R18, [R1+0x40c] ;  /* 0x00040c0001127983 */ /* 0x0005680000300800 */
[----:B------:R2:W5:Y:S04]  /*4ef0*/  LDL.LU R16, [R1+0x408] ;  /* 0x0004080001107983 */ /* 0x0005680000300800 */
[----:B------:R2:W5:Y:S04]  /*4f00*/  LDL.LU R10, [R1+0x404] ;  /* 0x00040400010a7983 */ /* 0x0005680000300800 */
[----:B------:R2:W5:Y:S01]  /*4f10*/  LDL.LU R2, [R1+0x400] ;  /* 0x0004000001027983 */ /* 0x0005620000300800 */
[----:B------:R-:W-:-:S02]  /*4f20*/  WARPGROUP.DEPBAR.LE gsb0, 0x0 ;  /* 0x00008000000079c5 */ /* 0x000fc40000010000 */
[----:B------:R-:W-:-:S06]  /*4f30*/  WARPGROUP.ARRIVE ;  /* 0x00000000000079c5 */ /* 0x000fcc0000000000 */
[----:B------:R-:W-:Y:S01]  /*4f40*/  HGMMA.64x16x16.F32.BF16 R120, gdesc[UR52], R120, gsb0 ;  /* 0x00200000347879f0 */ /* 0x000fe20008001878 */
[----:B------:R-:W-:Y:S01]  /*4f50*/  UMOV UR54, UR12 ;  /* 0x0000000c00367c82 */ /* 0x000fe20008000000 */
[----:B------:R-:W-:Y:S01]  /*4f60*/  UMOV UR55, UR13 ;  /* 0x0000000d00377c82 */ /* 0x000fe20008000000 */
[----:B------:R-:W-:Y:S02]  /*4f70*/  WARPGROUP.DEPBAR.LE gsb0, 0x0 ;  /* 0x00008000000079c5 */ /* 0x000fe40000010000 */
[----:B------:R-:W-:-:S06]  /*4f80*/  WARPGROUP.ARRIVE ;  /* 0x00000000000079c5 */ /* 0x000fcc0000000000 */
[----:B------:R-:W-:Y:S03]  /*4f90*/  HGMMA.64x16x16.F32.BF16 R144, gdesc[UR52], R144, gsb0 ;  /* 0x00200000349079f0 */ /* 0x000fe60008001890 */
[----:B------:R-:W-:Y:S02]  /*4fa0*/  WARPGROUP.DEPBAR.LE gsb0, 0x0 ;  /* 0x00008000000079c5 */ /* 0x000fe40000010000 */
[----:B------:R-:W-:-:S06]  /*4fb0*/  WARPGROUP.ARRIVE ;  /* 0x00000000000079c5 */ /* 0x000fcc0000000000 */
[----:B------:R-:W-:Y:S01]  /*4fc0*/  HGMMA.64x16x16.F32.BF16 R168, gdesc[UR48], R168, gsb0 ;  /* 0x0020000030a879f0 */ /* 0x000fe200080018a8 */
[----:B------:R-:W-:Y:S04]  /*4fd0*/  STL.64 [R1+0x100], R208 ;  /* 0x000100d001007387 */ /* 0x000fe80000100a00 */
[----:B------:R-:W-:Y:S01]  /*4fe0*/  STL.64 [R1+0x108], R210 ;  /* 0x000108d201007387 */ /* 0x000fe20000100a00 */
[----:B------:R-:W-:Y:S02]  /*4ff0*/  WARPGROUP.DEPBAR.LE gsb0, 0x0 ;  /* 0x00008000000079c5 */ /* 0x000fe40000010000 */
[----:B------:R-:W-:-:S06]  /*5000*/  WARPGROUP.ARRIVE ;  /* 0x00000000000079c5 */ /* 0x000fcc0000000000 */
[----:B------:R-:W-:Y:S01]  /*5010*/  HGMMA.64x16x16.F32.BF16 R192, gdesc[UR44], R192, gsb0 ;  /* 0x002000002cc079f0 */ /* 0x000fe200080018c0 */
[----:B------:R-:W-:Y:S04]  /*5020*/  STL.64 [R1+0x110], R212 ;  /* 0x000110d401007387 */ /* 0x000fe80000100a00 */
[----:B------:R3:W-:Y:S01]  /*5030*/  STL.64 [R1+0x118], R214 ;  /* 0x000118d601007387 */ /* 0x0007e20000100a00 */
[----:B0-----:R-:W-:Y:S01]  /*5040*/  IMAD.MOV.U32 R216, RZ, RZ, R232 ;  /* 0x000000ffffd87224 */ /* 0x001fe200078e00e8 */
[----:B-1----:R-:W-:Y:S01]  /*5050*/  MOV R221, R15 ;  /* 0x0000000f00dd7202 */ /* 0x002fe20000000f00 */
[----:B------:R-:W-:Y:S02]  /*5060*/  IMAD.MOV.U32 R217, RZ, RZ, R23 ;  /* 0x000000ffffd97224 */ /* 0x000fe400078e0017 */
[----:B------:R-:W-:-:S02]  /*5070*/  IMAD.MOV.U32 R218, RZ, RZ, R22 ;  /* 0x000000ffffda7224 */ /* 0x000fc400078e0016 */
[----:B------:R-:W-:Y:S01]  /*5080*/  IMAD.MOV.U32 R219, RZ, RZ, R21 ;  /* 0x000000ffffdb7224 */ /* 0x000fe200078e0015 */
[----:B---3--:R2:W5:Y:S01]  /*5090*/  LDL.LU.64 R214, [R1+0x3f8] ;  /* 0x0003f80001d67983 */ /* 0x0085620000300a00 */
[----:B------:R-:W-:-:S03]  /*50a0*/  IMAD.MOV.U32 R220, RZ, RZ, R20 ;  /* 0x000000ffffdc7224 */ /* 0x000fc600078e0014 */
[----:B------:R2:W5:Y:S01]  /*50b0*/  LDL.LU.64 R212, [R1+0x3f0] ;  /* 0x0003f00001d47983 */ /* 0x0005620000300a00 */
[----:B------:R-:W-:-:S03]  /*50c0*/  IMAD.MOV.U32 R222, RZ, RZ, R14 ;  /* 0x000000ffffde7224 */ /* 0x000fc600078e000e */
[----:B------:R2:W5:Y:S01]  /*50d0*/  LDL.LU.64 R210, [R1+0x3e8] ;  /* 0x0003e80001d27983 */ /* 0x0005620000300a00 */
[----:B------:R-:W-:-:S03]  /*50e0*/  IMAD.MOV.U32 R223, RZ, RZ, R13 ;  /* 0x000000ffffdf7224 */ /* 0x000fc600078e000d */
[----:B------:R2:W5:Y:S04]  /*50f0*/  LDL.LU.64 R208, [R1+0x3e0] ;  /* 0x0003e00001d07983 */ /* 0x0005680000300a00 */
[----:B------:R-:W-:Y:S04]  /*5100*/  STL.64 [R1+0x160], R24 ;  /* 0x0001601801007387 */ /* 0x000fe80000100a00 */
[----:B------:R-:W-:Y:S04]  /*5110*/  STL.64 [R1+0x168], R26 ;  /* 0x0001681a01007387 */ /* 0x000fe80000100a00 */
[----:B------:R-:W-:Y:S04]  /*5120*/  STL.64 [R1+0x170], R28 ;  /* 0x0001701c01007387 */ /* 0x000fe80000100a00 */
[----:B------:R0:W-:Y:S01]  /*5130*/  STL.64 [R1+0x178], R30 ;  /* 0x0001781e01007387 */ /* 0x0001e20000100a00 */
[----:B------:R-:W-:Y:S01]  /*5140*/  UMOV UR40, UR52 ;  /* 0x0000003400287c82 */ /* 0x000fe20008000000 */
[----:B------:R-:W-:Y:S01]  /*5150*/  UMOV UR41, UR53 ;  /* 0x0000003500297c82 */ /* 0x000fe20008000000 */
[----:B------:R-:W-:-:S02]  /*5160*/  WARPGROUP.DEPBAR.LE gsb0, 0x0 ;  /* 0x00008000000079c5 */ /* 0x000fc40000010000 */
[----:B------:R-:W-:Y:S01]  /*5170*/  WARPGROUP.ARRIVE ;  /* 0x00000000000079c5 */ /* 0x000fe20000000000 */
[----:B0-----:R-:W3:Y:S05]  /*5180*/  LDL.LU.64 R30, [R1+0x3d8] ;  /* 0x0003d800011e7983 */ /* 0x001eea0000300a00 */
[----:B------:R-:W-:Y:S01]  /*5190*/  HGMMA.64x16x16.F32.BF16 R216, gdesc[UR40], R216, gsb0 ;  /* 0x0020000028d879f0 */ /* 0x000fe200080018d8 */
[----:B------:R-:W3:Y:S04]  /*51a0*/  LDL.LU.64 R28, [R1+0x3d0] ;  /* 0x0003d000011c7983 */ /* 0x000ee80000300a00 */
[----:B------:R-:W3:Y:S04]  /*51b0*/  LDL.LU.64 R26, [R1+0x3c8] ;  /* 0x0003c800011a7983 */ /* 0x000ee80000300a00 */
[----:B------:R-:W3:Y:S04]  /*51c0*/  LDL.LU.64 R24, [R1+0x3c0] ;  /* 0x0003c00001187983 */ /* 0x000ee80000300a00 */
[----:B------:R-:W-:Y:S04]  /*51d0*/  STL.64 [R1+0x1c0], R48 ;  /* 0x0001c03001007387 */ /* 0x000fe80000100a00 */
[----:B------:R-:W-:Y:S04]  /*51e0*/  STL.64 [R1+0x1c8], R50 ;  /* 0x0001c83201007387 */ /* 0x000fe80000100a00 */
[----:B------:R-:W-:Y:S04]  /*51f0*/  STL.64 [R1+0x1d0], R52 ;  /* 0x0001d03401007387 */ /* 0x000fe80000100a00 */
[----:B------:R0:W-:Y:S04]  /*5200*/  STL.64 [R1+0x1d8], R54 ;  /* 0x0001d83601007387 */ /* 0x0001e80000100a00 */
[----:B0-----:R-:W4:Y:S04]  /*5210*/  LDL.LU.64 R54, [R1+0x3b8] ;  /* 0x0003b80001367983 */ /* 0x001f280000300a00 */
[----:B------:R-:W4:Y:S04]  /*5220*/  LDL.LU.64 R52, [R1+0x3b0] ;  /* 0x0003b00001347983 */ /* 0x000f280000300a00 */
[----:B------:R-:W4:Y:S04]  /*5230*/  LDL.LU.64 R50, [R1+0x3a8] ;  /* 0x0003a80001327983 */ /* 0x000f280000300a00 */
[----:B------:R-:W4:Y:S04]  /*5240*/  LDL.LU.64 R48, [R1+0x3a0] ;  /* 0x0003a00001307983 */ /* 0x000f280000300a00 */
[----:B------:R-:W-:Y:S04]  /*5250*/  STL.64 [R1+0x220], R72 ;  /* 0x0002204801007387 */ /* 0x000fe80000100a00 */
[----:B------:R-:W-:Y:S04]  /*5260*/  STL.64 [R1+0x228], R74 ;  /* 0x0002284a01007387 */ /* 0x000fe80000100a00 */
[----:B------:R-:W-:Y:S04]  /*5270*/  STL.64 [R1+0x230], R76 ;  /* 0x0002304c01007387 */ /* 0x000fe80000100a00 */
[----:B------:R0:W-:Y:S04]  /*5280*/  STL.64 [R1+0x238], R78 ;  /* 0x0002384e01007387 */ /* 0x0001e80000100a00 */
[----:B0-----:R-:W2:Y:S04]  /*5290*/  LDL.LU.64 R78, [R1+0x398] ;  /* 0x00039800014e7983 */ /* 0x001ea80000300a00 */
[----:B------:R-:W2:Y:S04]  /*52a0*/  LDL.LU.64 R76, [R1+0x390] ;  /* 0x00039000014c7983 */ /* 0x000ea80000300a00 */
[----:B------:R-:W2:Y:S04]  /*52b0*/  LDL.LU.64 R74, [R1+0x388] ;  /* 0x00038800014a7983 */ /* 0x000ea80000300a00 */
[----:B------:R-:W2:Y:S04]  /*52c0*/  LDL.LU.64 R72, [R1+0x380] ;  /* 0x0003800001487983 */ /* 0x000ea80000300a00 */
[----:B------:R-:W-:Y:S04]  /*52d0*/  STL.64 [R1+0x200], R96 ;  /* 0x0002006001007387 */ /* 0x000fe80000100a00 */
[----:B------:R-:W-:Y:S04]  /*52e0*/  STL.64 [R1+0x208], R98 ;  /* 0x0002086201007387 */ /* 0x000fe80000100a00 */
[----:B------:R-:W-:Y:S04]  /*52f0*/  STL.64 [R1+0x210], R100 ;  /* 0x0002106401007387 */ /* 0x000fe80000100a00 */
[----:B------:R0:W-:Y:S04]  /*5300*/  STL.64 [R1+0x218], R102 ;  /* 0x0002186601007387 */ /* 0x0001e80000100a00 */
[----:B0-----:R-:W3:Y:S04]  /*5310*/  LDL.LU.64 R102, [R1+0x378] ;  /* 0x0003780001667983 */ /* 0x001ee80000300a00 */
        /* <DEDUP_REMOVED lines=30> */
[----:B------:R0:W-:Y:S01]  /*5500*/  STL.64 [R1+0x98], R198 ;  /* 0x000098c601007387 */ /* 0x0001e20000100a00 */
[----:B------:R-:W-:-:S03]  /*5510*/  WARPGROUP.DEPBAR.LE gsb0, 0x0 ;  /* 0x00008000000079c5 */ /* 0x000fc60000010000 */
        /* <DEDUP_REMOVED lines=11> */
[----:B------:R-:W2:Y:S01]  /*55d0*/  LDL.LU.64 R216, [R1+0x2c0] ;  /* 0x0002c00001d87983 */ /* 0x000ea20000300a00 */
        /* <DEDUP_REMOVED lines=10> */
[----:B--2---:R-:W-:-:S06]  /*5680*/  WARPGROUP.ARRIVE ;  /* 0x00000000000079c5 */ /* 0x004fcc0000000000 */
[----:B------:R-:W-:Y:S03]  /*5690*/  HGMMA.64x16x16.F32.BF16 R216, gdesc[UR36], R216, gsb0 ;  /* 0x0020000024d879f0 */ /* 0x000fe600080018d8 */
[----:B------:R-:W-:Y:S02]  /*56a0*/  WARPGROUP.DEPBAR.LE gsb0, 0x0 ;  /* 0x00008000000079c5 */ /* 0x000fe40000010000 */
[----:B----4-:R-:W-:-:S06]  /*56b0*/  WARPGROUP.ARRIVE ;  /* 0x00000000000079c5 */ /* 0x010fcc0000000000 */
[----:B------:R-:W-:Y:S03]  /*56c0*/  HGMMA.64x16x16.F32.BF16 R192, gdesc[UR32], R192, gsb0 ;  /* 0x0020000020c079f0 */ /* 0x000fe600080018c0 */
[----:B------:R-:W-:Y:S02]  /*56d0*/  WARPGROUP.DEPBAR.LE gsb0, 0x0 ;  /* 0x00008000000079c5 */ /* 0x000fe40000010000 */
[----:B---3--:R-:W-:-:S06]  /*56e0*/  WARPGROUP.ARRIVE ;  /* 0x00000000000079c5 */ /* 0x008fcc0000000000 */
        /* <DEDUP_REMOVED lines=28> */
[----:B------:R-:W-:Y:S05]  /*58b0*/  @!P1 BRA `(.L_x_18) ;  /* 0x0000005000d89947 */ /* 0x000fea0003800000 */
[----:B------:R-:W2:Y:S01]  /*58c0*/  LDL R0, [R1+0x2b4] ;  /* 0x0002b40001007983 */ /* 0x000ea20000100800 */
[----:B-----5:R-:W-:Y:S01]  /*58d0*/  R2UR UR6, R12 ;  /* 0x000000000c0672ca */ /* 0x020fe200000e0000 */
[----:B------:R-:W-:-:S12]  /*58e0*/  IMAD.MOV.U32 R3, RZ, RZ, R10 ;  /* 0x000000ffff037224 */ /* 0x000fd800078e000a */
[----:B------:R-:W-:-:S04]  /*58f0*/  UIADD3 UR4, UR6, 0x1, URZ ;  /* 0x0000000106047890 */ /* 0x000fc8000fffe03f */
[----:B------:R-:W-:-:S04]  /*5900*/  UISETP.NE.AND UP0, UPT, UR4, 0x5, UPT ;  /* 0x000000050400788c */ /* 0x000fc8000bf05270 */
[----:B------:R-:W-:Y:S02]  /*5910*/  USEL UR5, URZ, 0x1, UP0 ;  /* 0x000000013f057887 */ /* 0x000fe40008000000 */
[----:B------:R-:W-:Y:S01]  /*5920*/  USEL UR4, UR4, URZ, UP0 ;  /* 0x0000003f04047287 */ /* 0x000fe20008000000 */
[----:B--2---:R-:W-:-:S05]  /*5930*/  R2UR UR7, R0 ;  /* 0x00000000000772ca */ /* 0x004fca00000e0000 */
[----:B------:R-:W-:Y:S01]  /*5940*/  IMAD.U32 R0, RZ, RZ, UR4 ;  /* 0x00000004ff007e24 */ /* 0x000fe2000f8e00ff */
[----:B------:R-:W-:Y:S02]  /*5950*/  UMOV UR4, UR6 ;  /* 0x0000000600047c82 */ /* 0x000fe40008000000 */
[----:B------:R-:W-:-:S05]  /*5960*/  MOV R5, UR4 ;  /* 0x0000000400057c02 */ /* 0x000fca0008000f00 */
[----:B------:R-:W-:-:S06]  /*5970*/  ULOP3.LUT UR5, UR7, UR5, URZ, 0x3c, !UPT ;  /* 0x0000000507057292 */ /* 0x000fcc000f8e3c3f */
[----:B------:R-:W-:-:S07]  /*5980*/  IMAD.U32 R4, RZ, RZ, UR5 ;  /* 0x00000005ff047e24 */ /* 0x000fce000f8e00ff */
.L_x_25:
[----:B------:R-:W-:Y:S05]  /*5990*/  @!P0 BRA `(.L_x_19) ;  /* 0x0000000000048947 */ /* 0x000fea0003800000 */
[----:B------:R-:W-:Y:S01]  /*59a0*/  BPT.TRAP 0x1 ;  /* 0x000000040000795c */ /* 0x000fe20000300000 */
.L_x_19:
[----:B------:R-:W-:Y:S02]  /*59b0*/  R2UR UR5, R17 ;  /* 0x00000000110572ca */ /* 0x000fe400000e0000 */
[----:B------:R-:W-:Y:S02]  /*59c0*/  R2UR UR4, R0 ;  /* 0x00000000000472ca */ /* 0x000fe400000e0000 */
[----:B------:R-:W-:-:S11]  /*59d0*/  SHF.L.U32 R6, R4, 0x1f, RZ ;  /* 0x0000001f04067819 */ /* 0x000fd600000006ff */
[----:B------:R-:W-:-:S09]  /*59e0*/  ULEA UR4, UR4, UR5, 0x3 ;  /* 0x0000000504047291 */ /* 0x000fd2000f8e183f */
[----:B------:R0:W1:Y:S01]  /*59f0*/  SYNCS.PHASECHK.TRANS64.TRYWAIT P1, [UR4], R6 ;  /* 0x00000006ff0075a7 */ /* 0x0000620008020144 */
[----:B------:R-:W-:Y:S05]  /*5a00*/  @!P0 BRA `(.L_x_20) ;  /* 0x0000000000048947 */ /* 0x000fea0003800000 */
[----:B------:R-:W-:Y:S01]  /*5a10*/  BPT.TRAP 0x1 ;  /* 0x000000040000795c */ /* 0x000fe20000300000 */
.L_x_20:
[----:B-1----:R-:W-:Y:S05]  /*5a20*/  @P1 BRA `(.L_x_21) ;  /* 0x0000000000081947 */ /* 0x002fea0003800000 */
[----:B------:R-:W1:Y:S02]  /*5a30*/  SYNCS.PHASECHK.TRANS64.TRYWAIT P1, [UR4], R6 ;  /* 0x00000006ff0075a7 */ /* 0x000e640008020144 */
[----:B-1----:R-:W-:Y:S05]  /*5a40*/  @!P1 BRA `(.L_x_22) ;  /* 0x0000020400989947 */ /* 0x002fea0003800000 */
.L_x_21:
[----:B------:R-:W-:Y:S04]  /*5a50*/  STL.64 [R1+0x5d0], R222 ;  /* 0x0005d0de01007387 */ /* 0x000fe80000100a00 */
[----:B------:R-:W-:Y:S04]  /*5a60*/  STL.64 [R1+0x5c8], R220 ;  /* 0x0005c8dc01007387 */ /* 0x000fe80000100a00 */
[----:B------:R-:W-:Y:S04]  /*5a70*/  STL.64 [R1+0x5c0], R218 ;  /* 0x0005c0da01007387 */ /* 0x000fe80000100a00 */
[----:B------:R2:W-:Y:S04]  /*5a80*/  STL.64 [R1+0x5b8], R216 ;  /* 0x0005b8d801007387 */ /* 0x0005e80000100a00 */
[----:B--2---:R-:W2:Y:S04]  /*5a90*/  LDL.LU.64 R216, [R1+0x180] ;  /* 0x0001800001d87983 */ /* 0x004ea80000300a00 */
[----:B------:R-:W2:Y:S04]  /*5aa0*/  LDL.LU.64 R218, [R1+0x188] ;  /* 0x0001880001da7983 */ /* 0x000ea80000300a00 */
[----:B------:R-:W2:Y:S04]  /*5ab0*/  LDL.LU.64 R220, [R1+0x190] ;  /* 0x0001900001dc7983 */ /* 0x000ea80000300a00 */
[----:B------:R-:W2:Y:S04]  /*5ac0*/  LDL.LU.64 R222, [R1+0x198] ;  /* 0x0001980001de7983 */ /* 0x000ea80000300a00 */
[----:B------:R-:W-:Y:S04]  /*5ad0*/  STL.64 [R1+0x5b0], R198 ;  /* 0x0005b0c601007387 */ /* 0x000fe80000100a00 */
[----:B------:R-:W-:Y:S04]  /*5ae0*/  STL.64 [R1+0x5a8], R196 ;  /* 0x0005a8c401007387 */ /* 0x000fe80000100a00 */
[----:B------:R-:W-:Y:S04]  /*5af0*/  STL.64 [R1+0x5a0], R194 ;  /* 0x0005a0c201007387 */ /* 0x000fe80000100a00 */
[----:B------:R3:W-:Y:S04]  /*5b00*/  STL.64 [R1+0x598], R192 ;  /* 0x000598c001007387 */ /* 0x0007e80000100a00 */
[----:B---3--:R-:W3:Y:S04]  /*5b10*/  LDL.LU.64 R192, [R1+0x1e0] ;  /* 0x0001e00001c07983 */ /* 0x008ee80000300a00 */
[----:B------:R-:W3:Y:S04]  /*5b20*/  LDL.LU.64 R194, [R1+0x1e8] ;  /* 0x0001e80001c27983 */ /* 0x000ee80000300a00 */
[----:B------:R-:W3:Y:S04]  /*5b30*/  LDL.LU.64 R196, [R1+0x1f0] ;  /* 0x0001f00001c47983 */ /* 0x000ee80000300a00 */
[----:B------:R-:W3:Y:S04]  /*5b40*/  LDL.LU.64 R198, [R1+0x1f8] ;  /* 0x0001f80001c67983 */ /* 0x000ee80000300a00 */
[----:B------:R-:W-:Y:S04]  /*5b50*/  STL.64 [R1+0x590], R174 ;  /* 0x000590ae01007387 */ /* 0x000fe80000100a00 */
[----:B------:R-:W-:Y:S04]  /*5b60*/  STL.64 [R1+0x588], R172 ;  /* 0x000588ac01007387 */ /* 0x000fe80000100a00 */
[----:B------:R-:W-:Y:S04]  /*5b70*/  STL.64 [R1+0x580], R170 ;  /* 0x000580aa01007387 */ /* 0x000fe80000100a00 */
[----:B------:R4:W-:Y:S04]  /*5b80*/  STL.64 [R1+0x578], R168 ;  /* 0x000578a801007387 */ /* 0x0009e80000100a00 */
[----:B----4-:R-:W4:Y:S04]  /*5b90*/  LDL.LU.64 R168, [R1+0x240] ;  /* 0x0002400001a87983 */ /* 0x010f280000300a00 */
[----:B------:R-:W4:Y:S04]  /*5ba0*/  LDL.LU.64 R170, [R1+0x248] ;  /* 0x0002480001aa7983 */ /* 0x000f280000300a00 */
[----:B------:R-:W4:Y:S04]  /*5bb0*/  LDL.LU.64 R172, [R1+0x250] ;  /* 0x0002500001ac7983 */ /* 0x000f280000300a00 */
[----:B------:R-:W4:Y:S01]  /*5bc0*/  LDL.LU.64 R174, [R1+0x258] ;  /* 0x0002580001ae7983 */ /* 0x000f220000300a00 */
[----:B------:R-:W-:Y:S01]  /*5bd0*/  R2UR UR6, R8 ;  /* 0x00000000080672ca */ /* 0x000fe200000e0000 */
[----:B------:R-:W-:Y:S01]  /*5be0*/  UMOV UR57, 0x80000020 ;  /* 0x8000002000397882 */ /* 0x000fe20000000000 */
[----:B------:R-:W-:Y:S01]  /*5bf0*/  R2UR UR4, R0 ;  /* 0x00000000000472ca */ /* 0x000fe200000e0000 */
[----:B------:R-:W-:Y:S01]  /*5c00*/  STL [R1+0x570], R144 ;  /* 0x0005709001007387 */ /* 0x000fe20000100800 */
[----:B------:R-:W-:Y:S01]  /*5c10*/  R2UR UR5, R9 ;  /* 0x00000000090572ca */ /* 0x000fe200000e0000 */
[----:B------:R-:W-:-:S02]  /*5c20*/  UMOV UR59, 0x80000020 ;  /* 0x80000020003b7882 */ /* 0x000fc40000000000 */
[----:B------:R-:W-:Y:S04]  /*5c30*/  STL [R1+0x56c], R145 ;  /* 0x00056c9101007387 */ /* 0x000fe80000100800 */
[----:B------:R-:W-:Y:S04]  /*5c40*/  STL [R1+0x568], R146 ;  /* 0x0005689201007387 */ /* 0x000fe80000100800 */
[----:B------:R-:W-:Y:S01]  /*5c50*/  UIMAD UR7, UR4, 0x600, UR6 ;  /* 0x00000600040778a4 */ /* 0x000fe2000f8e0206 */
[----:B------:R-:W-:Y:S01]  /*5c60*/  STL [R1+0x564], R147 ;  /* 0x0005649301007387 */ /* 0x000fe20000100800 */
[----:B------:R-:W-:-:S03]  /*5c70*/  UIMAD UR4, UR4, 0x3c0, UR5 ;  /* 0x000003c0040478a4 */ /* 0x000fc6000f8e0205 */
[----:B------:R-:W-:Y:S01]  /*5c80*/  STL [R1+0x560], R148 ;  /* 0x0005609401007387 */ /* 0x000fe20000100800 */
[----:B------:R-:W-:Y:S01]  /*5c90*/  UIADD3 UR5, UR4, 0x40, URZ ;  /* 0x0000004004057890 */ /* 0x000fe2000fffe03f */
[----:B------:R-:W-:Y:S02]  /*5ca0*/  UMOV UR56, UR7 ;  /* 0x0000000700387c82 */ /* 0x000fe40008000000 */
[----:B------:R-:W-:Y:S01]  /*5cb0*/  STL [R1+0x55c], R149 ;  /* 0x00055c9501007387 */ /* 0x000fe20000100800 */
[----:B------:R-:W-:Y:S01]  /*5cc0*/  UMOV UR58, UR4 ;  /* 0x00000004003a7c82 */ /* 0x000fe20008000000 */
[----:B------:R-:W-:Y:S01]  /*5cd0*/  UMOV UR9, UR57 ;  /* 0x0000003900097c82 */ /* 0x000fe20008000000 */
[----:B------:R-:W-:Y:S01]  /*5ce0*/  UMOV UR11, 0x80000020 ;  /* 0x80000020000b7882 */ /* 0x000fe20000000000 */
[----:B------:R-:W-:Y:S01]  /*5cf0*/  STL [R1+0x558], R150 ;  /* 0x0005589601007387 */ /* 0x000fe20000100800 */
[----:B------:R-:W-:-:S03]  /*5d00*/  UIADD3 UR6, UR4, 0x80, URZ ;  /* 0x0000008004067890 */ /* 0x000fc6000fffe03f */
[----:B------:R-:W-:Y:S04]  /*5d10*/  STL [R1+0x554], R151 ;  /* 0x0005549701007387 */ /* 0x000fe80000100800 */
        /* <DEDUP_REMOVED lines=46> */
[----:B------:R0:W-:Y:S04]  /*6000*/  STL [R1+0x408], R4 ;  /* 0x0004080401007387 */ /* 0x0001e80000100800 */
[----:B------:R-:W-:Y:S04]  /*6010*/  STL [R1+0x404], R3 ;  /* 0x0004040301007387 */ /* 0x000fe80000100800 */
[----:B------:R-:W-:Y:S04]  /*6020*/  STL [R1+0x400], R2 ;  /* 0x0004000201007387 */ /* 0x000fe80000100800 */
[----:B------:R-:W-:Y:S04]  /*6030*/  STL [R1+0x424], R8 ;  /* 0x0004240801007387 */ /* 0x000fe80000100800 */
[----:B------:R2:W-:Y:S04]  /*6040*/  STL [R1+0x428], R9 ;  /* 0x0004280901007387 */ /* 0x0005e80000100800 */
[----:B------:R-:W-:Y:S04]  /*6050*/  STL [R1+0x42c], R0 ;  /* 0x00042c0001007387 */ /* 0x000fe80000100800 */
[----:B0-----:R-:W3:Y:S04]  /*6060*/  LDL.LU.64 R4, [R1+0x120] ;  /* 0x0001200001047983 */ /* 0x001ee80000300a00 */
[----:B-1----:R-:W3:Y:S04]  /*6070*/  LDL.LU.64 R6, [R1+0x128] ;  /* 0x0001280001067983 */ /* 0x002ee80000300a00 */
[----:B--2---:R-:W2:Y:S01]  /*6080*/  LDL.LU.64 R8, [R1+0x130] ;  /* 0x0001300001087983 */ /* 0x004ea20000300a00 */
[----:B----4-:R-:W-:-:S06]  /*6090*/  WARPGROUP.ARRIVE ;  /* 0x00000000000079c5 */ /* 0x010fcc0000000000 */
[----:B------:R-:W-:Y:S03]  /*60a0*/  HGMMA.64x16x16.F32.BF16 R168, gdesc[UR56], R168, gsb0 ;  /* 0x0020000038a879f0 */ /* 0x000fe600080018a8 */
[----:B------:R-:W-:Y:S02]  /*60b0*/  WARPGROUP.DEPBAR.LE gsb0, 0x0 ;  /* 0x00008000000079c5 */ /* 0x000fe40000010000 */
[----:B------:R0:W-:Y:S04]  /*60c0*/  STL.64 [R1+0x240], R168 ;  /* 0x000240a801007387 */ /* 0x0001e80000100a00 */
[----:B------:R1:W-:Y:S04]  /*60d0*/  STL.64 [R1+0x248], R170 ;  /* 0x000248aa01007387 */ /* 0x0003e80000100a00 */
[----:B------:R4:W-:Y:S04]  /*60e0*/  STL.64 [R1+0x250], R172 ;  /* 0x000250ac01007387 */ /* 0x0009e80000100a00 */
[----:B------:R4:W-:Y:S04]  /*60f0*/  STL.64 [R1+0x258], R174 ;  /* 0x000258ae01007387 */ /* 0x0009e80000100a00 */
[----:B------:R-:W2:Y:S01]  /*6100*/  LDL.LU.64 R10, [R1+0x138] ;  /* 0x00013800010a7983 */ /* 0x000ea20000300a00 */
[----:B---3--:R-:W-:Y:S01]  /*6110*/  WARPGROUP.ARRIVE ;  /* 0x00000000000079c5 */ /* 0x008fe20000000000 */
[----:B------:R-:W-:Y:S01]  /*6120*/  UMOV UR8, UR56 ;  /* 0x0000003800087c82 */ /* 0x000fe20008000000 */
[----:B------:R-:W-:Y:S01]  /*6130*/  UMOV UR10, UR5 ;  /* 0x00000005000a7c82 */ /* 0x000fe20008000000 */
[----:B------:R-:W3:Y:S03]  /*6140*/  LDL.LU.64 R120, [R1+0xc0] ;  /* 0x0000c00001787983 */ /* 0x000ee60000300a00 */
[----:B------:R-:W-:Y:S01]  /*6150*/  HGMMA.64x16x16.F32.BF16 R192, gdesc[UR8], R192, gsb0 ;  /* 0x0020000008c079f0 */ /* 0x000fe200080018c0 */
[----:B------:R-:W3:Y:S01]  /*6160*/  LDL.LU.64 R122, [R1+0xc8] ;  /* 0x0000c800017a7983 */ /* 0x000ee20000300a00 */
[----:B------:R-:W-:Y:S01]  /*6170*/  UMOV UR12, UR56 ;  /* 0x00000038000c7c82 */ /* 0x000fe20008000000 */
[----:B------:R-:W-:-:S02]  /*6180*/  UMOV UR13, UR57 ;  /* 0x00000039000d7c82 */ /* 0x000fc40008000000 */
[----:B------:R-:W3:Y:S01]  /*6190*/  LDL.LU.64 R124, [R1+0xd0] ;  /* 0x0000d000017c7983 */ /* 0x000ee20000300a00 */
[----:B------:R-:W-:Y:S01]  /*61a0*/  UMOV UR14, UR6 ;  /* 0x00000006000e7c82 */ /* 0x000fe20008000000 */
[----:B------:R-:W-:Y:S02]  /*61b0*/  UMOV UR15, 0x80000020 ;  /* 0x80000020000f7882 */ /* 0x000fe40000000000 */
[----:B------:R-:W3:Y:S01]  /*61c0*/  LDL.LU.64 R126, [R1+0xd8] ;  /* 0x0000d800017e7983 */ /* 0x000ee20000300a00 */
[----:B------:R-:W-:-:S03]  /*61d0*/  UIADD3 UR54, UR4, 0xc0, URZ ;  /* 0x000000c004367890 */ /* 0x000fc6000fffe03f */
[----:B------:R-:W4:Y:S01]  /*61e0*/  LDL.LU.64 R12, [R1+0x60] ;  /* 0x00006000010c7983 */ /* 0x000f220000300a00 */
[----:B------:R-:W-:-:S03]  /*61f0*/  UMOV UR52, UR56 ;  /* 0x0000003800347c82 */ /* 0x000fc60008000000 */
[----:B------:R-:W4:Y:S01]  /*6200*/  LDL.LU.64 R14, [R1+0x68] ;  /* 0x00006800010e7983 */ /* 0x000f220000300a00 */
[----:B------:R-:W-:Y:S01]  /*6210*/  UMOV UR53, UR57 ;  /* 0x0000003900357c82 */ /* 0x000fe20008000000 */
[----:B------:R-:W-:Y:S02]  /*6220*/  UMOV UR55, 0x80000020 ;  /* 0x8000002000377882 */ /* 0x000fe40000000000 */
[----:B------:R-:W4:Y:S04]  /*6230*/  LDL.LU.64 R16, [R1+0x70] ;  /* 0x0000700001107983 */ /* 0x000f280000300a00 */
[----:B------:R-:W4:Y:S01]  /*6240*/  LDL.LU.64 R18, [R1+0x78] ;  /* 0x0000780001127983 */ /* 0x000f220000300a00 */
[----:B------:R-:W-:Y:S02]  /*6250*/  WARPGROUP.DEPBAR.LE gsb0, 0x0 ;  /* 0x00008000000079c5 */ /* 0x000fe40000010000 */
[----:B------:R-:W-:-:S06]  /*6260*/  WARPGROUP.ARRIVE ;  /* 0x00000000000079c5 */ /* 0x000fcc0000000000 */
[----:B------:R-:W-:Y:S03]  /*6270*/  HGMMA.64x16x16.F32.BF16 R216, gdesc[UR12], R216, gsb0 ;  /* 0x002000000cd879f0 */ /* 0x000fe600080018d8 */
[----:B------:R-:W-:Y:S02]  /*6280*/  WARPGROUP.DEPBAR.LE gsb0, 0x0 ;  /* 0x00008000000079c5 */ /* 0x000fe40000010000 */
[----:B--2---:R-:W-:-:S06]  /*6290*/  WARPGROUP.ARRIVE ;  /* 0x00000000000079c5 */ /* 0x004fcc0000000000 */
[----:B------:R-:W-:Y:S03]  /*62a0*/  HGMMA.64x16x16.F32.BF16 R4, gdesc[UR52], R4, gsb0 ;  /* 0x00200000340479f0 */ /* 0x000fe60008001804 */
[----:B------:R-:W-:Y:S02]  /*62b0*/  WARPGROUP.DEPBAR.LE gsb0, 0x0 ;  /* 0x00008000000079c5 */ /* 0x000fe40000010000 */
[----:B------:R-:W-:Y:S01]  /*62c0*/  IMAD.MOV.U32 R72, RZ, RZ, R4 ;  /* 0x000000ffff487224 */ /* 0x000fe200078e0004 */
[----:B------:R-:W-:Y:S01]  /*62d0*/  MOV R73, R5 ;  /* 0x0000000500497202 */ /* 0x000fe20000000f00 */
[----:B------:R-:W-:Y:S01]  /*62e0*/  IMAD.MOV.U32 R74, RZ, RZ, R6 ;  /* 0x000000ffff4a7224 */ /* 0x000fe200078e0006 */
[----:B------:R-:W2:Y:S01]  /*62f0*/  LDL.LU.64 R4, [R1] ;  /* 0x0000000001047983 */ /* 0x000ea20000300a00 */
[----:B------:R-:W-:Y:S01]  /*6300*/  IMAD.MOV.U32 R75, RZ, RZ, R7 ;  /* 0x000000ffff4b7224 */ /* 0x000fe200078e0007 */
[----:B------:R-:W-:Y:S01]  /*6310*/  MOV R79, R11 ;  /* 0x0000000b004f7202 */ /* 0x000fe20000000f00 */
[----:B------:R-:W-:Y:S01]  /*6320*/  IMAD.MOV.U32 R76, RZ, RZ, R8 ;  /* 0x000000ffff4c7224 */ /* 0x000fe200078e0008 */
[----:B------:R-:W2:Y:S01]  /*6330*/  LDL.LU.64 R6, [R1+0x8] ;  /* 0x0000080001067983 */ /* 0x000ea20000300a00 */
[----:B------:R-:W-:-:S02]  /*6340*/  IMAD.MOV.U32 R77, RZ, RZ, R9 ;  /* 0x000000ffff4d7224 */ /* 0x000fc400078e0009 */
[----:B------:R-:W-:Y:S01]  /*6350*/  IMAD.MOV.U32 R78, RZ, RZ, R10 ;  /* 0x000000ffff4e7224 */ /* 0x000fe200078e000a */
[----:B------:R-:W2:Y:S04]  /*6360*/  LDL.LU.64 R8, [R1+0x10] ;  /* 0x0000100001087983 */ /* 0x000ea80000300a00 */
[----:B------:R-:W2:Y:S01]  /*6370*/  LDL.LU.64 R10, [R1+0x18] ;  /* 0x00001800010a7983 */ /* 0x000ea20000300a00 */
[----:B------:R-:W-:Y:S01]  /*6380*/  UIADD3 UR50, UR4, 0x100, URZ ;  /* 0x0000010004327890 */ /* 0x000fe2000fffe03f */
[----:B---3--:R-:W-:Y:S01]  /*6390*/  WARPGROUP.ARRIVE ;  /* 0x00000000000079c5 */ /* 0x008fe20000000000 */
[----:B------:R-:W-:Y:S01]  /*63a0*/  UMOV UR48, UR56 ;  /* 0x0000003800307c82 */ /* 0x000fe20008000000 */
[----:B------:R-:W-:Y:S01]  /*63b0*/  UMOV UR49, UR57 ;  /* 0x0000003900317c82 */ /* 0x000fe20008000000 */
[----:B------:R-:W-:Y:S01]  /*63c0*/  UMOV UR51, 0x80000020 ;  /* 0x8000002000337882 */ /* 0x000fe20000000000 */
[----:B------:R-:W-:Y:S01]  /*63d0*/  UIADD3 UR46, UR4, 0x140, URZ ;  /* 0x00000140042e7890 */ /* 0x000fe2000fffe03f */
[----:B0-----:R-:W3:Y:S03]  /*63e0*/  LDL.LU.64 R168, [R1+0x40] ;  /* 0x0000400001a87983 */ /* 0x001ee60000300a00 */
[----:B------:R-:W-:Y:S01]  /*63f0*/  HGMMA.64x16x16.F32.BF16 R120, gdesc[UR48], R120, gsb0 ;  /* 0x00200000307879f0 */ /* 0x000fe20008001878 */
[----:B------:R-:W-:Y:S01]  /*6400*/  UMOV UR44, UR56 ;  /* 0x00000038002c7c82 */ /* 0x000fe20008000000 */
[----:B------:R-:W-:Y:S01]  /*6410*/  UMOV UR45, UR57 ;  /* 0x00000039002d7c82 */ /* 0x000fe20008000000 */
[----:B------:R-:W-:Y:S01]  /*6420*/  UMOV UR47, 0x80000020 ;  /* 0x80000020002f7882 */ /* 0x000fe20000000000 */
[----:B------:R-:W-:Y:S01]  /*6430*/  UIADD3 UR42, UR4, 0x180, URZ ;  /* 0x00000180042a7890 */ /* 0x000fe2000fffe03f */
[----:B-1----:R-:W3:Y:S01]  /*6440*/  LDL.LU.64 R170, [R1+0x48] ;  /* 0x0000480001aa7983 */ /* 0x002ee20000300a00 */
[----:B------:R-:W-:Y:S01]  /*6450*/  UMOV UR40, UR56 ;  /* 0x0000003800287c82 */ /* 0x000fe20008000000 */
[----:B------:R-:W-:Y:S01]  /*6460*/  UMOV UR41, UR57 ;  /* 0x0000003900297c82 */ /* 0x000fe20008000000 */
[----:B------:R-:W-:Y:S01]  /*6470*/  UMOV UR43, 0x80000020 ;  /* 0x80000020002b7882 */ /* 0x000fe20000000000 */
[----:B------:R-:W-:Y:S01]  /*6480*/  UIADD3 UR38, UR4, 0x1c0, URZ ;  /* 0x000001c004267890 */ /* 0x000fe2000fffe03f */
[----:B----4-:R-:W3:Y:S01]  /*6490*/  LDL.LU.64 R172, [R1+0x50] ;  /* 0x0000500001ac7983 */ /* 0x010ee20000300a00 */
[----:B------:R-:W-:Y:S01]  /*64a0*/  UMOV UR36, UR56 ;  /* 0x0000003800247c82 */ /* 0x000fe20008000000 */
[----:B------:R-:W-:Y:S01]  /*64b0*/  UMOV UR37, UR57 ;  /* 0x0000003900257c82 */ /* 0x000fe20008000000 */
[----:B------:R-:W-:Y:S01]  /*64c0*/  UMOV UR39, 0x80000020 ;  /* 0x8000002000277882 */ /* 0x000fe20000000000 */
[----:B------:R-:W-:Y:S01]  /*64d0*/  UIADD3 UR34, UR4, 0x200, URZ ;  /* 0x0000020004227890 */ /* 0x000fe2000fffe03f */
[----:B------:R-:W3:Y:S01]  /*64e0*/  LDL.LU.64 R174, [R1+0x58] ;  /* 0x0000580001ae7983 */ /* 0x000ee20000300a00 */
[----:B------:R-:W-:-:S02]  /*64f0*/  WARPGROUP.DEPBAR.LE gsb0, 0x0 ;  /* 0x00008000000079c5 */ /* 0x000fc40000010000 */
[----:B------:R-:W-:-:S06]  /*6500*/  WARPGROUP.ARRIVE ;  /* 0x00000000000079c5 */ /* 0x000fcc0000000000 */
[----:B------:R-:W-:Y:S03]  /*6510*/  HGMMA.64x16x16.F32.BF16 R12, gdesc[UR44], R12, gsb0 ;  /* 0x002000002c0c79f0 */ /* 0x000fe6000800180c */
[----:B------:R-:W-:Y:S02]  /*6520*/  WARPGROUP.DEPBAR.LE gsb0, 0x0 ;  /* 0x00008000000079c5 */ /* 0x000fe40000010000 */
[----:B------:R-:W-:Y:S01]  /*6530*/  UMOV UR32, UR56 ;  /* 0x0000003800207c82 */ /* 0x000fe20008000000 */
[----:B------:R-:W-:Y:S01]  /*6540*/  UMOV UR33, UR57 ;  /* 0x0000003900217c82 */ /* 0x000fe20008000000 */
[----:B------:R-:W-:Y:S01]  /*6550*/  UMOV UR35, 0x80000020 ;  /* 0x8000002000237882 */ /* 0x000fe20000000000 */
[----:B--2---:R-:W-:-:S06]  /*6560*/  WARPGROUP.ARRIVE ;  /* 0x00000000000079c5 */ /* 0x004fcc0000000000 */
[----:B------:R-:W-:Y:S03]  /*6570*/  HGMMA.64x16x16.F32.BF16 R4, gdesc[UR40], R4, gsb0 ;  /* 0x00200000280479f0 */ /* 0x000fe60008001804 */
[----:B------:R-:W-:Y:S02]  /*6580*/  WARPGROUP.DEPBAR.LE gsb0, 0x0 ;  /* 0x00008000000079c5 */ /* 0x000fe40000010000 */
[----:B------:R-:W-:-:S06]  /*6590*/  WARPGROUP.ARRIVE ;  /* 0x00000000000079c5 */ /* 0x000fcc0000000000 */
[----:B------:R-:W-:Y:S03]  /*65a0*/  HGMMA.64x16x16.F32.BF16 R208, gdesc[UR36], R208, gsb0 ;  /* 0x0020000024d079f0 */ /* 0x000fe600080018d0 */
[----:B------:R-:W-:Y:S02]  /*65b0*/  WARPGROUP.DEPBAR.LE gsb0, 0x0 ;  /* 0x00008000000079c5 */ /* 0x000fe40000010000 */
[----:B------:R-:W-:-:S06]  /*65c0*/  WARPGROUP.ARRIVE ;  /* 0x00000000000079c5 */ /* 0x000fcc0000000000 */
[----:B------:R-:W-:Y:S01]  /*65d0*/  HGMMA.64x16x16.F32.BF16 R184, gdesc[UR32], R184, gsb0 ;  /* 0x0020000020b879f0 */ /* 0x000fe200080018b8 */
[----:B------:R-:W-:Y:S01]  /*65e0*/  UIADD3 UR30, UR4, 0x240, URZ ;  /* 0x00000240041e7890 */ /* 0x000fe2000fffe03f */
[----:B------:R-:W-:Y:S01]  /*65f0*/  UMOV UR28, UR56 ;  /* 0x00000038001c7c82 */ /* 0x000fe20008000000 */
[----:B------:R-:W-:Y:S01]  /*6600*/  UMOV UR29, UR57 ;  /* 0x00000039001d7c82 */ /* 0x000fe20008000000 */
[----:B------:R-:W-:Y:S01]  /*6610*/  UMOV UR31, 0x80000020 ;  /* 0x80000020001f7882 */ /* 0x000fe20000000000 */
        /* <DEDUP_REMOVED lines=24> */
[----:B------:R-:W-:Y:S01]  /*67a0*/  UMOV UR52, UR10 ;  /* 0x0000000a00347c82 */ /* 0x000fe20008000000 */
[----:B------:R-:W-:Y:S01]  /*67b0*/  UIADD3 UR10, UR4, 0x340, URZ ;  /* 0x00000340040a7890 */ /* 0x000fe2000fffe03f */
[----:B------:R-:W-:Y:S01]  /*67c0*/  UMOV UR8, UR14 ;  /* 0x0000000e00087c82 */ /* 0x000fe20008000000 */
[----:B------:R-:W-:Y:S01]  /*67d0*/  UMOV UR9, UR15 ;  /* 0x0000000f00097c82 */ /* 0x000fe20008000000 */
[----:B------:R-:W-:Y:S01]  /*67e0*/  UMOV UR53, UR11 ;  /* 0x0000000b00357c82 */ /* 0x000fe20008000000 */
[----:B------:R-:W-:Y:S01]  /*67f0*/  UMOV UR48, UR8 ;  /* 0x0000000800307c82 */ /* 0x000fe20008000000 */
[----:B------:R-:W-:Y:S01]  /*6800*/  UMOV UR49, UR9 ;  /* 0x0000000900317c82 */ /* 0x000fe20008000000 */
[----:B------:R-:W-:Y:S01]  /*6810*/  UMOV UR8, UR56 ;  /* 0x0000003800087c82 */ /* 0x000fe20008000000 */
[----:B------:R-:W-:Y:S01]  /*6820*/  UMOV UR9, UR57 ;  /* 0x0000003900097c82 */ /* 0x000fe20008000000 */
[----:B------:R-:W-:Y:S01]  /*6830*/  UMOV UR11, 0x80000020 ;  /* 0x80000020000b7882 */ /* 0x000fe20000000000 */
[----:B------:R-:W-:-:S02]  /*6840*/  WARPGROUP.DEPBAR.LE gsb0, 0x0 ;  /* 0x00008000000079c5 */ /* 0x000fc40000010000 */
        /* <DEDUP_REMOVED lines=10> */
[----:B------:R-:W-:-:S06]  /*68f0*/  UMOV UR13, 0x80000020 ;  /* 0x80000020000d7882 */ /* 0x000fcc0000000000 */
        /* <DEDUP_REMOVED lines=44> */
[----:B------:R-:W-:Y:S01]  /*6bc0*/  IMAD.MOV.U32 R100, RZ, RZ, R124 ;  /* 0x000000ffff647224 */ /* 0x000fe200078e007c */
[----:B------:R-:W-:Y:S01]  /*6bd0*/  MOV R101, R125 ;  /* 0x0000007d00657202 */ /* 0x000fe20000000f00 */
[----:B------:R-:W-:Y:S02]  /*6be0*/  IMAD.MOV.U32 R102, RZ, RZ, R126 ;  /* 0x000000ffff667224 */ /* 0x000fe400078e007e */
[----:B------:R-:W-:Y:S02]  /*6bf0*/  IMAD.MOV.U32 R103, RZ, RZ, R127 ;  /* 0x000000ffff677224 */ /* 0x000fe400078e007f */
[----:B------:R-:W-:Y:S02]  /*6c00*/  IMAD.MOV.U32 R124, RZ, RZ, R16 ;  /* 0x000000ffff7c7224 */ /* 0x000fe400078e0010 */
[----:B------:R-:W-:Y:S02]  /*6c10*/  IMAD.MOV.U32 R125, RZ, RZ, R17 ;  /* 0x000000ffff7d7224 */ /* 0x000fe400078e0011 */
[----:B------:R-:W-:Y:S01]  /*6c20*/  IMAD.MOV.U32 R126, RZ, RZ, R18 ;  /* 0x000000ffff7e7224 */ /* 0x000fe200078e0012 */
[----:B------:R-:W2:Y:S01]  /*6c30*/  LDL.LU.64 R16, [R1+0xa0] ;  /* 0x0000a00001107983 */ /* 0x000ea20000300a00 */
[----:B------:R-:W-:-:S03]  /*6c40*/  IMAD.MOV.U32 R127, RZ, RZ, R19 ;  /* 0x000000ffff7f7224 */ /* 0x000fc600078e0013 */
[----:B------:R-:W2:Y:S01]  /*6c50*/  LDL.LU.64 R18, [R1+0xa8] ;  /* 0x0000a80001127983 */ /* 0x000ea20000300a00 */
[----:B------:R-:W-:Y:S01]  /*6c60*/  UMOV UR44, UR12 ;  /* 0x0000000c002c7c82 */ /* 0x000fe20008000000 */
[----:B------:R-:W-:Y:S02]  /*6c70*/  UMOV UR45, UR13 ;  /* 0x0000000d002d7c82 */ /* 0x000fe40008000000 */
[----:B------:R-:W2:Y:S04]  /*6c80*/  LDL.LU.64 R20, [R1+0xb0] ;  /* 0x0000b00001147983 */ /* 0x000ea80000300a00 */
[----:B------:R-:W2:Y:S01]  /*6c90*/  LDL.LU.64 R22, [R1+0xb8] ;  /* 0x0000b80001167983 */ /* 0x000ea20000300a00 */
[----:B------:R-:W-:Y:S02]  /*6ca0*/  WARPGROUP.DEPBAR.LE gsb0, 0x0 ;  /* 0x00008000000079c5 */ /* 0x000fe40000010000 */
[----:B---3--:R-:W-:-:S06]  /*6cb0*/  WARPGROUP.ARRIVE ;  /* 0x00000000000079c5 */ /* 0x008fcc0000000000 */
[----:B------:R-:W-:Y:S01]  /*6cc0*/  HGMMA.64x16x16.F32.BF16 R168, gdesc[UR44], R168, gsb0 ;  /* 0x002000002ca879f0 */ /* 0x000fe200080018a8 */
[----:B------:R-:W-:Y:S04]  /*6cd0*/  STL [R1+0x4b0], R208 ;  /* 0x0004b0d001007387 */ /* 0x000fe80000100800 */
[----:B------:R-:W-:Y:S04]  /*6ce0*/  STL [R1+0x4ac], R209 ;  /* 0x0004acd101007387 */ /* 0x000fe80000100800 */
[----:B------:R-:W-:Y:S04]  /*6cf0*/  STL [R1+0x4a8], R210 ;  /* 0x0004a8d201007387 */ /* 0x000fe80000100800 */
[----:B------:R-:W-:Y:S01]  /*6d00*/  STL [R1+0x4a4], R211 ;  /* 0x0004a4d301007387 */ /* 0x000fe20000100800 */
[----:B------:R-:W-:-:S03]  /*6d10*/  IMAD.MOV.U32 R48, RZ, RZ, R216 ;  /* 0x000000ffff307224 */ /* 0x000fc600078e00d8 */
[----:B------:R-:W-:Y:S01]  /*6d20*/  STL [R1+0x4a0], R212 ;  /* 0x0004a0d401007387 */ /* 0x000fe20000100800 */
[----:B------:R-:W-:-:S03]  /*6d30*/  IMAD.MOV.U32 R49, RZ, RZ, R217 ;  /* 0x000000ffff317224 */ /* 0x000fc600078e00d9 */
[----:B------:R-:W-:Y:S01]  /*6d40*/  STL [R1+0x49c], R213 ;  /* 0x00049cd501007387 */ /* 0x000fe20000100800 */
[----:B------:R-:W-:Y:S01]  /*6d50*/  IMAD.MOV.U32 R50, RZ, RZ, R218 ;  /* 0x000000ffff327224 */ /* 0x000fe200078e00da */
[----:B------:R-:W-:Y:S02]  /*6d60*/  MOV R51, R219 ;  /* 0x000000db00337202 */ /* 0x000fe40000000f00 */
[----:B------:R-:W-:Y:S01]  /*6d70*/  STL [R1+0x498], R214 ;  /* 0x000498d601007387 */ /* 0x000fe20000100800 */
[----:B------:R-:W-:-:S03]  /*6d80*/  IMAD.MOV.U32 R52, RZ, RZ, R220 ;  /* 0x000000ffff347224 */ /* 0x000fc600078e00dc */
[----:B------:R-:W-:Y:S01]  /*6d90*/  STL [R1+0x494], R215 ;  /* 0x000494d701007387 */ /* 0x000fe20000100800 */
[----:B------:R-:W-:-:S03]  /*6da0*/  IMAD.MOV.U32 R53, RZ, RZ, R221 ;  /* 0x000000ffff357224 */ /* 0x000fc600078e00dd */
[----:B------:R-:W3:Y:S04]  /*6db0*/  LDL.LU.64 R216, [R1+0x100] ;  /* 0x0001000001d87983 */ /* 0x000ee80000300a00 */
[----:B------:R-:W3:Y:S04]  /*6dc0*/  LDL.LU.64 R218, [R1+0x108] ;  /* 0x0001080001da7983 */ /* 0x000ee80000300a00 */
[----:B------:R-:W3:Y:S01]  /*6dd0*/  LDL.LU.64 R220, [R1+0x110] ;  /* 0x0001100001dc7983 */ /* 0x000ee20000300a00 */
[----:B------:R-:W-:Y:S02]  /*6de0*/  IMAD.MOV.U32 R54, RZ, RZ, R222 ;  /* 0x000000ffff367224 */ /* 0x000fe400078e00de */
[----:B------:R-:W-:Y:S01]  /*6df0*/  IMAD.MOV.U32 R55, RZ, RZ, R223 ;  /* 0x000000ffff377224 */ /* 0x000fe200078e00df */
[----:B------:R-:W-:-:S02]  /*6e00*/  WARPGROUP.DEPBAR.LE gsb0, 0x0 ;  /* 0x00008000000079c5 */ /* 0x000fc40000010000 */
[----:B------:R0:W-:Y:S04]  /*6e10*/  STL.64 [R1+0x40], R168 ;  /* 0x000040a801007387 */ /* 0x0001e80000100a00 */
[----:B------:R1:W-:Y:S04]  /*6e20*/  STL.64 [R1+0x48], R170 ;  /* 0x000048aa01007387 */ /* 0x0003e80000100a00 */
[----:B------:R4:W-:Y:S04]  /*6e30*/  STL.64 [R1+0x50], R172 ;  /* 0x000050ac01007387 */ /* 0x0009e80000100a00 */
[----:B------:R4:W-:Y:S04]  /*6e40*/  STL.64 [R1+0x58], R174 ;  /* 0x000058ae01007387 */ /* 0x0009e80000100a00 */
[----:B------:R-:W3:Y:S01]  /*6e50*/  LDL.LU.64 R222, [R1+0x118] ;  /* 0x0001180001de7983 */ /* 0x000ee20000300a00 */
[----:B------:R-:W-:-:S02]  /*6e60*/  IMAD.MOV.U32 R24, RZ, RZ, R192 ;  /* 0x000000ffff187224 */ /* 0x000fc400078e00c0 */
[----:B------:R-:W-:Y:S01]  /*6e70*/  IMAD.MOV.U32 R25, RZ, RZ, R193 ;  /* 0x000000ffff197224 */ /* 0x000fe200078e00c1 */
[----:B------:R-:W-:Y:S01]  /*6e80*/  MOV R29, R197 ;  /* 0x000000c5001d7202 */ /* 0x000fe20000000f00 */
[----:B------:R-:W-:Y:S01]  /*6e90*/  IMAD.MOV.U32 R26, RZ, RZ, R194 ;  /* 0x000000ffff1a7224 */ /* 0x000fe200078e00c2 */
[----:B------:R-:W3:Y:S01]  /*6ea0*/  LDL.LU.64 R192, [R1+0x160] ;  /* 0x0001600001c07983 */ /* 0x000ee20000300a00 */
[----:B------:R-:W-:Y:S02]  /*6eb0*/  IMAD.MOV.U32 R27, RZ, RZ, R195 ;  /* 0x000000ffff1b7224 */ /* 0x000fe400078e00c3 */
[----:B------:R-:W-:Y:S01]  /*6ec0*/  IMAD.MOV.U32 R28, RZ, RZ, R196 ;  /* 0x000000ffff1c7224 */ /* 0x000fe200078e00c4 */
[----:B------:R-:W3:Y:S01]  /*6ed0*/  LDL.LU.64 R194, [R1+0x168] ;  /* 0x0001680001c27983 */ /* 0x000ee20000300a00 */
[----:B------:R-:W-:Y:S02]  /*6ee0*/  IMAD.MOV.U32 R30, RZ, RZ, R198 ;  /* 0x000000ffff1e7224 */ /* 0x000fe400078e00c6 */
[----:B------:R-:W-:Y:S01]  /*6ef0*/  IMAD.MOV.U32 R31, RZ, RZ, R199 ;  /* 0x000000ffff1f7224 */ /* 0x000fe200078e00c7 */
[----:B------:R-:W3:Y:S04]  /*6f00*/  LDL.LU.64 R196, [R1+0x170] ;  /* 0x0001700001c47983 */ /* 0x000ee80000300a00 */
[----:B------:R-:W3:Y:S01]  /*6f10*/  LDL.LU.64 R198, [R1+0x178] ;  /* 0x0001780001c67983 */ /* 0x000ee20000300a00 */
[----:B------:R-:W-:Y:S01]  /*6f20*/  IMAD.MOV.U32 R148, RZ, RZ, R8 ;  /* 0x000000ffff947224 */ /* 0x000fe200078e0008 */
[----:B------:R-:W-:Y:S01]  /*6f30*/  MOV R151, R11 ;  /* 0x0000000b00977202 */ /* 0x000fe20000000f00 */
[----:B------:R-:W-:-:S02]  /*6f40*/  IMAD.MOV.U32 R149, RZ, RZ, R9 ;  /* 0x000000ffff957224 */ /* 0x000fc400078e0009 */
[----:B------:R-:W-:Y:S01]  /*6f50*/  IMAD.MOV.U32 R96, RZ, RZ, R120 ;  /* 0x000000ffff607224 */ /* 0x000fe200078e0078 */
[----:B------:R-:W3:Y:S01]  /*6f60*/  LDL.LU.64 R8, [R1+0x1c0] ;  /* 0x0001c00001087983 */ /* 0x000ee20000300a00 */
[----:B------:R-:W-:Y:S02]  /*6f70*/  IMAD.MOV.U32 R97, RZ, RZ, R121 ;  /* 0x000000ffff617224 */ /* 0x000fe400078e0079 */
[----:B------:R-:W-:Y:S02]  /*6f80*/  IMAD.MOV.U32 R150, RZ, RZ, R10 ;  /* 0x000000ffff967224 */ /* 0x000fe400078e000a */
[----:B------:R-:W-:Y:S01]  /*6f90*/  IMAD.MOV.U32 R98, RZ, RZ, R122 ;  /* 0x000000ffff627224 */ /* 0x000fe200078e007a */
[----:B------:R-:W3:Y:S01]  /*6fa0*/  LDL.LU.64 R10, [R1+0x1c8] ;  /* 0x0001c800010a7983 */ /* 0x000ee20000300a00 */
[----:B------:R-:W-:Y:S01]  /*6fb0*/  IMAD.MOV.U32 R99, RZ, RZ, R123 ;  /* 0x000000ffff637224 */ /* 0x000fe200078e007b */
[----:B------:R-:W-:Y:S01]  /*6fc0*/  MOV R123, R15 ;  /* 0x0000000f007b7202 */ /* 0x000fe20000000f00 */
[----:B------:R-:W-:-:S02]  /*6fd0*/  IMAD.MOV.U32 R120, RZ, RZ, R12 ;  /* 0x000000ffff787224 */ /* 0x000fc400078e000c */
[----:B------:R-:W-:Y:S02]  /*6fe0*/  IMAD.MOV.U32 R121, RZ, RZ, R13 ;  /* 0x000000ffff797224 */ /* 0x000fe400078e000d */
[----:B------:R-:W-:Y:S01]  /*6ff0*/  IMAD.MOV.U32 R122, RZ, RZ, R14 ;  /* 0x000000ffff7a7224 */ /* 0x000fe200078e000e */
[----:B------:R-:W3:Y:S04]  /*7000*/  LDL.LU.64 R12, [R1+0x1d0] ;  /* 0x0001d000010c7983 */ /* 0x000ee80000300a00 */
[----:B------:R-:W3:Y:S01]  /*7010*/  LDL.LU.64 R14, [R1+0x1d8] ;  /* 0x0001d800010e7983 */ /* 0x000ee20000300a00 */
        /* <DEDUP_REMOVED lines=8> */
[----:B------:R-:W-:Y:S01]  /*70a0*/  IMAD.MOV.U32 R146, RZ, RZ, R6 ;  /* 0x000000ffff927224 */ /* 0x000fe200078e0006 */
[----:B------:R-:W-:Y:S01]  /*70b0*/  MOV R6, UR58 ;  /* 0x0000003a00067c02 */ /* 0x000fe20008000f00 */
[----:B------:R-:W-:Y:S01]  /*70c0*/  IMAD.MOV.U32 R147, RZ, RZ, R7 ;  /* 0x000000ffff937224 */ /* 0x000fe200078e0007 */
[----:B------:R-:W-:Y:S01]  /*70d0*/  MOV R7, UR59 ;  /* 0x0000003b00077c02 */ /* 0x000fe20008000f00 */
[----:B------:R-:W-:Y:S01]  /*70e0*/  UMOV UR56, UR12 ;  /* 0x0000000c00387c82 */ /* 0x000fe20008000000 */
[----:B------:R-:W-:Y:S01]  /*70f0*/  UMOV UR57, UR13 ;  /* 0x0000000d00397c82 */ /* 0x000fe20008000000 */
[----:B------:R-:W-:Y:S01]  /*7100*/  UMOV UR58, UR8 ;  /* 0x00000008003a7c82 */ /* 0x000fe20008000000 */
[----:B------:R-:W-:Y:S01]  /*7110*/  UMOV UR59, UR9 ;  /* 0x00000009003b7c82 */ /* 0x000fe20008000000 */
[----:B0-----:R-:W3:Y:S04]  /*7120*/  LDL.LU.64 R168, [R1+0x220] ;  /* 0x0002200001a87983 */ /* 0x001ee80000300a00 */
[----:B-1----:R-:W3:Y:S04]  /*7130*/  LDL.LU.64 R170, [R1+0x228] ;  /* 0x0002280001aa7983 */ /* 0x002ee80000300a00 */
[----:B----4-:R-:W4:Y:S04]  /*7140*/  LDL.LU.64 R172, [R1+0x230] ;  /* 0x0002300001ac7983 */ /* 0x010f280000300a00 */
[----:B------:R-:W4:Y:S01]  /*7150*/  LDL.LU.64 R174, [R1+0x238] ;  /* 0x0002380001ae7983 */ /* 0x000f220000300a00 */
[----:B--2---:R-:W-:-:S06]  /*7160*/  WARPGROUP.ARRIVE ;  /* 0x00000000000079c5 */ /* 0x004fcc0000000000 */
[----:B------:R-:W-:Y:S03]  /*7170*/  HGMMA.64x16x16.F32.BF16 R16, gdesc[UR48], R16, gsb0 ;  /* 0x00200000301079f0 */ /* 0x000fe60008001810 */
[----:B------:R-:W-:Y:S02]  /*7180*/  WARPGROUP.DEPBAR.LE gsb0, 0x0 ;  /* 0x00008000000079c5 */ /* 0x000fe40000010000 */
[----:B---3--:R-:W-:-:S06]  /*7190*/  WARPGROUP.ARRIVE ;  /* 0x00000000000079c5 */ /* 0x008fcc0000000000 */
[----:B------:R-:W-:Y:S03]  /*71a0*/  HGMMA.64x16x16.F32.BF16 R216, gdesc[UR52], R216, gsb0 ;  /* 0x0020000034d879f0 */ /* 0x000fe600080018d8 */
        /* <DEDUP_REMOVED lines=9> */
[----:B------:R-:W-:Y:S01]  /*7240*/  HGMMA.64x16x16.F32.BF16 R8, gdesc[UR56], R8, gsb0 ;  /* 0x00200000380879f0 */ /* 0x000fe20008001808 */
[----:B------:R0:W-:Y:S04]  /*7250*/  STL.64 [R1+0x100], R216 ;  /* 0x000100d801007387 */ /* 0x0001e80000100a00 */
[----:B------:R1:W-:Y:S04]  /*7260*/  STL.64 [R1+0x108], R218 ;  /* 0x000108da01007387 */ /* 0x0003e80000100a00 */
[----:B------:R2:W-:Y:S04]  /*7270*/  STL.64 [R1+0x110], R220 ;  /* 0x000110dc01007387 */ /* 0x0005e80000100a00 */
[----:B------:R3:W-:Y:S04]  /*7280*/  STL.64 [R1+0x118], R222 ;  /* 0x000118de01007387 */ /* 0x0007e80000100a00 */
[----:B------:R4:W-:Y:S04]  /*7290*/  STL.64 [R1+0x160], R192 ;  /* 0x000160c001007387 */ /* 0x0009e80000100a00 */
[----:B------:R4:W-:Y:S04]  /*72a0*/  STL.64 [R1+0x168], R194 ;  /* 0x000168c201007387 */ /* 0x0009e80000100a00 */
[----:B------:R4:W-:Y:S04]  /*72b0*/  STL.64 [R1+0x170], R196 ;  /* 0x000170c401007387 */ /* 0x0009e80000100a00 */
[----:B------:R4:W-:Y:S01]  /*72c0*/  STL.64 [R1+0x178], R198 ;  /* 0x000178c601007387 */ /* 0x0009e20000100a00 */
[----:B------:R-:W-:-:S02]  /*72d0*/  WARPGROUP.DEPBAR.LE gsb0, 0x0 ;  /* 0x00008000000079c5 */ /* 0x000fc40000010000 */
[----:B------:R-:W-:Y:S01]  /*72e0*/  IMAD.MOV.U32 R0, RZ, RZ, R15 ;  /* 0x000000ffff007224 */ /* 0x000fe200078e000f */
[----:B------:R4:W-:Y:S04]  /*72f0*/  STL.64 [R1+0x1c0], R8 ;  /* 0x0001c00801007387 */ /* 0x0009e80000100a00 */
[----:B------:R4:W-:Y:S04]  /*7300*/  STL.64 [R1+0x1c8], R10 ;  /* 0x0001c80a01007387 */ /* 0x0009e80000100a00 */
[----:B------:R-:W-:Y:S04]  /*7310*/  STL.64 [R1+0x1d0], R12 ;  /* 0x0001d00c01007387 */ /* 0x000fe80000100a00 */
[----:B------:R-:W-:Y:S04]  /*7320*/  STL [R1+0x1d8], R14 ;  /* 0x0001d80e01007387 */ /* 0x000fe80000100800 */
[----:B------:R4:W-:Y:S04]  /*7330*/  STL [R1+0x430], R0 ;  /* 0x0004300001007387 */ /* 0x0009e80000100800 */
[----:B0-----:R-:W4:Y:S04]  /*7340*/  LDL.LU.64 R216, [R1+0x200] ;  /* 0x0002000001d87983 */ /* 0x001f280000300a00 */
[----:B-1----:R-:W4:Y:S04]  /*7350*/  LDL.LU.64 R218, [R1+0x208] ;  /* 0x0002080001da7983 */ /* 0x002f280000300a00 */
[----:B--2---:R-:W2:Y:S04]  /*7360*/  LDL.LU.64 R220, [R1+0x210] ;  /* 0x0002100001dc7983 */ /* 0x004ea80000300a00 */
[----:B---3--:R-:W2:Y:S04]  /*7370*/  LDL.LU.64 R222, [R1+0x218] ;  /* 0x0002180001de7983 */ /* 0x008ea80000300a00 */
[----:B----4-:R-:W3:Y:S04]  /*7380*/  LDL.LU.64 R192, [R1+0x1a0] ;  /* 0x0001a00001c07983 */ /* 0x010ee80000300a00 */
[----:B------:R-:W3:Y:S04]  /*7390*/  LDL.LU.64 R194, [R1+0x1a8] ;  /* 0x0001a80001c27983 */ /* 0x000ee80000300a00 */
[----:B------:R-:W3:Y:S04]  /*73a0*/  LDL.LU.64 R196, [R1+0x1b0] ;  /* 0x0001b00001c47983 */ /* 0x000ee80000300a00 */
[----:B------:R-:W3:Y:S01]  /*73b0*/  LDL.LU.64 R198, [R1+0x1b8] ;  /* 0x0001b80001c67983 */ /* 0x000ee20000300a00 */
[----:B------:R-:W-:-:S02]  /*73c0*/  R2UR UR59, R7 ;  /* 0x00000000073b72ca */ /* 0x000fc400000e0000 */
[----:B------:R-:W-:Y:S01]  /*73d0*/  R2UR UR58, R6 ;  /* 0x00000000063a72ca */ /* 0x000fe200000e0000 */
[----:B------:R-:W-:Y:S01]  /*73e0*/  WARPGROUP.ARRIVE ;  /* 0x00000000000079c5 */ /* 0x000fe20000000000 */
[----:B------:R-:W-:Y:S01]  /*73f0*/  UMOV UR56, UR12 ;  /* 0x0000000c00387c82 */ /* 0x000fe20008000000 */
[----:B------:R-:W-:-:S10]  /*7400*/  UMOV UR57, UR13 ;  /* 0x0000000d00397c82 */ /* 0x000fd40008000000 */
[----:B------:R-:W-:Y:S01]  /*7410*/  HGMMA.64x16x16.F32.BF16 R168, gdesc[UR56], R168, gsb0 ;  /* 0x0020000038a879f0 */ /* 0x000fe200080018a8 */
[----:B------:R-:W-:Y:S01]  /*7420*/  UIADD3 UR5, UR7, 0x400, URZ ;  /* 0x0000040007057890 */ /* 0x000fe2000fffe03f */
[----:B------:R-:W-:-:S06]  /*7430*/  UMOV UR57, 0x80000020 ;  /* 0x8000002000397882 */ /* 0x000fcc0000000000 */
[----:B------:R-:W-:Y:S01]  /*7440*/  UMOV UR56, UR5 ;  /* 0x0000000500387c82 */ /* 0x000fe20008000000 */
[----:B------:R-:W-:Y:S02]  /*7450*/  WARPGROUP.DEPBAR.LE gsb0, 0x0 ;  /* 0x00008000000079c5 */ /* 0x000fe40000010000 */
[----:B------:R-:W-:Y:S02]  /*7460*/  IMAD.MOV.U32 R210, RZ, RZ, R18 ;  /* 0x000000ffffd27224 */ /* 0x000fe400078e0012 */
[----:B------:R-:W-:Y:S01]  /*7470*/  IMAD.MOV.U32 R211, RZ, RZ, R19 ;  /* 0x000000ffffd37224 */ /* 0x000fe200078e0013 */
[----:B------:R-:W-:Y:S01]  /*7480*/  MOV R19, R170 ;  /* 0x000000aa00137202 */ /* 0x000fe20000000f00 */
[----:B------:R-:W-:Y:S02]  /*7490*/  IMAD.MOV.U32 R9, RZ, RZ, R168 ;  /* 0x000000ffff097224 */ /* 0x000fe400078e00a8 */
[----:B------:R-:W-:Y:S01]  /*74a0*/  IMAD.MOV.U32 R8, RZ, RZ, R169 ;  /* 0x000000ffff087224 */ /* 0x000fe200078e00a9 */
[----:B------:R-:W-:Y:S01]  /*74b0*/  MOV R145, R5 ;  /* 0x0000000500917202 */ /* 0x000fe20000000f00 */
[----:B------:R-:W-:Y:S01]  /*74c0*/  IMAD.MOV.U32 R208, RZ, RZ, R16 ;  /* 0x000000ffffd07224 */ /* 0x000fe200078e0010 */
[----:B------:R-:W4:Y:S01]  /*74d0*/  LDL.LU.64 R168, [R1+0x140] ;  /* 0x0001400001a87983 */ /* 0x000f220000300a00 */
[----:B------:R-:W-:-:S02]  /*74e0*/  IMAD.MOV.U32 R209, RZ, RZ, R17 ;  /* 0x000000ffffd17224 */ /* 0x000fc400078e0011 */
[----:B------:R-:W-:Y:S02]  /*74f0*/  IMAD.MOV.U32 R18, RZ, RZ, R171 ;  /* 0x000000ffff127224 */ /* 0x000fe400078e00ab */
[----:B------:R-:W-:Y:S01]  /*7500*/  IMAD.MOV.U32 R17, RZ, RZ, R172 ;  /* 0x000000ffff117224 */ /* 0x000fe200078e00ac */
[----:B------:R-:W4:Y:S01]  /*7510*/  LDL.LU.64 R170, [R1+0x148] ;  /* 0x0001480001aa7983 */ /* 0x000f220000300a00 */
[----:B------:R-:W-:Y:S02]  /*7520*/  IMAD.MOV.U32 R16, RZ, RZ, R173 ;  /* 0x000000ffff107224 */ /* 0x000fe400078e00ad */
[----:B------:R-:W-:Y:S01]  /*7530*/  IMAD.MOV.U32 R10, RZ, RZ, R174 ;  /* 0x000000ffff0a7224 */ /* 0x000fe200078e00ae */
[----:B------:R-:W4:Y:S01]  /*7540*/  LDL.LU.64 R172, [R1+0x150] ;  /* 0x0001500001ac7983 */ /* 0x000f220000300a00 */
[----:B------:R-:W-:-:S03]  /*7550*/  IMAD.MOV.U32 R5, RZ, RZ, R175 ;  /* 0x000000ffff057224 */ /* 0x000fc600078e00af */
[----:B------:R-:W4:Y:S04]  /*7560*/  LDL.LU.64 R174, [R1+0x158] ;  /* 0x0001580001ae7983 */ /* 0x000f280000300a00 */
[----:B------:R-:W-:Y:S04]  /*7570*/  STL [R1+0x450], R5 ;  /* 0x0004500501007387 */ /* 0x000fe80000100800 */
[----:B------:R-:W-:Y:S04]  /*7580*/  STL [R1+0x44c], R10 ;  /* 0x00044c0a01007387 */ /* 0x000fe80000100800 */
[----:B------:R-:W-:Y:S04]  /*7590*/  STL [R1+0x448], R16 ;  /* 0x0004481001007387 */ /* 0x000fe80000100800 */
[----:B------:R-:W-:Y:S04]  /*75a0*/  STL [R1+0x444], R17 ;  /* 0x0004441101007387 */ /* 0x000fe80000100800 */
[----:B------:R-:W-:Y:S04]  /*75b0*/  STL [R1+0x440], R18 ;  /* 0x0004401201007387 */ /* 0x000fe80000100800 */
[----:B------:R-:W-:Y:S04]  /*75c0*/  STL [R1+0x43c], R19 ;  /* 0x00043c1301007387 */ /* 0x000fe80000100800 */
[----:B------:R-:W-:Y:S04]  /*75d0*/  STL [R1+0x438], R8 ;  /* 0x0004380801007387 */ /* 0x000fe80000100800 */
[----:B------:R0:W-:Y:S01]  /*75e0*/  STL [R1+0x434], R9 ;  /* 0x0004340901007387 */ /* 0x0001e20000100800 */
[----:B--2---:R-:W-:-:S06]  /*75f0*/  WARPGROUP.ARRIVE ;  /* 0x00000000000079c5 */ /* 0x004fcc0000000000 */
[----:B------:R-:W-:Y:S01]  /*7600*/  HGMMA.64x16x16.F32.BF16 R216, gdesc[UR56], R216, gsb0 ;  /* 0x0020000038d879f0 */ /* 0x000fe200080018d8 */
[----:B------:R-:W-:Y:S01]  /*7610*/  UMOV UR58, UR16 ;  /* 0x00000010003a7c82 */ /* 0x000fe20008000000 */
[----:B------:R-:W-:Y:S01]  /*7620*/  UMOV UR59, UR17 ;  /* 0x00000011003b7c82 */ /* 0x000fe20008000000 */
[----:B------:R-:W-:Y:S02]  /*7630*/  WARPGROUP.DEPBAR.LE gsb0, 0x0 ;  /* 0x00008000000079c5 */ /* 0x000fe40000010000 */
[----:B---3--:R-:W-:-:S06]  /*7640*/  WARPGROUP.ARRIVE ;  /* 0x00000000000079c5 */ /* 0x008fcc0000000000 */
[----:B------:R-:W-:Y:S01]  /*7650*/  HGMMA.64x16x16.F32.BF16 R192, gdesc[UR56], R192, gsb0 ;  /* 0x0020000038c079f0 */ /* 0x000fe200080018c0 */
[----:B------:R-:W-:Y:S01]  /*7660*/  MOV R0, R223 ;  /* 0x000000df00007202 */ /* 0x000fe20000000f00 */
[----:B------:R1:W-:Y:S04]  /*7670*/  STL.64 [R1+0x200], R216 ;  /* 0x000200d801007387 */ /* 0x0003e80000100a00 */
[----:B------:R2:W-:Y:S04]  /*7680*/  STL.64 [R1+0x208], R218 ;  /* 0x000208da01007387 */ /* 0x0005e80000100a00 */
[----:B------:R3:W-:Y:S04]  /*7690*/  STL.64 [R1+0x210], R220 ;  /* 0x000210dc01007387 */ /* 0x0007e80000100a00 */
[----:B------:R3:W-:Y:S04]  /*76a0*/  STL [R1+0x218], R222 ;  /* 0x000218de01007387 */ /* 0x0007e80000100800 */
[----:B------:R-:W-:Y:S01]  /*76b0*/  STL [R1+0x454], R0 ;  /* 0x0004540001007387 */ /* 0x000fe20000100800 */
[----:B------:R-:W-:-:S02]  /*76c0*/  WARPGROUP.DEPBAR.LE gsb0, 0x0 ;  /* 0x00008000000079c5 */ /* 0x000fc40000010000 */
[----:B0-----:R-:W-:Y:S01]  /*76d0*/  IMAD.MOV.U32 R9, RZ, RZ, R199 ;  /* 0x000000ffff097224 */ /* 0x001fe200078e00c7 */
[----:B------:R-:W-:Y:S01]  /*76e0*/  MOV R19, R197 ;  /* 0x000000c500137202 */ /* 0x000fe20000000f00 */
[----:B------:R-:W-:Y:S02]  /*76f0*/  IMAD.MOV.U32 R8, RZ, RZ, R198 ;  /* 0x000000ffff087224 */ /* 0x000fe400078e00c6 */
[----:B------:R-:W-:Y:S01]  /*7700*/  IMAD.MOV.U32 R5, RZ, RZ, R192 ;  /* 0x000000ffff057224 */ /* 0x000fe200078e00c0 */
[----:B------:R-:W-:Y:S01]  /*7710*/  STL [R1+0x474], R9 ;  /* 0x0004740901007387 */ /* 0x000fe20000100800 */
[----:B------:R-:W-:Y:S02]  /*7720*/  IMAD.MOV.U32 R10, RZ, RZ, R193 ;  /* 0x000000ffff0a7224 */ /* 0x000fe400078e00c1 */
[----:B------:R-:W-:Y:S01]  /*7730*/  IMAD.MOV.U32 R16, RZ, RZ, R194 ;  /* 0x000000ffff107224 */ /* 0x000fe200078e00c2 */
[----:B------:R-:W-:Y:S01]  /*7740*/  STL [R1+0x470], R8 ;  /* 0x0004700801007387 */ /* 0x000fe20000100800 */
[----:B------:R-:W-:-:S02]  /*7750*/  IMAD.MOV.U32 R17, RZ, RZ, R195 ;  /* 0x000000ffff117224 */ /* 0x000fc400078e00c3 */
[----:B------:R-:W-:Y:S01]  /*7760*/  IMAD.MOV.U32 R18, RZ, RZ, R196 ;  /* 0x000000ffff127224 */ /* 0x000fe200078e00c4 */
[----:B------:R-:W-:Y:S04]  /*7770*/  STL [R1+0x46c], R19 ;  /* 0x00046c1301007387 */ /* 0x000fe80000100800 */
[----:B------:R-:W-:Y:S04]  /*7780*/  STL [R1+0x468], R5 ;  /* 0x0004680501007387 */ /* 0x000fe80000100800 */
[----:B------:R-:W-:Y:S04]  /*7790*/  STL [R1+0x464], R10 ;  /* 0x0004640a01007387 */ /* 0x000fe80000100800 */
[----:B------:R-:W-:Y:S04]  /*77a0*/  STL [R1+0x460], R16 ;  /* 0x0004601001007387 */ /* 0x000fe80000100800 */
[----:B------:R-:W-:Y:S04]  /*77b0*/  STL [R1+0x45c], R17 ;  /* 0x00045c1101007387 */ /* 0x000fe80000100800 */
[----:B------:R0:W-:Y:S04]  /*77c0*/  STL [R1+0x458], R18 ;  /* 0x0004581201007387 */ /* 0x0001e80000100800 */
[----:B-1----:R-:W4:Y:S04]  /*77d0*/  LDL.LU.64 R216, [R1+0xe0] ;  /* 0x0000e00001d87983 */ /* 0x002f280000300a00 */
[----:B--2---:R-:W2:Y:S04]  /*77e0*/  LDL.LU.64 R218, [R1+0xe8] ;  /* 0x0000e80001da7983 */ /* 0x004ea80000300a00 */
[----:B---3--:R-:W2:Y:S04]  /*77f0*/  LDL.LU.64 R220, [R1+0xf0] ;  /* 0x0000f00001dc7983 */ /* 0x008ea80000300a00 */
[----:B------:R-:W2:Y:S01]  /*7800*/  LDL.LU.64 R222, [R1+0xf8] ;  /* 0x0000f80001de7983 */ /* 0x000ea20000300a00 */
[----:B----4-:R-:W-:-:S03]  /*7810*/  WARPGROUP.ARRIVE ;  /* 0x00000000000079c5 */ /* 0x010fc60000000000 */
[----:B------:R-:W3:Y:S01]  /*7820*/  LDL.LU.64 R192, [R1+0x80] ;  /* 0x0000800001c07983 */ /* 0x000ee20000300a00 */
[----:B------:R-:W-:-:S03]  /*7830*/  UMOV UR58, UR8 ;  /* 0x00000008003a7c82 */ /* 0x000fc60008000000 */
[----:B------:R-:W3:Y:S01]  /*7840*/  LDL.LU.64 R194, [R1+0x88] ;  /* 0x0000880001c27983 */ /* 0x000ee20000300a00 */
[----:B------:R-:W-:Y:S02]  /*7850*/  UMOV UR59, UR9 ;  /* 0x00000009003b7c82 */ /* 0x000fe40008000000 */
[----:B------:R-:W-:Y:S01]  /*7860*/  HGMMA.64x16x16.F32.BF16 R168, gdesc[UR56], R168, gsb0 ;  /* 0x0020000038a879f0 */ /* 0x000fe200080018a8 */
[----:B------:R-:W3:Y:S04]  /*7870*/  LDL.LU.64 R196, [R1+0x90] ;  /* 0x0000900001c47983 */ /* 0x000ee80000300a00 */
[----:B------:R-:W3:Y:S01]  /*7880*/  LDL.LU.64 R198, [R1+0x98] ;  /* 0x0000980001c67983 */ /* 0x000ee20000300a00 */
[----:B------:R-:W-:Y:S02]  /*7890*/  IMAD.MOV.U32 R144, RZ, RZ, R4 ;  /* 0x000000ffff907224 */ /* 0x000fe400078e0004 */
[----:B------:R-:W-:Y:S01]  /*78a0*/  IMAD.MOV.U32 R215, RZ, RZ, R23 ;  /* 0x000000ffffd77224 */ /* 0x000fe200078e0017 */
[----:B------:R-:W-:Y:S01]  /*78b0*/  UMOV UR52, UR56 ;  /* 0x0000003800347c82 */ /* 0x000fe20008000000 */
[----:B------:R-:W-:Y:S01]  /*78c0*/  UMOV UR53, UR57 ;  /* 0x0000003900357c82 */ /* 0x000fe20008000000 */
[----:B------:R-:W-:-:S02]  /*78d0*/  WARPGROUP.DEPBAR.LE gsb0, 0x0 ;  /* 0x00008000000079c5 */ /* 0x000fc40000010000 */
[----:B------:R-:W-:Y:S01]  /*78e0*/  IMAD.MOV.U32 R4, RZ, RZ, R168 ;  /* 0x000000ffff047224 */ /* 0x000fe200078e00a8 */
[----:B------:R-:W-:Y:S01]  /*78f0*/  MOV R235, R171 ;  /* 0x000000ab00eb7202 */ /* 0x000fe20000000f00 */
[----:B------:R-:W-:Y:S02]  /*7900*/  IMAD.MOV.U32 R3, RZ, RZ, R169 ;  /* 0x000000ffff037224 */ /* 0x000fe400078e00a9 */
[----:B------:R-:W-:Y:S01]  /*7910*/  IMAD.MOV.U32 R2, RZ, RZ, R170 ;  /* 0x000000ffff027224 */ /* 0x000fe200078e00aa */
[----:B------:R-:W4:Y:S01]  /*7920*/  LDL.LU.64 R168, [R1+0x20] ;  /* 0x0000200001a87983 */ /* 0x000f220000300a00 */
[----:B------:R-:W-:Y:S02]  /*7930*/  IMAD.MOV.U32 R234, RZ, RZ, R172 ;  /* 0x000000ffffea7224 */ /* 0x000fe400078e00ac */
[----:B------:R-:W-:Y:S01]  /*7940*/  IMAD.MOV.U32 R233, RZ, RZ, R173 ;  /* 0x000000ffffe97224 */ /* 0x000fe200078e00ad */
[----:B------:R-:W4:Y:S01]  /*7950*/  LDL.LU.64 R170, [R1+0x28] ;  /* 0x0000280001aa7983 */ /* 0x000f220000300a00 */
[----:B------:R-:W-:-:S02]  /*7960*/  IMAD.MOV.U32 R232, RZ, RZ, R174 ;  /* 0x000000ffffe87224 */ /* 0x000fc400078e00ae */
[----:B------:R-:W-:Y:S01]  /*7970*/  IMAD.MOV.U32 R23, RZ, RZ, R175 ;  /* 0x000000ffff177224 */ /* 0x000fe200078e00af */
[----:B------:R-:W4:Y:S04]  /*7980*/  LDL.LU.64 R172, [R1+0x30] ;  /* 0x0000300001ac7983 */ /* 0x000f280000300a00 */
[----:B------:R-:W4:Y:S04]  /*7990*/  LDL.LU.64 R174, [R1+0x38] ;  /* 0x0000380001ae7983 */ /* 0x000f280000300a00 */
        /* <DEDUP_REMOVED lines=8> */
[----:B------:R-:W-:Y:S03]  /*7a20*/  HGMMA.64x16x16.F32.BF16 R216, gdesc[UR52], R216, gsb0 ;  /* 0x0020000034d879f0 */ /* 0x000fe600080018d8 */
[----:B------:R-:W-:Y:S02]  /*7a30*/  WARPGROUP.DEPBAR.LE gsb0, 0x0 ;  /* 0x00008000000079c5 */ /* 0x000fe40000010000 */
[----:B0-----:R-:W-:Y:S01]  /*7a40*/  IMAD.MOV.U32 R18, RZ, RZ, R222 ;  /* 0x000000ffff127224 */ /* 0x001fe200078e00de */
[----:B------:R-:W-:Y:S01]  /*7a50*/  MOV R0, R223 ;  /* 0x000000df00007202 */ /* 0x000fe20000000f00 */
[----:B------:R-:W-:Y:S01]  /*7a60*/  IMAD.MOV.U32 R16, RZ, RZ, R220 ;  /* 0x000000ffff107224 */ /* 0x000fe200078e00dc */
[----:B------:R-:W2:Y:S01]  /*7a70*/  LDL.LU.64 R222, [R1+0x5d0] ;  /* 0x0005d00001de7983 */ /* 0x000ea20000300a00 */
        /* <DEDUP_REMOVED lines=8> */
[----:B---3--:R-:W-:Y:S01]  /*7b00*/  WARPGROUP.ARRIVE ;  /* 0x00000000000079c5 */ /* 0x008fe20000000000 */
[----:B------:R-:W-:Y:S01]  /*7b10*/  UMOV UR48, UR56 ;  /* 0x0000003800307c82 */ /* 0x000fe20008000000 */
[----:B------:R-:W-:-:S04]  /*7b20*/  UMOV UR49, UR57 ;  /* 0x0000003900317c82 */ /* 0x000fc80008000000 */
[----:B------:R-:W-:Y:S01]  /*7b30*/  HGMMA.64x16x16.F32.BF16 R192, gdesc[UR48], R192, gsb0 ;  /* 0x0020000030c079f0 */ /* 0x000fe200080018c0 */
[----:B------:R-:W-:Y:S01]  /*7b40*/  UMOV UR44, UR56 ;  /* 0x00000038002c7c82 */ /* 0x000fe20008000000 */
[----:B------:R-:W-:Y:S01]  /*7b50*/  UMOV UR45, UR57 ;  /* 0x00000039002d7c82 */ /* 0x000fe20008000000 */
[----:B------:R-:W-:Y:S02]  /*7b60*/  WARPGROUP.DEPBAR.LE gsb0, 0x0 ;  /* 0x00008000000079c5 */ /* 0x000fe40000010000 */
[----:B----4-:R-:W-:Y:S01]  /*7b70*/  WARPGROUP.ARRIVE ;  /* 0x00000000000079c5 */ /* 0x010fe20000000000 */
[----:B-1----:R-:W-:Y:S01]  /*7b80*/  IMAD.MOV.U32 R4, RZ, RZ, R198 ;  /* 0x000000ffff047224 */ /* 0x002fe200078e00c6 */
[----:B------:R-:W-:Y:S01]  /*7b90*/  MOV R3, R197 ;  /* 0x000000c500037202 */ /* 0x000fe20000000f00 */
[----:B------:R-:W-:Y:S02]  /*7ba0*/  IMAD.MOV.U32 R9, RZ, RZ, R199 ;  /* 0x000000ffff097224 */ /* 0x000fe400078e00c7 */
[----:B------:R-:W-:Y:S01]  /*7bb0*/  IMAD.MOV.U32 R2, RZ, RZ, R196 ;  /* 0x000000ffff027224 */ /* 0x000fe200078e00c4 */
[----:B------:R-:W-:Y:S01]  /*7bc0*/  HGMMA.64x16x16.F32.BF16 R168, gdesc[UR44], R168, gsb0 ;  /* 0x002000002ca879f0 */ /* 0x000fe200080018a8 */
[----:B------:R-:W3:Y:S01]  /*7bd0*/  LDL.LU.64 R198, [R1+0x5b0] ;  /* 0x0005b00001c67983 */ /* 0x000ee20000300a00 */
[----:B------:R-:W-:-:S02]  /*7be0*/  IMAD.MOV.U32 R234, RZ, RZ, R194 ;  /* 0x000000ffffea7224 */ /* 0x000fc400078e00c2 */
[----:B------:R-:W-:Y:S01]  /*7bf0*/  IMAD.MOV.U32 R235, RZ, RZ, R195 ;  /* 0x000000ffffeb7224 */ /* 0x000fe200078e00c3 */
[----:B------:R-:W3:Y:S01]  /*7c00*/  LDL.LU.64 R196, [R1+0x5a8] ;  /* 0x0005a80001c47983 */ /* 0x000ee20000300a00 */
[----:B------:R-:W-:Y:S02]  /*7c10*/  IMAD.MOV.U32 R232, RZ, RZ, R192 ;  /* 0x000000ffffe87224 */ /* 0x000fe400078e00c0 */
[----:B------:R-:W-:Y:S01]  /*7c20*/  IMAD.MOV.U32 R233, RZ, RZ, R193 ;  /* 0x000000ffffe97224 */ /* 0x000fe200078e00c1 */
[----:B------:R-:W3:Y:S04]  /*7c30*/  LDL.LU.64 R194, [R1+0x5a0] ;  /* 0x0005a00001c27983 */ /* 0x000ee80000300a00 */
[----:B------:R-:W3:Y:S01]  /*7c40*/  LDL.LU.64 R192, [R1+0x598] ;  /* 0x0005980001c07983 */ /* 0x000ee20000300a00 */
[----:B------:R-:W-:Y:S01]  /*7c50*/  UMOV UR40, UR56 ;  /* 0x0000003800287c82 */ /* 0x000fe20008000000 */
[----:B------:R-:W-:Y:S01]  /*7c60*/  UMOV UR41, UR57 ;  /* 0x0000003900297c82 */ /* 0x000fe20008000000 */
[----:B------:R-:W-:Y:S01]  /*7c70*/  IMAD.MOV.U32 R212, RZ, RZ, R20 ;  /* 0x000000ffffd47224 */ /* 0x000fe200078e0014 */
[----:B------:R-:W-:Y:S01]  /*7c80*/  MOV R213, R21 ;  /* 0x0000001500d57202 */ /* 0x000fe20000000f00 */
[----:B------:R-:W-:Y:S01]  /*7c90*/  IMAD.MOV.U32 R214, RZ, RZ, R22 ;  /* 0x000000ffffd67224 */ /* 0x000fe200078e0016 */
[----:B------:R-:W-:-:S02]  /*7ca0*/  WARPGROUP.DEPBAR.LE gsb0, 0x0 ;  /* 0x00008000000079c5 */ /* 0x000fc40000010000 */
[----:B------:R-:W-:Y:S02]  /*7cb0*/  IMAD.MOV.U32 R12, RZ, RZ, R174 ;  /* 0x000000ffff0c7224 */ /* 0x000fe400078e00ae */
[----:B------:R-:W-:Y:S01]  /*7cc0*/  IMAD.MOV.U32 R11, RZ, RZ, R175 ;  /* 0x000000ffff0b7224 */ /* 0x000fe200078e00af */
[----:B------:R-:W-:Y:S01]  /*7cd0*/  MOV R15, R171 ;  /* 0x000000ab000f7202 */ /* 0x000fe20000000f00 */
        /* <DEDUP_REMOVED lines=8> */
[----:B------:R-:W4:Y:S01]  /*7d60*/  LDL.LU.64 R168, [R1+0x578] ;  /* 0x0005780001a87983 */ /* 0x000f220000300a00 */
[----:B--2---:R-:W-:-:S06]  /*7d70*/  WARPGROUP.ARRIVE ;  /* 0x00000000000079c5 */ /* 0x004fcc0000000000 */
[----:B------:R-:W-:Y:S03]  /*7d80*/  HGMMA.64x16x16.F32.BF16 R216, gdesc[UR40], R216, gsb0 ;  /* 0x0020000028d879f0 */ /* 0x000fe600080018d8 */
[----:B------:R-:W-:Y:S02]  /*7d90*/  WARPGROUP.DEPBAR.LE gsb0, 0x0 ;  /* 0x00008000000079c5 */ /* 0x000fe40000010000 */
[----:B------:R0:W-:Y:S04]  /*7da0*/  STL.64 [R1+0x2d8], R222 ;  /* 0x0002d8de01007387 */ /* 0x0001e80000100a00 */
[----:B------:R1:W-:Y:S04]  /*7db0*/  STL.64 [R1+0x2d0], R220 ;  /* 0x0002d0dc01007387 */ /* 0x0003e80000100a00 */
[----:B------:R2:W-:Y:S04]  /*7dc0*/  STL.64 [R1+0x2c8], R218 ;  /* 0x0002c8da01007387 */ /* 0x0005e80000100a00 */
[----:B------:R2:W-:Y:S01]  /*7dd0*/  STL.64 [R1+0x2c0], R216 ;  /* 0x0002c0d801007387 */ /* 0x0005e20000100a00 */
[----:B0-----:R-:W-:-:S02]  /*7de0*/  IMAD.MOV.U32 R222, RZ, RZ, R150 ;  /* 0x000000ffffde7224 */ /* 0x001fc400078e0096 */
[----:B-1----:R-:W-:Y:S02]  /*7df0*/  IMAD.MOV.U32 R220, RZ, RZ, R148 ;  /* 0x000000ffffdc7224 */ /* 0x002fe400078e0094 */
[----:B--2---:R-:W-:Y:S02]  /*7e00*/  IMAD.MOV.U32 R218, RZ, RZ, R146 ;  /* 0x000000ffffda7224 */ /* 0x004fe400078e0092 */
[----:B------:R-:W-:Y:S01]  /*7e10*/  IMAD.MOV.U32 R216, RZ, RZ, R144 ;  /* 0x000000ffffd87224 */ /* 0x000fe200078e0090 */
[----:B------:R-:W-:Y:S01]  /*7e20*/  MOV R217, R145 ;  /* 0x0000009100d97202 */ /* 0x000fe20000000f00 */
[----:B------:R-:W2:Y:S01]  /*7e30*/  LDL.LU R144, [R1+0x570] ;  /* 0x0005700001907983 */ /* 0x000ea20000300800 */
[----:B------:R-:W-:-:S03]  /*7e40*/  IMAD.MOV.U32 R219, RZ, RZ, R147 ;  /* 0x000000ffffdb7224 */ /* 0x000fc600078e0093 */
[----:B------:R-:W2:Y:S01]  /*7e50*/  LDL.LU R145, [R1+0x56c] ;  /* 0x00056c0001917983 */ /* 0x000ea20000300800 */
[----:B------:R-:W-:-:S03]  /*7e60*/  IMAD.MOV.U32 R221, RZ, RZ, R149 ;  /* 0x000000ffffdd7224 */ /* 0x000fc600078e0095 */
[----:B------:R-:W2:Y:S01]  /*7e70*/  LDL.LU R146, [R1+0x568] ;  /* 0x0005680001927983 */ /* 0x000ea20000300800 */
[----:B------:R-:W-:-:S03]  /*7e80*/  MOV R223, R151 ;  /* 0x0000009700df7202 */ /* 0x000fc60000000f00 */
[----:B------:R-:W2:Y:S04]  /*7e90*/  LDL.LU R147, [R1+0x564] ;  /* 0x0005640001937983 */ /* 0x000ea80000300800 */
[----:B------:R-:W2:Y:S04]  /*7ea0*/  LDL.LU R148, [R1+0x560] ;  /* 0x0005600001947983 */ /* 0x000ea80000300800 */
[----:B------:R-:W2:Y:S04]  /*7eb0*/  LDL.LU R149, [R1+0x55c] ;  /* 0x00055c0001957983 */ /* 0x000ea80000300800 */
[----:B------:R-:W2:Y:S04]  /*7ec0*/  LDL.LU R150, [R1+0x558] ;  /* 0x0005580001967983 */ /* 0x000ea80000300800 */
[----:B------:R-:W2:Y:S01]  /*7ed0*/  LDL.LU R151, [R1+0x554] ;  /* 0x0005540001977983 */ /* 0x000ea20000300800 */
[----:B---3--:R-:W-:Y:S01]  /*7ee0*/  WARPGROUP.ARRIVE ;  /* 0x00000000000079c5 */ /* 0x008fe20000000000 */
[----:B------:R-:W-:Y:S01]  /*7ef0*/  UMOV UR36, UR56 ;  /* 0x0000003800247c82 */ /* 0x000fe20008000000 */
[----:B------:R-:W-:-:S04]  /*7f00*/  UMOV UR37, UR57 ;  /* 0x0000003900257c82 */ /* 0x000fc80008000000 */
[----:B------:R-:W-:Y:S01]  /*7f10*/  HGMMA.64x16x16.F32.BF16 R192, gdesc[UR36], R192, gsb0 ;  /* 0x0020000024c079f0 */ /* 0x000fe200080018c0 */
[----:B------:R-:W-:Y:S01]  /*7f20*/  UMOV UR32, UR56 ;  /* 0x0000003800207c82 */ /* 0x000fe20008000000 */
[----:B------:R-:W-:Y:S01]  /*7f30*/  UMOV UR33, UR57 ;  /* 0x0000003900217c82 */ /* 0x000fe20008000000 */
[----:B------:R-:W-:Y:S02]  /*7f40*/  WARPGROUP.DEPBAR.LE gsb0, 0x0 ;  /* 0x00008000000079c5 */ /* 0x000fe40000010000 */
[----:B------:R0:W-:Y:S01]  /*7f50*/  STL.64 [R1+0x2f8], R198 ;  /* 0x0002f8c601007387 */ /* 0x0001e20000100a00 */
[----:B----4-:R-:W-:-:S03]  /*7f60*/  WARPGROUP.ARRIVE ;  /* 0x00000000000079c5 */ /* 0x010fc60000000000 */
[----:B------:R1:W-:Y:S03]  /*7f70*/  STL.64 [R1+0x2f0], R196 ;  /* 0x0002f0c401007387 */ /* 0x0003e60000100a00 */
[----:B------:R-:W-:Y:S01]  /*7f80*/  HGMMA.64x16x16.F32.BF16 R168, gdesc[UR32], R168, gsb0 ;  /* 0x0020000020a879f0 */ /* 0x000fe200080018a8 */
[----:B------:R3:W-:Y:S04]  /*7f90*/  STL.64 [R1+0x2e8], R194 ;  /* 0x0002e8c201007387 */ /* 0x0007e80000100a00 */
[----:B------:R4:W-:Y:S01]  /*7fa0*/  STL.64 [R1+0x2e0], R192 ;  /* 0x0002e0c001007387 */ /* 0x0009e20000100a00 */
[----:B0-----:R-:W-:Y:S02]  /*7fb0*/  IMAD.MOV.U32 R198, RZ, RZ, R126 ;  /* 0x000000ffffc67224 */ /* 0x001fe400078e007e */
[----:B-1----:R-:W-:Y:S01]  /*7fc0*/  IMAD.MOV.U32 R196, RZ, RZ, R124 ;  /* 0x000000ffffc47224 */ /* 0x002fe200078e007c */
[----:B------:R-:W-:Y:S01]  /*7fd0*/  MOV R197, R125 ;  /* 0x0000007d00c57202 */ /* 0x000fe20000000f00 */
[----:B---3--:R-:W-:-:S02]  /*7fe0*/  IMAD.MOV.U32 R194, RZ, RZ, R122 ;  /* 0x000000ffffc27224 */ /* 0x008fc400078e007a */
[----:B----4-:R-:W-:Y:S02]  /*7ff0*/  IMAD.MOV.U32 R192, RZ, RZ, R120 ;  /* 0x000000ffffc07224 */ /* 0x010fe400078e0078 */
[----:B------:R-:W3:Y:S01]  /*8000*/  LDL.LU R120, [R1+0x550] ;  /* 0x0005500001787983 */ /* 0x000ee20000300800 */
[----:B------:R-:W-:Y:S02]  /*8010*/  IMAD.MOV.U32 R193, RZ, RZ, R121 ;  /* 0x000000ffffc17224 */ /* 0x000fe400078e0079 */
[----:B------:R-:W-:Y:S01]  /*8020*/  IMAD.MOV.U32 R195, RZ, RZ, R123 ;  /* 0x000000ffffc37224 */ /* 0x000fe200078e007b */
[----:B------:R-:W3:Y:S04]  /*8030*/  LDL.LU R121, [R1+0x54c] ;  /* 0x00054c0001797983 */ /* 0x000ee80000300800 */
[----:B------:R-:W3:Y:S01]  /*8040*/  LDL.LU R122, [R1+0x548] ;  /* 0x00054800017a7983 */ /* 0x000ee20000300800 */
[----:B------:R-:W-:-:S03]  /*8050*/  IMAD.MOV.U32 R199, RZ, RZ, R127 ;  /* 0x000000ffffc77224 */ /* 0x000fc600078e007f */
[----:B------:R-:W3:Y:S04]  /*8060*/  LDL.LU R123, [R1+0x544] ;  /* 0x00054400017b7983 */ /* 0x000ee80000300800 */
[----:B------:R-:W3:Y:S04]  /*8070*/  LDL.LU R124, [R1+0x540] ;  /* 0x00054000017c7983 */ /* 0x000ee80000300800 */
[----:B------:R-:W3:Y:S04]  /*8080*/  LDL.LU R125, [R1+0x53c] ;  /* 0x00053c00017d7983 */ /* 0x000ee80000300800 */
[----:B------:R-:W3:Y:S04]  /*8090*/  LDL.LU R126, [R1+0x538] ;  /* 0x00053800017e7983 */ /* 0x000ee80000300800 */
[----:B------:R-:W3:Y:S01]  /*80a0*/  LDL.LU R127, [R1+0x534] ;  /* 0x00053400017f7983 */ /* 0x000ee20000300800 */
[----:B------:R-:W-:-:S03]  /*80b0*/  WARPGROUP.DEPBAR.LE gsb0, 0x0 ;  /* 0x00008000000079c5 */ /* 0x000fc60000010000 */
[----:B------:R0:W-:Y:S04]  /*80c0*/  STL.64 [R1+0x318], R174 ;  /* 0x000318ae01007387 */ /* 0x0001e80000100a00 */
[----:B------:R1:W-:Y:S04]  /*80d0*/  STL.64 [R1+0x310], R172 ;  /* 0x000310ac01007387 */ /* 0x0003e80000100a00 */
[----:B------:R4:W-:Y:S01]  /*80e0*/  STL.64 [R1+0x308], R170 ;  /* 0x000308aa01007387 */ /* 0x0009e20000100a00 */
[----:B------:R-:W-:-:S03]  /*80f0*/  UMOV UR28, UR56 ;  /* 0x00000038001c7c82 */ /* 0x000fc60008000000 */
[----:B------:R4:W-:Y:S01]  /*8100*/  STL.64 [R1+0x300], R168 ;  /* 0x000300a801007387 */ /* 0x0009e20000100a00 */
[----:B------:R-:W-:Y:S01]  /*8110*/  UMOV UR29, UR57 ;  /* 0x00000039001d7c82 */ /* 0x000fe20008000000 */
[----:B0-----:R-:W-:Y:S02]  /*8120*/  IMAD.MOV.U32 R174, RZ, RZ, R102 ;  /* 0x000000ffffae7224 */ /* 0x001fe400078e0066 */
[----:B-1----:R-:W-:Y:S02]  /*8130*/  IMAD.MOV.U32 R172, RZ, RZ, R100 ;  /* 0x000000ffffac7224 */ /* 0x002fe400078e0064 */
[----:B----4-:R-:W-:Y:S01]  /*8140*/  IMAD.MOV.U32 R170, RZ, RZ, R98 ;  /* 0x000000ffffaa7224 */ /* 0x010fe200078e0062 */
[----:B------:R-:W-:Y:S01]  /*8150*/  MOV R171, R99 ;  /* 0x0000006300ab7202 */ /* 0x000fe20000000f00 */
[----:B------:R-:W-:Y:S02]  /*8160*/  IMAD.MOV.U32 R168, RZ, RZ, R96 ;  /* 0x000000ffffa87224 */ /* 0x000fe400078e0060 */
[----:B------:R-:W4:Y:S01]  /*8170*/  LDL.LU R96, [R1+0x530] ;  /* 0x0005300001607983 */ /* 0x000f220000300800 */
[----:B------:R-:W-:-:S03]  /*8180*/  IMAD.MOV.U32 R169, RZ, RZ, R97 ;  /* 0x000000ffffa97224 */ /* 0x000fc600078e0061 */
[----:B------:R-:W4:Y:S01]  /*8190*/  LDL.LU R97, [R1+0x52c] ;  /* 0x00052c0001617983 */ /* 0x000f220000300800 */
[----:B------:R-:W-:-:S03]  /*81a0*/  IMAD.MOV.U32 R173, RZ, RZ, R101 ;  /* 0x000000ffffad7224 */ /* 0x000fc600078e0065 */
[----:B------:R-:W4:Y:S01]  /*81b0*/  LDL.LU R98, [R1+0x528] ;  /* 0x0005280001627983 */ /* 0x000f220000300800 */
[----:B------:R-:W-:-:S03]  /*81c0*/  IMAD.MOV.U32 R175, RZ, RZ, R103 ;  /* 0x000000ffffaf7224 */ /* 0x000fc600078e0067 */
[----:B------:R-:W4:Y:S04]  /*81d0*/  LDL.LU R99, [R1+0x524] ;  /* 0x0005240001637983 */ /* 0x000f280000300800 */
[----:B------:R-:W4:Y:S04]  /*81e0*/  LDL.LU R100, [R1+0x520] ;  /* 0x0005200001647983 */ /* 0x000f280000300800 */
[----:B------:R-:W4:Y:S04]  /*81f0*/  LDL.LU R101, [R1+0x51c] ;  /* 0x00051c0001657983 */ /* 0x000f280000300800 */
[----:B------:R-:W4:Y:S04]  /*8200*/  LDL.LU R102, [R1+0x518] ;  /* 0x0005180001667983 */ /* 0x000f280000300800 */
[----:B------:R-:W4:Y:S01]  /*8210*/  LDL.LU R103, [R1+0x514] ;  /* 0x0005140001677983 */ /* 0x000f220000300800 */
        /* <DEDUP_REMOVED lines=78> */
[----:B------:R-:W-:Y:S04]  /*8700*/  STL.64 [R1+0x398], R78 ;  /* 0x0003984e01007387 */ /* 0x000fe80000100a00 */
[----:B------:R-:W-:Y:S04]  /*8710*/  STL.64 [R1+0x390], R76 ;  /* 0x0003904c01007387 */ /* 0x000fe80000100a00 */
[----:B------:R-:W-:Y:S04]  /*8720*/  STL.64 [R1+0x388], R74 ;  /* 0x0003884a01007387 */ /* 0x000fe80000100a00 */
[----:B------:R0:W-:Y:S04]  /*8730*/  STL.64 [R1+0x380], R72 ;  /* 0x0003804801007387 */ /* 0x0001e80000100a00 */
[----:B0-----:R-:W2:Y:S04]  /*8740*/  LDL.LU R72, [R1+0x240] ;  /* 0x0002400001487983 */ /* 0x001ea80000300800 */
[----:B------:R-:W2:Y:S04]  /*8750*/  LDL.LU R73, [R1+0x244] ;  /* 0x0002440001497983 */ /* 0x000ea80000300800 */
[----:B------:R-:W2:Y:S04]  /*8760*/  LDL.LU R74, [R1+0x248] ;  /* 0x00024800014a7983 */ /* 0x000ea80000300800 */
        /* <DEDUP_REMOVED lines=12> */
[----:B----4-:R-:W-:-:S06]  /*8830*/  WARPGROUP.ARRIVE ;  /* 0x00000000000079c5 */ /* 0x010fcc0000000000 */
[----:B------:R-:W-:Y:S01]  /*8840*/  HGMMA.64x16x16.F32.BF16 R24, gdesc[UR12], R24, gsb0 ;  /* 0x002000000c1879f0 */ /* 0x000fe20008001818 */
[----:B------:R-:W-:Y:S01]  /*8850*/  UMOV UR51, UR7 ;  /* 0x0000000700337c82 */ /* 0x000fe20008000000 */
[----:B------:R-:W-:Y:S02]  /*8860*/  UIADD3 UR58, UR4, 0x2, URZ ;  /* 0x00000002043a7890 */ /* 0x000fe4000fffe03f */
[----:B------:R-:W-:Y:S01]  /*8870*/  UIADD3 UR5, UR51, 0x2, URZ ;  /* 0x0000000233057890 */ /* 0x000fe2000fffe03f */
[----:B------:R-:W-:Y:S01]  /*8880*/  UMOV UR57, 0x80000020 ;  /* 0x8000002000397882 */ /* 0x000fe20000000000 */
[----:B------:R-:W-:-:S05]  /*8890*/  UMOV UR59, 0x80000020 ;  /* 0x80000020003b7882 */ /* 0x000fca0000000000 */
[----:B------:R-:W-:Y:S01]  /*88a0*/  UMOV UR56, UR5 ;  /* 0x0000000500387c82 */ /* 0x000fe20008000000 */
[----:B------:R-:W-:Y:S02]  /*88b0*/  WARPGROUP.DEPBAR.LE gsb0, 0x0 ;  /* 0x00008000000079c5 */ /* 0x000fe40000010000 */
[----:B------:R-:W-:Y:S01]  /*88c0*/  UIADD3 UR6, UR4, 0x42, URZ ;  /* 0x0000004204067890 */ /* 0x000fe2000fffe03f */
[----:B------:R-:W-:Y:S01]  /*88d0*/  UMOV UR44, UR56 ;  /* 0x00000038002c7c82 */ /* 0x000fe20008000000 */
[----:B------:R-:W-:Y:S01]  /*88e0*/  UMOV UR45, UR57 ;  /* 0x00000039002d7c82 */ /* 0x000fe20008000000 */
[----:B------:R-:W-:-:S04]  /*88f0*/  UMOV UR47, 0x80000020 ;  /* 0x80000020002f7882 */ /* 0x000fc80000000000 */
[----:B------:R-:W-:Y:S01]  /*8900*/  UMOV UR46, UR6 ;  /* 0x00000006002e7c82 */ /* 0x000fe20008000000 */
[----:B------:R-:W-:Y:S01]  /*8910*/  UIADD3 UR54, UR4, 0x82, URZ ;  /* 0x0000008204367890 */ /* 0x000fe2000fffe03f */
        /* <DEDUP_REMOVED lines=39> */
[----:B------:R-:W-:Y:S04]  /*8b90*/  STL.64 [R1+0x3b8], R54 ;  /* 0x0003b83601007387 */ /* 0x000fe80000100a00 */
[----:B------:R-:W-:Y:S04]  /*8ba0*/  STL.64 [R1+0x3b0], R52 ;  /* 0x0003b03401007387 */ /* 0x000fe80000100a00 */
[----:B------:R-:W-:Y:S04]  /*8bb0*/  STL.64 [R1+0x3a8], R50 ;  /* 0x0003a83201007387 */ /* 0x000fe80000100a00 */
[----:B------:R-:W-:Y:S01]  /*8bc0*/  STL.64 [R1+0x3a0], R48 ;  /* 0x0003a03001007387 */ /* 0x000fe20000100a00 */
[----:B------:R-:W-:-:S02]  /*8bd0*/  WARPGROUP.DEPBAR.LE gsb0, 0x0 ;  /* 0x00008000000079c5 */ /* 0x000fc40000010000 */
[----:B------:R-:W-:-:S06]  /*8be0*/  WARPGROUP.ARRIVE ;  /* 0x00000000000079c5 */ /* 0x000fcc0000000000 */
[----:B------:R-:W-:Y:S01]  /*8bf0*/  HGMMA.64x16x16.F32.BF16 R216, gdesc[UR36], R216, gsb0 ;  /* 0x0020000024d879f0 */ /* 0x000fe200080018d8 */
[----:B------:R-:W-:Y:S04]  /*8c00*/  STL.64 [R1+0x3d8], R30 ;  /* 0x0003d81e01007387 */ /* 0x000fe80000100a00 */
        /* <DEDUP_REMOVED lines=23> */
[----:B------:R-:W-:Y:S01]  /*8d80*/  STL.64 [R1+0x60], R192 ;  /* 0x000060c001007387 */ /* 0x000fe20000100a00 */
[----:B------:R-:W-:-:S03]  /*8d90*/  WARPGROUP.DEPBAR.LE gsb0, 0x0 ;  /* 0x00008000000079c5 */ /* 0x000fc60000010000 */
[----:B------:R-:W-:Y:S04]  /*8da0*/  STL.64 [R1+0x68], R194 ;  /* 0x000068c201007387 */ /* 0x000fe80000100a00 */
[----:B------:R-:W-:Y:S04]  /*8db0*/  STL.64 [R1+0x70], R196 ;  /* 0x000070c401007387 */ /* 0x000fe80000100a00 */
[----:B------:R-:W-:Y:S04]  /*8dc0*/  STL.64 [R1+0x78], R198 ;  /* 0x000078c601007387 */ /* 0x000fe80000100a00 */
[----:B------:R0:W-:Y:S04]  /*8dd0*/  STL.64 [R1], R216 ;  /* 0x000000d801007387 */ /* 0x0001e80000100a00 */
[----:B------:R1:W-:Y:S04]  /*8de0*/  STL.64 [R1+0x8], R218 ;  /* 0x000008da01007387 */ /* 0x0003e80000100a00 */
[----:B------:R2:W-:Y:S04]  /*8df0*/  STL.64 [R1+0x10], R220 ;  /* 0x000010dc01007387 */ /* 0x0005e80000100a00 */
[----:B------:R3:W-:Y:S01]  /*8e00*/  STL.64 [R1+0x18], R222 ;  /* 0x000018de01007387 */ /* 0x0007e20000100a00 */
[----:B0-----:R-:W-:Y:S01]  /*8e10*/  IMAD.MOV.U32 R216, RZ, RZ, R208 ;  /* 0x000000ffffd87224 */ /* 0x001fe200078e00d0 */
[----:B------:R-:W-:-:S02]  /*8e20*/  MOV R217, R209 ;  /* 0x000000d100d97202 */ /* 0x000fc40000000f00 */
[----:B------:R-:W4:Y:S01]  /*8e30*/  LDL.LU R208, [R1+0x4b0] ;  /* 0x0004b00001d07983 */ /* 0x000f220000300800 */
[----:B-1----:R-:W-:Y:S02]  /*8e40*/  IMAD.MOV.U32 R218, RZ, RZ, R210 ;  /* 0x000000ffffda7224 */ /* 0x002fe400078e00d2 */
[----:B------:R-:W-:Y:S01]  /*8e50*/  IMAD.MOV.U32 R219, RZ, RZ, R211 ;  /* 0x000000ffffdb7224 */ /* 0x000fe200078e00d3 */
[----:B------:R-:W4:Y:S01]  /*8e60*/  LDL.LU R209, [R1+0x4ac] ;  /* 0x0004ac0001d17983 */ /* 0x000f220000300800 */
[----:B--2---:R-:W-:-:S03]  /*8e70*/  IMAD.MOV.U32 R220, RZ, RZ, R212 ;  /* 0x000000ffffdc7224 */ /* 0x004fc600078e00d4 */
[----:B------:R-:W4:Y:S01]  /*8e80*/  LDL.LU R210, [R1+0x4a8] ;  /* 0x0004a80001d27983 */ /* 0x000f220000300800 */
[----:B------:R-:W-:-:S03]  /*8e90*/  IMAD.MOV.U32 R221, RZ, RZ, R213 ;  /* 0x000000ffffdd7224 */ /* 0x000fc600078e00d5 */
[----:B------:R-:W4:Y:S01]  /*8ea0*/  LDL.LU R211, [R1+0x4a4] ;  /* 0x0004a40001d37983 */ /* 0x000f220000300800 */
[----:B---3--:R-:W-:Y:S01]  /*8eb0*/  IMAD.MOV.U32 R222, RZ, RZ, R214 ;  /* 0x000000ffffde7224 */ /* 0x008fe200078e00d6 */
[----:B------:R-:W-:Y:S02]  /*8ec0*/  MOV R223, R215 ;  /* 0x000000d700df7202 */ /* 0x000fe40000000f00 */
[----:B------:R-:W4:Y:S04]  /*8ed0*/  LDL.LU R212, [R1+0x4a0] ;  /* 0x0004a00001d47983 */ /* 0x000f280000300800 */
[----:B------:R-:W4:Y:S04]  /*8ee0*/  LDL.LU R213, [R1+0x49c] ;  /* 0x00049c0001d57983 */ /* 0x000f280000300800 */
[----:B------:R-:W4:Y:S04]  /*8ef0*/  LDL.LU R214, [R1+0x498] ;  /* 0x0004980001d67983 */ /* 0x000f280000300800 */
[----:B------:R-:W4:Y:S01]  /*8f00*/  LDL.LU R215, [R1+0x494] ;  /* 0x0004940001d77983 */ /* 0x000f220000300800 */
[----:B------:R-:W-:Y:S01]  /*8f10*/  UIADD3 UR34, UR4, 0x1c2, URZ ;  /* 0x000001c204227890 */ /* 0x000fe2000fffe03f */
[----:B------:R-:W-:Y:S01]  /*8f20*/  UMOV UR32, UR56 ;  /* 0x0000003800207c82 */ /* 0x000fe20008000000 */
[----:B------:R-:W-:Y:S01]  /*8f30*/  UMOV UR33, UR57 ;  /* 0x0000003900217c82 */ /* 0x000fe20008000000 */
[----:B------:R-:W-:Y:S01]  /*8f40*/  UMOV UR35, 0x80000020 ;  /* 0x8000002000237882 */ /* 0x000fe20000000000 */
[----:B------:R-:W-:Y:S01]  /*8f50*/  UIADD3 UR30, UR4, 0x202, URZ ;  /* 0x00000202041e7890 */ /* 0x000fe2000fffe03f */
[----:B------:R-:W2:Y:S01]  /*8f60*/  LDL.LU R192, [R1+0x40] ;  /* 0x0000400001c07983 */ /* 0x000ea20000300800 */
        /* <DEDUP_REMOVED lines=28> */
[----:B------:R-:W-:Y:S01]  /*9130*/  UMOV UR48, UR6 ;  /* 0x0000000600307c82 */ /* 0x000fe20008000000 */
[----:B----4-:R-:W-:Y:S01]  /*9140*/  WARPGROUP.ARRIVE ;  /* 0x00000000000079c5 */ /* 0x010fe20000000000 */
[----:B------:R-:W-:Y:S01]  /*9150*/  UMOV UR49, UR7 ;  /* 0x0000000700317c82 */ /* 0x000fe20008000000 */
[----:B------:R-:W-:Y:S01]  /*9160*/  UMOV UR5, UR57 ;  /* 0x0000003900057c82 */ /* 0x000fe20008000000 */
[----:B------:R-:W2:Y:S03]  /*9170*/  LDL.LU R198, [R1+0x58] ;  /* 0x0000580001c67983 */ /* 0x000ea60000300800 */
[----:B------:R-:W-:Y:S01]  /*9180*/  HGMMA.64x16x16.F32.BF16 R208, gdesc[UR32], R208, gsb0 ;  /* 0x0020000020d079f0 */ /* 0x000fe200080018d0 */
[----:B------:R-:W-:Y:S01]  /*9190*/  UIADD3 UR6, UR4, 0x382, URZ ;  /* 0x0000038204067890 */ /* 0x000fe2000fffe03f */
[----:B------:R-:W2:Y:S01]  /*91a0*/  LDL.LU R199, [R1+0x5c] ;  /* 0x00005c0001c77983 */ /* 0x000ea20000300800 */
        /* <DEDUP_REMOVED lines=72> */
[----:B--2---:R-:W-:-:S06]  /*9630*/  WARPGROUP.ARRIVE ;  /* 0x00000000000079c5 */ /* 0x004fcc0000000000 */
[----:B------:R-:W-:Y:S01]  /*9640*/  HGMMA.64x16x16.F32.BF16 R192, gdesc[UR40], R192, gsb0 ;  /* 0x0020000028c079f0 */ /* 0x000fe200080018c0 */
[----:B------:R-:W-:Y:S01]  /*9650*/  UMOV UR44, UR4 ;  /* 0x00000004002c7c82 */ /* 0x000fe20008000000 */
[----:B------:R-:W-:Y:S01]  /*9660*/  UMOV UR45, UR5 ;  /* 0x00000005002d7c82 */ /* 0x000fe20008000000 */
[----:B------:R-:W-:Y:S02]  /*9670*/  WARPGROUP.DEPBAR.LE gsb0, 0x0 ;  /* 0x00008000000079c5 */ /* 0x000fe40000010000 */
[----:B------:R-:W-:-:S06]  /*9680*/  WARPGROUP.ARRIVE ;  /* 0x00000000000079c5 */ /* 0x000fcc0000000000 */
[----:B------:R-:W-:Y:S01]  /*9690*/  HGMMA.64x16x16.F32.BF16 R216, gdesc[UR44], R216, gsb0 ;  /* 0x002000002cd879f0 */ /* 0x000fe200080018d8 */
[----:B------:R-:W-:Y:S04]  /*96a0*/  STL.64 [R1+0x3f8], R214 ;  /* 0x0003f8d601007387 */ /* 0x000fe80000100a00 */
[----:B------:R-:W-:Y:S04]  /*96b0*/  STL.64 [R1+0x3f0], R212 ;  /* 0x0003f0d401007387 */ /* 0x000fe80000100a00 */
[----:B------:R-:W-:Y:S04]  /*96c0*/  STL.64 [R1+0x3e8], R210 ;  /* 0x0003e8d201007387 */ /* 0x000fe80000100a00 */
[----:B------:R-:W-:Y:S04]  /*96d0*/  STL.64 [R1+0x3e0], R208 ;  /* 0x0003e0d001007387 */ /* 0x000fe80000100a00 */
[----:B------:R0:W-:Y:S04]  /*96e0*/  STL.64 [R1+0x40], R192 ;  /* 0x000040c001007387 */ /* 0x0001e80000100a00 */
[----:B------:R1:W-:Y:S04]  /*96f0*/  STL.64 [R1+0x48], R194 ;  /* 0x000048c201007387 */ /* 0x0003e80000100a00 */
[----:B------:R2:W-:Y:S04]  /*9700*/  STL.64 [R1+0x50], R196 ;  /* 0x000050c401007387 */ /* 0x0005e80000100a00 */
[----:B------:R3:W-:Y:S01]  /*9710*/  STL.64 [R1+0x58], R198 ;  /* 0x000058c601007387 */ /* 0x0007e20000100a00 */
[----:B0-----:R-:W-:-:S03]  /*9720*/  IMAD.MOV.U32 R192, RZ, RZ, R232 ;  /* 0x000000ffffc07224 */ /* 0x001fc600078e00e8 */
[----:B------:R-:W4:Y:S01]  /*9730*/  LDL.LU R232, [R1+0x490] ;  /* 0x0004900001e87983 */ /* 0x000f220000300800 */
[----:B------:R-:W-:Y:S02]  /*9740*/  IMAD.MOV.U32 R193, RZ, RZ, R233 ;  /* 0x000000ffffc17224 */ /* 0x000fe400078e00e9 */
[----:B-1----:R-:W-:Y:S02]  /*9750*/  IMAD.MOV.U32 R194, RZ, RZ, R234 ;  /* 0x000000ffffc27224 */ /* 0x002fe400078e00ea */
[----:B------:R-:W-:Y:S01]  /*9760*/  IMAD.MOV.U32 R195, RZ, RZ, R235 ;  /* 0x000000ffffc37224 */ /* 0x000fe200078e00eb */
[----:B--2---:R-:W-:Y:S01]  /*9770*/  MOV R197, R3 ;  /* 0x0000000300c57202 */ /* 0x004fe20000000f00 */
[----:B------:R-:W-:Y:S02]  /*9780*/  IMAD.MOV.U32 R196, RZ, RZ, R2 ;  /* 0x000000ffffc47224 */ /* 0x000fe400078e0002 */
[----:B---3--:R-:W-:Y:S01]  /*9790*/  IMAD.MOV.U32 R198, RZ, RZ, R4 ;  /* 0x000000ffffc67224 */ /* 0x008fe200078e0004 */
[----:B------:R-:W-:-:S02]  /*97a0*/  WARPGROUP.DEPBAR.LE gsb0, 0x0 ;  /* 0x00008000000079c5 */ /* 0x000fc40000010000 */
[----:B------:R0:W-:Y:S04]  /*97b0*/  STL.64 [R1+0xa0], R216 ;  /* 0x0000a0d801007387 */ /* 0x0001e80000100a00 */
[----:B------:R-:W-:Y:S04]  /*97c0*/  STL.64 [R1+0xa8], R218 ;  /* 0x0000a8da01007387 */ /* 0x000fe80000100a00 */
[----:B------:R1:W-:Y:S04]  /*97d0*/  STL.64 [R1+0xb0], R220 ;  /* 0x0000b0dc01007387 */ /* 0x0003e80000100a00 */
[----:B------:R-:W-:Y:S04]  /*97e0*/  STL.64 [R1+0xb8], R222 ;  /* 0x0000b8de01007387 */ /* 0x000fe80000100a00 */
[----:B------:R-:W2:Y:S04]  /*97f0*/  LDL.LU R233, [R1+0x48c] ;  /* 0x00048c0001e97983 */ /* 0x000ea80000300800 */
[----:B------:R-:W3:Y:S01]  /*9800*/  LDL.LU R234, [R1+0x488] ;  /* 0x0004880001ea7983 */ /* 0x000ee20000300800 */
[----:B------:R-:W-:-:S03]  /*9810*/  IMAD.MOV.U32 R199, RZ, RZ, R9 ;  /* 0x000000ffffc77224 */ /* 0x000fc600078e0009 */
[----:B------:R-:W4:Y:S01]  /*9820*/  LDL.LU R235, [R1+0x484] ;  /* 0x0004840001eb7983 */ /* 0x000f220000300800 */
[----:B------:R-:W-:-:S03]  /*9830*/  IMAD.MOV.U32 R168, RZ, RZ, R8 ;  /* 0x000000ffffa87224 */ /* 0x000fc600078e0008 */
[----:B------:R-:W2:Y:S01]  /*9840*/  LDL.LU R2, [R1+0x480] ;  /* 0x0004800001027983 */ /* 0x000ea20000300800 */
[----:B------:R-:W-:-:S03]  /*9850*/  IMAD.MOV.U32 R169, RZ, RZ, R19 ;  /* 0x000000ffffa97224 */ /* 0x000fc600078e0013 */
[----:B------:R-:W3:Y:S01]  /*9860*/  LDL.LU R3, [R1+0x47c] ;  /* 0x00047c0001037983 */ /* 0x000ee20000300800 */
[----:B------:R-:W-:-:S03]  /*9870*/  IMAD.MOV.U32 R170, RZ, RZ, R5 ;  /* 0x000000ffffaa7224 */ /* 0x000fc600078e0005 */
[----:B------:R-:W4:Y:S01]  /*9880*/  LDL.LU R4, [R1+0x478] ;  /* 0x0004780001047983 */ /* 0x000f220000300800 */
[----:B------:R-:W-:-:S03]  /*9890*/  MOV R171, R10 ;  /* 0x0000000a00ab7202 */ /* 0x000fc60000000f00 */
[----:B------:R-:W2:Y:S01]  /*98a0*/  LDL.LU R9, [R1+0x474] ;  /* 0x0004740001097983 */ /* 0x000ea20000300800 */
[----:B------:R-:W-:-:S03]  /*98b0*/  IMAD.MOV.U32 R172, RZ, RZ, R16 ;  /* 0x000000ffffac7224 */ /* 0x000fc600078e0010 */
[----:B------:R-:W3:Y:S01]  /*98c0*/  LDL.LU R8, [R1+0x470] ;  /* 0x0004700001087983 */ /* 0x000ee20000300800 */
        /* <DEDUP_REMOVED lines=8> */
[----:B------:R-:W-:-:S03]  /*9950*/  IMAD.MOV.U32 R175, RZ, RZ, R0 ;  /* 0x000000ffffaf7224 */ /* 0x000fc600078e0000 */
[----:B------:R-:W4:Y:S01]  /*9960*/  LDL.LU R0, [R1+0x454] ;  /* 0x0004540001007983 */ /* 0x000f220000300800 */
[----:B--2---:R-:W-:Y:S02]  /*9970*/  IMAD.MOV.U32 R127, RZ, RZ, R9 ;  /* 0x000000ffff7f7224 */ /* 0x004fe400078e0009 */
[----:B---3--:R-:W-:Y:S01]  /*9980*/  IMAD.MOV.U32 R126, RZ, RZ, R8 ;  /* 0x000000ffff7e7224 */ /* 0x008fe200078e0008 */
[----:B----4-:R-:W-:Y:S02]  /*9990*/  MOV R120, R5 ;  /* 0x0000000500787202 */ /* 0x010fe40000000f00 */
[----:B------:R-:W2:Y:S01]  /*99a0*/  LDL.LU R5, [R1+0x450] ;  /* 0x0004500001057983 */ /* 0x000ea20000300800 */
[----:B------:R-:W-:-:S03]  /*99b0*/  IMAD.MOV.U32 R121, RZ, RZ, R10 ;  /* 0x000000ffff797224 */ /* 0x000fc600078e000a */
[----:B------:R-:W3:Y:S01]  /*99c0*/  LDL.LU R10, [R1+0x44c] ;  /* 0x00044c00010a7983 */ /* 0x000ee20000300800 */
[----:B------:R-:W-:-:S03]  /*99d0*/  IMAD.MOV.U32 R122, RZ, RZ, R16 ;  /* 0x000000ffff7a7224 */ /* 0x000fc600078e0010 */
[----:B------:R-:W4:Y:S01]  /*99e0*/  LDL.LU R16, [R1+0x448] ;  /* 0x0004480001107983 */ /* 0x000f220000300800 */
[----:B------:R-:W-:Y:S01]  /*99f0*/  IMAD.MOV.U32 R123, RZ, RZ, R17 ;  /* 0x000000ffff7b7224 */ /* 0x000fe200078e0011 */
[----:B------:R-:W-:Y:S02]  /*9a00*/  MOV R125, R19 ;  /* 0x00000013007d7202 */ /* 0x000fe40000000f00 */
[----:B------:R-:W2:Y:S01]  /*9a10*/  LDL.LU R17, [R1+0x444] ;  /* 0x0004440001117983 */ /* 0x000ea20000300800 */
[----:B------:R-:W-:-:S03]  /*9a20*/  IMAD.MOV.U32 R124, RZ, RZ, R18 ;  /* 0x000000ffff7c7224 */ /* 0x000fc600078e0012 */
[----:B------:R-:W3:Y:S04]  /*9a30*/  LDL.LU R18, [R1+0x440] ;  /* 0x0004400001127983 */ /* 0x000ee80000300800 */
[----:B------:R-:W2:Y:S04]  /*9a40*/  LDL.LU R19, [R1+0x43c] ;  /* 0x00043c0001137983 */ /* 0x000ea80000300800 */
[----:B------:R-:W4:Y:S04]  /*9a50*/  LDL.LU R8, [R1+0x438] ;  /* 0x0004380001087983 */ /* 0x000f280000300800 */
[----:B------:R-:W3:Y:S04]  /*9a60*/  LDL.LU R9, [R1+0x434] ;  /* 0x0004340001097983 */ /* 0x000ee80000300800 */
[----:B------:R-:W2:Y:S04]  /*9a70*/  LDL.LU R96, [R1+0x200] ;  /* 0x0002000001607983 */ /* 0x000ea80000300800 */
[----:B------:R-:W2:Y:S04]  /*9a80*/  LDL.LU R97, [R1+0x204] ;  /* 0x0002040001617983 */ /* 0x000ea80000300800 */
[----:B------:R-:W2:Y:S01]  /*9a90*/  LDL.LU R98, [R1+0x208] ;  /* 0x0002080001627983 */ /* 0x000ea20000300800 */
[----:B------:R-:W-:-:S03]  /*9aa0*/  IMAD.MOV.U32 R103, RZ, RZ, R0 ;  /* 0x000000ffff677224 */ /* 0x000fc600078e0000 */
[----:B------:R-:W2:Y:S04]  /*9ab0*/  LDL.LU R99, [R1+0x20c] ;  /* 0x00020c0001637983 */ /* 0x000ea80000300800 */
[----:B------:R-:W2:Y:S04]  /*9ac0*/  LDL.LU R100, [R1+0x210] ;  /* 0x0002100001647983 */ /* 0x000ea80000300800 */
[----:B------:R-:W2:Y:S04]  /*9ad0*/  LDL.LU R101, [R1+0x214] ;  /* 0x0002140001657983 */ /* 0x000ea80000300800 */
[----:B------:R-:W2:Y:S04]  /*9ae0*/  LDL.LU R102, [R1+0x218] ;  /* 0x0002180001667983 */ /* 0x000ea80000300800 */
[----:B------:R-:W4:Y:S04]  /*9af0*/  LDL.LU R0, [R1+0x430] ;  /* 0x0004300001007983 */ /* 0x000f280000300800 */
        /* <DEDUP_REMOVED lines=27> */
[----:B------:R-:W-:Y:S01]  /*9cb0*/  UMOV UR9, UR53 ;  /* 0x0000003500097c82 */ /* 0x000fe20008000000 */
[----:B------:R-:W-:Y:S01]  /*9cc0*/  UMOV UR52, UR4 ;  /* 0x0000000400347c82 */ /* 0x000fe20008000000 */
[----:B------:R-:W-:Y:S01]  /*9cd0*/  UMOV UR53, UR5 ;  /* 0x0000000500357c82 */ /* 0x000fe20008000000 */
[----:B------:R-:W-:Y:S01]  /*9ce0*/  MOV R7, UR59 ;  /* 0x0000003b00077c02 */ /* 0x000fe20008000f00 */
[----:B------:R-:W-:Y:S01]  /*9cf0*/  UMOV UR56, UR4 ;  /* 0x0000000400387c82 */ /* 0x000fe20008000000 */
[----:B------:R-:W-:Y:S01]  /*9d00*/  MOV R6, UR58 ;  /* 0x0000003a00067c02 */ /* 0x000fe20008000f00 */
[----:B------:R-:W-:Y:S01]  /*9d10*/  UMOV UR57, UR5 ;  /* 0x0000000500397c82 */ /* 0x000fe20008000000 */
[----:B------:R-:W-:Y:S01]  /*9d20*/  UMOV UR58, UR12 ;  /* 0x0000000c003a7c82 */ /* 0x000fe20008000000 */
[----:B------:R-:W-:Y:S01]  /*9d30*/  UMOV UR59, UR13 ;  /* 0x0000000d003b7c82 */ /* 0x000fe20008000000 */
[----:B------:R-:W-:Y:S01]  /*9d40*/  UIADD3 UR8, UR9, 0x402, URZ ;  /* 0x0000040209087890 */ /* 0x000fe2000fffe03f */
[----:B--2---:R-:W-:-:S06]  /*9d50*/  WARPGROUP.ARRIVE ;  /* 0x00000000000079c5 */ /* 0x004fcc0000000000 */
[----:B------:R-:W-:Y:S03]  /*9d60*/  HGMMA.64x16x16.F32.BF16 R208, gdesc[UR48], R208, gsb0 ;  /* 0x0020000030d079f0 */ /* 0x000fe600080018d0 */
[----:B------:R-:W-:Y:S02]  /*9d70*/  WARPGROUP.DEPBAR.LE gsb0, 0x0 ;  /* 0x00008000000079c5 */ /* 0x000fe40000010000 */
[----:B---3--:R-:W-:-:S06]  /*9d80*/  WARPGROUP.ARRIVE ;  /* 0x00000000000079c5 */ /* 0x008fcc0000000000 */
[----:B------:R-:W-:Y:S01]  /*9d90*/  HGMMA.64x16x16.F32.BF16 R24, gdesc[UR52], R24, gsb0 ;  /* 0x00200000341879f0 */ /* 0x000fe20008001818 */
[----:B----4-:R-:W-:Y:S01]  /*9da0*/  IMAD.MOV.U32 R55, RZ, RZ, R0 ;  /* 0x000000ffff377224 */ /* 0x010fe200078e0000 */
[----:B------:R-:W-:Y:S01]  /*9db0*/  MOV R72, R9 ;  /* 0x0000000900487202 */ /* 0x000fe20000000f00 */
[----:B------:R-:W-:Y:S01]  /*9dc0*/  IMAD.MOV.U32 R73, RZ, RZ, R8 ;  /* 0x000000ffff497224 */ /* 0x000fe200078e0008 */
[----:B------:R-:W-:Y:S01]  /*9dd0*/  MOV R77, R16 ;  /* 0x00000010004d7202 */ /* 0x000fe20000000f00 */
[----:B------:R-:W-:Y:S01]  /*9de0*/  IMAD.MOV.U32 R74, RZ, RZ, R19 ;  /* 0x000000ffff4a7224 */ /* 0x000fe200078e0013 */
[----:B------:R-:W-:Y:S01]  /*9df0*/  MOV R146, R2 ;  /* 0x0000000200927202 */ /* 0x000fe20000000f00 */
[----:B------:R-:W-:Y:S01]  /*9e00*/  IMAD.MOV.U32 R75, RZ, RZ, R18 ;  /* 0x000000ffff4b7224 */ /* 0x000fe200078e0012 */
[----:B------:R-:W-:Y:S01]  /*9e10*/  MOV R151, R23 ;  /* 0x0000001700977202 */ /* 0x000fe20000000f00 */
[----:B------:R-:W-:Y:S01]  /*9e20*/  IMAD.MOV.U32 R76, RZ, RZ, R17 ;  /* 0x000000ffff4c7224 */ /* 0x000fe200078e0011 */
[----:B------:R2:W5:Y:S01]  /*9e30*/  LDL.LU R0, [R1+0x42c] ;  /* 0x00042c0001007983 */ /* 0x0005620000300800 */
[----:B------:R-:W-:-:S02]  /*9e40*/  IMAD.MOV.U32 R78, RZ, RZ, R10 ;  /* 0x000000ffff4e7224 */ /* 0x000fc400078e000a */
[----:B------:R-:W-:Y:S01]  /*9e50*/  IMAD.MOV.U32 R79, RZ, RZ, R5 ;  /* 0x000000ffff4f7224 */ /* 0x000fe200078e0005 */
[----:B------:R2:W5:Y:S01]  /*9e60*/  LDL.LU R9, [R1+0x428] ;  /* 0x0004280001097983 */ /* 0x0005620000300800 */
[----:B------:R-:W-:Y:S02]  /*9e70*/  IMAD.MOV.U32 R144, RZ, RZ, R4 ;  /* 0x000000ffff907224 */ /* 0x000fe400078e0004 */
[----:B------:R-:W-:Y:S01]  /*9e80*/  IMAD.MOV.U32 R145, RZ, RZ, R3 ;  /* 0x000000ffff917224 */ /* 0x000fe200078e0003 */
[----:B------:R2:W5:Y:S01]  /*9e90*/  LDL.LU R8, [R1+0x424] ;  /* 0x0004240001087983 */ /* 0x0005620000300800 */
[----:B------:R-:W-:Y:S02]  /*9ea0*/  IMAD.MOV.U32 R147, RZ, RZ, R235 ;  /* 0x000000ffff937224 */ /* 0x000fe400078e00eb */
[----:B------:R-:W-:Y:S01]  /*9eb0*/  IMAD.MOV.U32 R148, RZ, RZ, R234 ;  /* 0x000000ffff947224 */ /* 0x000fe200078e00ea */
[----:B------:R2:W5:Y:S01]  /*9ec0*/  LDL.LU R19, [R1+0x420] ;  /* 0x0004200001137983 */ /* 0x0005620000300800 */
[----:B------:R-:W-:-:S02]  /*9ed0*/  IMAD.MOV.U32 R149, RZ, RZ, R233 ;  /* 0x000000ffff957224 */ /* 0x000fc400078e00e9 */
[----:B------:R-:W-:Y:S01]  /*9ee0*/  IMAD.MOV.U32 R150, RZ, RZ, R232 ;  /* 0x000000ffff967224 */ /* 0x000fe200078e00e8 */
        /* <DEDUP_REMOVED lines=8> */
[----:B------:R-:W-:Y:S01]  /*9f70*/  WARPGROUP.ARRIVE ;  /* 0x00000000000079c5 */ /* 0x000fe20000000000 */
[----:B------:R2:W5:Y:S05]  /*9f80*/  LDL.LU R2, [R1+0x400] ;  /* 0x0004000001027983 */ /* 0x00056a0000300800 */
[----:B------:R-:W-:Y:S01]  /*9f90*/  HGMMA.64x16x16.F32.BF16 R48, gdesc[UR56], R48, gsb0 ;  /* 0x00200000383079f0 */ /* 0x000fe20008001830 */
[----:B------:R-:W-:Y:S02]  /*9fa0*/  R2UR UR59, R7 ;  /* 0x00000000073b72ca */ /* 0x000fe400000e0000 */
[----:B------:R-:W-:Y:S01]  /*9fb0*/  R2UR UR58, R6 ;  /* 0x00000000063a72ca */ /* 0x000fe200000e0000 */
[----:B------:R-:W-:Y:S01]  /*9fc0*/  UMOV UR56, UR4 ;  /* 0x0000000400387c82 */ /* 0x000fe20008000000 */
[----:B------:R-:W-:Y:S01]  /*9fd0*/  UMOV UR57, UR5 ;  /* 0x0000000500397c82 */ /* 0x000fe20008000000 */
[----:B------:R-:W-:-:S02]  /*9fe0*/  WARPGROUP.DEPBAR.LE gsb0, 0x0 ;  /* 0x00008000000079c5 */ /* 0x000fc40000010000 */
[----:B------:R-:W-:-:S08]  /*9ff0*/  WARPGROUP.ARRIVE ;  /* 0x00000000000079c5 */ /* 0x000fd00000000000 */
[----:B------:R-:W-:Y:S01]  /*a000*/  HGMMA.64x16x16.F32.BF16 R72, gdesc[UR56], R72, gsb0 ;  /* 0x00200000384879f0 */ /* 0x000fe20008001848 */
[----:B------:R-:W-:Y:S01]  /*a010*/  UMOV UR56, UR8 ;  /* 0x0000000800387c82 */ /* 0x000fe20008000000 */
[----:B------:R-:W-:Y:S01]  /*a020*/  UMOV UR57, 0x80000020 ;  /* 0x8000002000397882 */ /* 0x000fe20000000000 */
        /* <DEDUP_REMOVED lines=20> */
[----:B------:R-:W-:Y:S01]  /*a170*/  STL.64 [R1+0x100], R208 ;  /* 0x000100d001007387 */ /* 0x000fe20000100a00 */
[----:B------:R-:W-:Y:S02]  /*a180*/  WARPGROUP.DEPBAR.LE gsb0, 0x0 ;  /* 0x00008000000079c5 */ /* 0x000fe40000010000 */
[----:B------:R-:W-:-:S06]  /*a190*/  WARPGROUP.ARRIVE ;  /* 0x00000000000079c5 */ /* 0x000fcc0000000000 */
[----:B------:R-:W-:Y:S01]  /*a1a0*/  HGMMA.64x16x16.F32.BF16 R192, gdesc[UR44], R192, gsb0 ;  /* 0x002000002cc079f0 */ /* 0x000fe200080018c0 */
[----:B------:R-:W-:Y:S04]  /*a1b0*/  STL.64 [R1+0x108], R210 ;  /* 0x000108d201007387 */ /* 0x000fe80000100a00 */
[----:B------:R-:W-:Y:S04]  /*a1c0*/  STL.64 [R1+0x110], R212 ;  /* 0x000110d401007387 */ /* 0x000fe80000100a00 */
[----:B------:R3:W-:Y:S01]  /*a1d0*/  STL.64 [R1+0x118], R214 ;  /* 0x000118d601007387 */ /* 0x0007e20000100a00 */
[----:B0-----:R-:W-:Y:S01]  /*a1e0*/  IMAD.MOV.U32 R216, RZ, RZ, R22 ;  /* 0x000000ffffd87224 */ /* 0x001fe200078e0016 */
[----:B-1----:R-:W-:Y:S01]  /*a1f0*/  MOV R220, R14 ;  /* 0x0000000e00dc7202 */ /* 0x002fe20000000f00 */
[----:B------:R-:W-:-:S02]  /*a200*/  IMAD.MOV.U32 R217, RZ, RZ, R21 ;  /* 0x000000ffffd97224 */ /* 0x000fc400078e0015 */
[----:B------:R-:W-:Y:S02]  /*a210*/  IMAD.MOV.U32 R218, RZ, RZ, R20 ;  /* 0x000000ffffda7224 */ /* 0x000fe400078e0014 */
        /* <DEDUP_REMOVED lines=12> */
[----:B------:R-:W-:-:S02]  /*a2e0*/  WARPGROUP.DEPBAR.LE gsb0, 0x0 ;  /* 0x00008000000079c5 */ /* 0x000fc40000010000 */
[----:B------:R-:W-:Y:S01]  /*a2f0*/  WARPGROUP.ARRIVE ;  /* 0x00000000000079c5 */ /* 0x000fe20000000000 */
[----:B------:R-:W-:Y:S01]  /*a300*/  UMOV UR40, UR56 ;  /* 0x0000003800287c82 */ /* 0x000fe20008000000 */
[----:B0-----:R-:W3:Y:S04]  /*a310*/  LDL.LU.64 R30, [R1+0x3d8] ;  /* 0x0003d800011e7983 */ /* 0x001ee80000300a00 */
[----:B------:R-:W3:Y:S04]  /*a320*/  LDL.LU.64 R28, [R1+0x3d0] ;  /* 0x0003d000011c7983 */ /* 0x000ee80000300a00 */
[----:B------:R-:W3:Y:S01]  /*a330*/  LDL.LU.64 R26, [R1+0x3c8] ;  /* 0x0003c800011a7983 */ /* 0x000ee20000300a00 */
[----:B------:R-:W-:-:S02]  /*a340*/  UMOV UR41, UR57 ;  /* 0x0000003900297c82 */ /* 0x000fc40008000000 */
[----:B------:R-:W-:Y:S01]  /*a350*/  HGMMA.64x16x16.F32.BF16 R216, gdesc[UR40], R216, gsb0 ;  /* 0x0020000028d879f0 */ /* 0x000fe200080018d8 */
        /* <DEDUP_REMOVED lines=112> */
[----:B------:R-:W-:Y:S01]  /*aa60*/  BPT.TRAP 0x1 ;  /* 0x000000040000795c */ /* 0x000fe20000300000 */
.L_x_23:
[----:B------:R-:W2:Y:S01]  /*aa70*/  LDL R6, [R1+0x284] ;  /* 0x0002840001067983 */ /* 0x000ea20000100800 */
[----:B-----5:R-:W-:Y:S02]  /*aa80*/  R2UR UR6, R17 ;  /* 0x00000000110672ca */ /* 0x020fe400000e0000 */
[----:B------:R-:W-:-:S13]  /*aa90*/  R2UR UR4, R5 ;  /* 0x00000000050472ca */ /* 0x000fda00000e0000 */
[----:B------:R-:W-:-:S04]  /*aaa0*/  ULEA UR4, UR4, UR6, 0x3 ;  /* 0x0000000604047291 */ /* 0x000fc8000f8e183f */
[----:B------:R-:W-:-:S04]  /*aab0*/  UIADD3 UR4, UR4, 0x28, URZ ;  /* 0x0000002804047890 */ /* 0x000fc8000fffe03f */
[----:B------:R-:W-:-:S09]  /*aac0*/  UPRMT UR4, URZ, 0x654, UR4 ;  /* 0x000006543f047896 */ /* 0x000fd20008000004 */
[----:B------:R-:W-:Y:S01]  /*aad0*/  SYNCS.ARRIVE.TRANS64.RED.A1T0 RZ, [UR4], RZ ;  /* 0x000000ffffff79a7 */ /* 0x000fe20008100404 */
[----:B--2---:R-:W-:-:S13]  /*aae0*/  R2UR UR5, R6 ;  /* 0x00000000060572ca */ /* 0x004fda00000e0000 */
[----:B------:R-:W-:-:S06]  /*aaf0*/  UISETP.GT.U32.AND UP0, UPT, UR5, 0x1, UPT ;  /* 0x000000010500788c */ /* 0x000fcc000bf04070 */
[----:B------:R-:W-:-:S13]  /*ab00*/  PLOP3.LUT P1, PT, PT, PT, UP0, 0x80, 0x0 ;  /* 0x000000000000781c */ /* 0x000fda0003f2f008 */
[----:B------:R-:W-:Y:S05]  /*ab10*/  @P1 BRA `(.L_x_24) ;  /* 0x0000000000041947 */ /* 0x000fea0003800000 */
[----:B------:R-:W-:Y:S01]  /*ab20*/  BPT.TRAP 0x1 ;  /* 0x000000040000795c */ /* 0x000fe20000300000 */
.L_x_24:
[----:B------:R-:W-:Y:S02]  /*ab30*/  R2UR UR4, R0 ;  /* 0x00000000000472ca */ /* 0x000fe400000e0000 */
[----:B------:R-:W-:Y:S02]  /*ab40*/  R2UR UR5, R5 ;  /* 0x00000000050572ca */ /* 0x000fe400000e0000 */
[C---:B------:R-:W-:Y:S02]  /*ab50*/  ISETP.GT.AND P1, PT, R3.reuse, 0x1, PT ;  /* 0x000000010300780c */ /* 0x040fe40003f24270 */
[----:B------:R-:W-:-:S07]  /*ab60*/  IADD3 R3, R3, -0x1, RZ ;  /* 0xffffffff03037810 */ /* 0x000fce0007ffe0ff */
[----:B------:R-:W-:Y:S02]  /*ab70*/  UIADD3 UR4, UR4, 0x1, URZ ;  /* 0x0000000104047890 */ /* 0x000fe4000fffe03f */
[----:B------:R-:W-:Y:S02]  /*ab80*/  UIADD3 UR5, UR5, 0x1, URZ ;  /* 0x0000000105057890 */ /* 0x000fe4000fffe03f */
[----:B------:R-:W-:Y:S02]  /*ab90*/  UISETP.NE.AND UP0, UPT, UR4, 0x5, UPT ;  /* 0x000000050400788c */ /* 0x000fe4000bf05270 */
[----:B------:R-:W-:Y:S02]  /*aba0*/  UISETP.NE.AND UP1, UPT, UR5, 0x5, UPT ;  /* 0x000000050500788c */ /* 0x000fe4000bf25270 */
[----:B------:R-:W-:Y:S02]  /*abb0*/  USEL UR6, UR4, URZ, UP0 ;  /* 0x0000003f04067287 */ /* 0x000fe40008000000 */
[----:B------:R-:W-:-:S02]  /*abc0*/  USEL UR4, URZ, 0x1, UP0 ;  /* 0x000000013f047887 */ /* 0x000fc40008000000 */
[----:B------:R-:W-:Y:S02]  /*abd0*/  USEL UR5, UR5, URZ, UP1 ;  /* 0x0000003f05057287 */ /* 0x000fe40008800000 */
[----:B------:R-:W-:Y:S02]  /*abe0*/  IMAD.U32 R0, RZ, RZ, UR6 ;  /* 0x00000006ff007e24 */ /* 0x000fe4000f8e00ff */
[----:B------:R-:W-:Y:S02]  /*abf0*/  LOP3.LUT R4, R4, UR4, RZ, 0x3c, !PT ;  /* 0x0000000404047c12 */ /* 0x000fe4000f8e3cff */
[----:B------:R-:W-:Y:S01]  /*ac00*/  IMAD.U32 R5, RZ, RZ, UR5 ;  /* 0x00000005ff057e24 */ /* 0x000fe2000f8e00ff */
[----:B------:R-:W-:Y:S06]  /*ac10*/  @P1 BRA `(.L_x_25) ;  /* 0xffffffac005c1947 */ /* 0x000fec000383ffff */
.L_x_18:
[----:B------:R0:W5:Y:S01]  /*ac20*/  LDL R7, [R1+0x2b0] ;  /* 0x0002b00001077983 */ /* 0x0001620000100800 */
[----:B------:R-:W1:Y:S02]  /*ac30*/  LDC R0, c[0x0][0x28c] ;  /* 0x0000a300ff007b82 */ /* 0x000e640000000800 */
[----:B-1----:R-:W-:-:S13]  /*ac40*/  ISETP.GE.AND P1, PT, R0, 0x1, PT ;  /* 0x000000010000780c */ /* 0x002fda0003f26270 */
[----:B0-----:R-:W-:Y:S05]  /*ac50*/  @!P1 BRA `(.L_x_26) ;  /* 0x0000000000489947 */ /* 0x001fea0003800000 */
[----:B------:R-:W-:Y:S05]  /*ac60*/  @!P0 BRA `(.L_x_27) ;  /* 0x0000000000048947 */ /* 0x000fea0003800000 */
[----:B------:R-:W-:Y:S01]  /*ac70*/  BPT.TRAP 0x1 ;  /* 0x000000040000795c */ /* 0x000fe20000300000 */
.L_x_27:
[----:B------:R-:W2:Y:S01]  /*ac80*/  LDL R0, [R1+0x284] ;  /* 0x0002840001007983 */ /* 0x000ea20000100800 */
[----:B-----5:R-:W-:Y:S02]  /*ac90*/  R2UR UR6, R7 ;  /* 0x00000000070672ca */ /* 0x020fe400000e0000 */
[----:B------:R-:W-:-:S11]  /*aca0*/  R2UR UR5, R17 ;  /* 0x00000000110572ca */ /* 0x000fd600000e0000 */
[----:B------:R-:W-:-:S04]  /*acb0*/  VIADD R10, R10, UR6 ;  /* 0x000000060a0a7c36 */ /* 0x000fc80008000000 */
[----:B------:R-:W-:Y:S01]  /*acc0*/  IMAD.WIDE.U32 R4, R10, -0x33333333, RZ ;  /* 0xcccccccd0a047825 */ /* 0x000fe200078e00ff */
[----:B--2---:R-:W-:-:S04]  /*acd0*/  R2UR UR4, R0 ;  /* 0x00000000000472ca */ /* 0x004fc800000e0000 */
[----:B------:R-:W-:-:S05]  /*ace0*/  SHF.R.U32.HI R0, RZ, 0x2, R5 ;  /* 0x00000002ff007819 */ /* 0x000fca0000011605 */
[----:B------:R-:W-:-:S05]  /*acf0*/  IMAD R0, R0, -0x5, R10 ;  /* 0xfffffffb00007824 */ /* 0x000fca00078e020a */
[----:B------:R-:W-:Y:S01]  /*ad00*/  LEA R0, R0, UR5, 0x3 ;  /* 0x0000000500007c11 */ /* 0x000fe2000f8e18ff */
[----:B------:R-:W-:-:S04]  /*ad10*/  UISETP.GT.U32.AND UP0, UPT, UR4, 0x1, UPT ;  /* 0x000000010400788c */ /* 0x000fc8000bf04070 */
[----:B------:R-:W-:Y:S02]  /*ad20*/  VIADD R0, R0, 0x28 ;  /* 0x0000002800007836 */ /* 0x000fe40000000000 */
[----:B------:R-:W-:-:S03]  /*ad30*/  PLOP3.LUT P0, PT, PT, PT, UP0, 0x80, 0x0 ;  /* 0x000000000000781c */ /* 0x000fc60003f0f008 */
[----:B------:R-:W-:-:S04]  /*ad40*/  PRMT R0, RZ, 0x654, R0 ;  /* 0x00000654ff007816 */ /* 0x000fc80000000000 */
[----:B------:R0:W-:Y:S06]  /*ad50*/  SYNCS.ARRIVE.TRANS64.RED.A1T0 RZ, [R0+URZ], RZ ;  /* 0x000000ff00ff79a7 */ /* 0x0001ec000810043f */
[----:B------:R-:W-:Y:S05]  /*ad60*/  @P0 BRA `(.L_x_26) ;  /* 0x0000000000040947 */ /* 0x000fea0003800000 */
[----:B------:R-:W-:Y:S01]  /*ad70*/  BPT.TRAP 0x1 ;  /* 0x000000040000795c */ /* 0x000fe20000300000 */
.L_x_26:
[----:B0-----:R-:W2:Y:S01]  /*ad80*/  LDL R0, [R1+0x2b8] ;  /* 0x0002b80001007983 */ /* 0x001ea20000100800 */
[----:B------:R-:W0:Y:S01]  /*ad90*/  S2R R3, SR_TID.X ;  /* 0x0000000000037919 */ /* 0x000e220000002100 */
[----:B------:R-:W1:Y:S01]  /*ada0*/  S2R R6, SR_TID.X ;  /* 0x0000000000067919 */ /* 0x000e620000002100 */
[----:B-----5:R-:W-:Y:S01]  /*adb0*/  R2UR UR4, R18 ;  /* 0x00000000120472ca */ /* 0x020fe200000e0000 */
[----:B------:R-:W-:Y:S01]  /*adc0*/  ULDC.64 UR8, c[0x0][0x5d0] ;  /* 0x0001740000087ab9 */ /* 0x000fe20000000a00 */
[----:B------:R-:W3:Y:S04]  /*add0*/  LDL.LU R5, [R1+0x2b4] ;  /* 0x0002b40001057983 */ /* 0x000ee80000300800 */
[----:B------:R-:W4:Y:S01]  /*ade0*/  LDL R22, [R1+0x288] ;  /* 0x0002880001167983 */ /* 0x000f220000100800 */
[----:B------:R-:W-:-:S02]  /*adf0*/  R2UR UR7, R19 ;  /* 0x00000000130772ca */ /* 0x000fc400000e0000 */
[----:B------:R-:W-:-:S04]  /*ae00*/  R2UR UR14, R7 ;  /* 0x00000000070e72ca */ /* 0x000fc800000e0000 */
[----:B------:R-:W-:-:S06]  /*ae10*/  UIMAD UR6, UR4, 0xf0, URZ ;  /* 0x000000f0040678a4 */ /* 0x000fcc000f8e023f */
[----:B------:R-:W-:Y:S01]  /*ae20*/  IMAD.U32 R18, RZ, RZ, UR6 ;  /* 0x00000006ff127e24 */ /* 0x000fe2000f8e00ff */
[----:B------:R-:W-:Y:S02]  /*ae30*/  UIMAD.WIDE UR10, UR7, 0x180, URZ ;  /* 0x00000180070a78a5 */ /* 0x000fe4000f8e023f */
[----:B------:R-:W-:Y:S01]  /*ae40*/  UIMAD UR7, UR7, 0x180, URZ ;  /* 0x00000180070778a4 */ /* 0x000fe2000f8e023f */
[----:B0-----:R-:W-:-:S04]  /*ae50*/  SHF.R.U32.HI R3, RZ, 0x7, R3 ;  /* 0x00000007ff037819 */ /* 0x001fc80000011603 */
[----:B------:R-:W-:Y:S02]  /*ae60*/  LOP3.LUT R3, R3, 0x1, RZ, 0xc0, !PT ;  /* 0x0000000103037812 */ /* 0x000fe400078ec0ff */
[C---:B-1----:R-:W-:Y:S02]  /*ae70*/  LOP3.LUT R4, R6.reuse, 0x60, RZ, 0xc0, !PT ;  /* 0x0000006006047812 */ /* 0x042fe400078ec0ff */
[----:B------:R-:W-:Y:S01]  /*ae80*/  SHF.L.U32 R19, R6, 0x1, RZ ;  /* 0x0000000106137819 */ /* 0x000fe200000006ff */
[----:B------:R-:W-:Y:S01]  /*ae90*/  IMAD.SHL.U32 R17, R3, 0x40, RZ ;  /* 0x0000004003117824 */ /* 0x000fe200078e00ff */
[----:B------:R-:W-:Y:S02]  /*aea0*/  SHF.R.U32.HI R4, RZ, 0x1, R4 ;  /* 0x00000001ff047819 */ /* 0x000fe40000011604 */
[----:B------:R-:W-:-:S04]  /*aeb0*/  LOP3.LUT R18, R18, 0x6, R19, 0xf8, !PT ;  /* 0x0000000612127812 */ /* 0x000fc800078ef813 */
[----:B------:R-:W-:Y:S02]  /*aec0*/  SHF.R.S32.HI R19, RZ, 0x1f, R18 ;  /* 0x0000001fff137819 */ /* 0x000fe40000011412 */
[----:B--2---:R-:W-:Y:S02]  /*aed0*/  R2UR UR5, R0 ;  /* 0x00000000000572ca */ /* 0x004fe400000e0000 */
[----:B------:R-:W-:-:S04]  /*aee0*/  SHF.R.U32.HI R0, RZ, 0x2, R6 ;  /* 0x00000002ff007819 */ /* 0x000fc80000011606 */
[----:B------:R-:W-:-:S04]  /*aef0*/  LOP3.LUT R0, R0, 0x7, RZ, 0xc0, !PT ;  /* 0x0000000700007812 */ /* 0x000fc800078ec0ff */
[--C-:B------:R-:W-:Y:S02]  /*af00*/  LOP3.LUT R17, R17, 0x40, R0.reuse, 0xe2, !PT ;  /* 0x0000004011117812 */ /* 0x100fe400078ee200 */
[----:B------:R-:W-:Y:S01]  /*af10*/  IADD3 R0, RZ, -R4, -R0 ;  /* 0x80000004ff007210 */ /* 0x000fe20007ffe800 */
[----:B------:R-:W-:Y:S01]  /*af20*/  UISETP.GE.U32.AND UP2, UPT, UR5, 0x5, UPT ;  /* 0x000000050500788c */ /* 0x000fe2000bf46070 */
[----:B------:R-:W-:Y:S01]  /*af30*/  LOP3.LUT R17, R17, UR10, R4, 0xfe, !PT ;  /* 0x0000000a11117c12 */ /* 0x000fe2000f8efe04 */
[----:B------:R-:W-:Y:S01]  /*af40*/  IMAD.U32 R4, RZ, RZ, UR8 ;  /* 0x00000008ff047e24 */ /* 0x000fe2000f8e00ff */
[----:B----4-:R-:W-:Y:S01]  /*af50*/  R2UR UR15, R22 ;  /* 0x00000000160f72ca */ /* 0x010fe200000e0000 */
[----:B------:R-:W-:Y:S01]  /*af60*/  IMAD R0, R3, -0x40, R0 ;  /* 0xffffffc003007824 */ /* 0x000fe200078e0200 */
[----:B---3--:R-:W-:-:S11]  /*af70*/  R2UR UR13, R5 ;  /* 0x00000000050d72ca */ /* 0x008fd600000e0000 */
[----:B------:R-:W-:Y:S02]  /*af80*/  USHF.R.S32.HI UR12, URZ, 0x1f, UR15 ;  /* 0x0000001f3f0c7899 */ /* 0x000fe4000801140f */
[----:B------:R-:W-:Y:S02]  /*af90*/  IMAD.WIDE.U32 R4, R4, UR15, R18 ;  /* 0x0000000f04047c25 */ /* 0x000fe4000f8e0012 */
[----:B------:R-:W-:Y:S02]  /*afa0*/  UIMAD UR4, UR12, UR8, URZ ;  /* 0x000000080c0472a4 */ /* 0x000fe4000f8e023f */
[----:B------:R-:W-:Y:S02]  /*afb0*/  UIADD3 UR8, UR5, UR14, URZ ;  /* 0x0000000e05087290 */ /* 0x000fe4000fffe03f */
[----:B------:R-:W-:Y:S02]  /*afc0*/  UIMAD UR4, UR15, UR9, UR4 ;  /* 0x000000090f0472a4 */ /* 0x000fe4000f8e0204 */
[----:B------:R-:W-:Y:S01]  /*afd0*/  UISETP.GT.U32.AND UP1, UPT, UR8, 0x4, UPT ;  /* 0x000000040800788c */ /* 0x000fe2000bf24070 */
[----:B------:R-:W-:-:S02]  /*afe0*/  ULDC UR9, c[0x0][0x284] ;  /* 0x0000a10000097ab9 */ /* 0x000fc40000000800 */
[----:B------:R-:W-:Y:S01]  /*aff0*/  IMAD.U32 R3, RZ, RZ, UR9 ;  /* 0x00000009ff037e24 */ /* 0x000fe2000f8e00ff */
[----:B------:R-:W-:Y:S01]  /*b000*/  UISETP.LT.U32.AND UP1, UPT, UR5, 0x5, UP1 ;  /* 0x000000050500788c */ /* 0x000fe20008f21070 */
[----:B------:R-:W-:Y:S01]  /*b010*/  VIADD R5, R5, UR4 ;  /* 0x0000000405057c36 */ /* 0x000fe20008000000 */
[----:B------:R-:W-:Y:S02]  /*b020*/  ULDC UR4, c[0x0][0x288] ;  /* 0x0000a20000047ab9 */ /* 0x000fe40000000800 */
[----:B------:R-:W-:Y:S01]  /*b030*/  IADD3 R3, R3, -UR7, R0 ;  /* 0x8000000703037c10 */ /* 0x000fe2000fffe000 */
[----:B------:R-:W-:Y:S01]  /*b040*/  UISETP.GE.AND UP0, UPT, UR6, UR4, UPT ;  /* 0x000000040600728c */ /* 0x000fe2000bf06270 */
[----:B------:R-:W-:Y:S02]  /*b050*/  LOP3.LUT R0, R6, 0x3, RZ, 0xc0, !PT ;  /* 0x0000000306007812 */ /* 0x000fe400078ec0ff */
[----:B------:R-:W-:Y:S01]  /*b060*/  MOV R6, 0xfffffffe ;  /* 0xfffffffe00067802 */ /* 0x000fe20000000f00 */
[----:B------:R-:W-:-:S02]  /*b070*/  UISETP.GE.OR UP0, UPT, UR7, UR9, UP0 ;  /* 0x000000090700728c */ /* 0x000fc40008706670 */
[----:B------:R-:W-:Y:S02]  /*b080*/  USEL UR7, URZ, 0x1, !UP1 ;  /* 0x000000013f077887 */ /* 0x000fe4000c800000 */
[----:B------:R-:W-:Y:S01]  /*b090*/  IMAD R0, R0, R6, UR4 ;  /* 0x0000000400007e24 */ /* 0x000fe2000f8e0206 */
[----:B------:R-:W-:Y:S01]  /*b0a0*/  UIMAD.WIDE.U32 UR4, UR8, -0x33333333, URZ ;  /* 0xcccccccd080478a5 */ /* 0x000fe2000f8e003f */
[----:B------:R-:W-:Y:S01]  /*b0b0*/  PLOP3.LUT P0, PT, PT, PT, UP0, 0x80, 0x0 ;  /* 0x000000000000781c */ /* 0x000fe20003f0f008 */
[----:B------:R-:W-:Y:S01]  /*b0c0*/  ULOP3.LUT UR13, UR13, UR7, URZ, 0x3c, !UPT ;  /* 0x000000070d0d7292 */ /* 0x000fe2000f8e3c3f */
[----:B------:R-:W-:Y:S01]  /*b0d0*/  VIADD R0, R0, -UR6 ;  /* 0x8000000600007c36 */ /* 0x000fe20008000000 */
[----:B------:R-:W-:Y:S01]  /*b0e0*/  USHF.R.U32.HI UR4, URZ, 0x2, UR5 ;  /* 0x000000023f047899 */ /* 0x000fe20008011605 */
[----:B------:R-:W-:-:S03]  /*b0f0*/  UMOV UR6, 0xffffffff ;  /* 0xffffffff00067882 */ /* 0x000fc60000000000 */
[----:B------:R-:W-:Y:S02]  /*b100*/  UIMAD UR5, UR4, -0x5, UR8 ;  /* 0xfffffffb040578a4 */ /* 0x000fe4000f8e0208 */
[----:B------:R-:W-:-:S04]  /*b110*/  @UP2 ULOP3.LUT UR13, UR13, 0x1, UR4, 0x78, !UPT ;  /* 0x000000010d0d2892 */ /* 0x000fc8000f8e7804 */
[----:B------:R-:W-:-:S05]  /*b120*/  IMAD.U32 R7, RZ, RZ, UR5 ;  /* 0x00000005ff077e24 */ /* 0x000fca000f8e00ff */
[----:B------:R0:W-:Y:S02]  /*b130*/  STL [R1+0x2b0], R7 ;  /* 0x0002b00701007387 */ /* 0x0001e40000100800 */
[----:B0-----:R-:W-:-:S05]  /*b140*/  IMAD.U32 R7, RZ, RZ, UR13 ;  /* 0x0000000dff077e24 */ /* 0x001fca000f8e00ff */
[----:B------:R0:W-:Y:S01]  /*b150*/  STL [R1+0x2b4], R7 ;  /* 0x0002b40701007387 */ /* 0x0001e20000100800 */
[----:B------:R-:W-:Y:S05]  /*b160*/  @P0 BRA `(.L_x_28) ;  /* 0x0000018c00d80947 */ /* 0x000fea0003800000 */
[----:B------:R-:W-:Y:S01]  /*b170*/  FSETP.NEU.AND P2, PT, R16, RZ, PT ;  /* 0x000000ff1000720b */ /* 0x000fe20003f4d000 */
[----:B------:R-:W-:Y:S01]  /*b180*/  ULDC.64 UR8, c[0x0][0x5c8] ;  /* 0x0001720000087ab9 */ /* 0x000fe20000000a00 */
[----:B------:R-:W-:Y:S01]  /*b190*/  ISETP.GT.AND P0, PT, R3, RZ, PT ;  /* 0x000000ff0300720c */ /* 0x000fe20003f04270 */
[----:B------:R-:W-:Y:S01]  /*b1a0*/  UIMAD UR4, UR11, UR8, URZ ;  /* 0x000000080b0472a4 */ /* 0x000fe2000f8e023f */
[----:B------:R-:W-:Y:S01]  /*b1b0*/  IMAD.U32 R11, RZ, RZ, UR9 ;  /* 0x00000009ff0b7e24 */ /* 0x000fe2000f8e00ff */
[----:B------:R-:W-:Y:S01]  /*b1c0*/  BSSY B0, `(.L_x_28) ;  /* 0x00018f0000007945 */ /* 0x000fe20003800000 */
[----:B------:R-:W-:Y:S01]  /*b1d0*/  IMAD.WIDE.U32 R4, R17, UR8, R4 ;  /* 0x0000000811047c25 */ /* 0x000fe2000f8e0004 */
[----:B------:R-:W-:-:S03]  /*b1e0*/  ISETP.GT.AND P1, PT, R0, RZ, P0 ;  /* 0x000000ff0000720c */ /* 0x000fc60000724270 */
[----:B------:R-:W-:-:S05]  /*b1f0*/  IMAD R11, R17, R11, UR4 ;  /* 0x00000004110b7e24 */ /* 0x000fca000f8e020b */
[----:B------:R-:W-:Y:S01]  /*b200*/  IADD3 R11, R5, R11, RZ ;  /* 0x0000000b050b7210 */ /* 0x000fe20007ffe0ff */
[----:B------:R-:W-:Y:S06]  /*b210*/  @!P2 BRA `(.L_x_29) ;  /* 0x0000012400f4a947 */ /* 0x000fec0003800000 */
[----:B------:R-:W1:Y:S01]  /*b220*/  LDC.64 R8, c[0x0][0x5b0] ;  /* 0x00016c00ff087b82 */ /* 0x000e620000000a00 */
[----:B------:R-:W2:Y:S01]  /*b230*/  LDL.LU R20, [R1+0x240] ;  /* 0x0002400001147983 */ /* 0x000ea20000300800 */
[----:B------:R-:W-:-:S03]  /*b240*/  R2UR UR7, R22 ;  /* 0x00000000160772ca */ /* 0x000fc600000e0000 */
[----:B------:R-:W-:Y:S03]  /*b250*/  STL.64 [R1+0x2c0], R24 ;  /* 0x0002c01801007387 */ /* 0x000fe60000100a00 */
[----:B------:R-:W3:Y:S01]  /*b260*/  LDC.64 R14, c[0x0][0x5a8] ;  /* 0x00016a00ff0e7b82 */ /* 0x000ee20000000a00 */
[----:B-1----:R-:W-:Y:S01]  /*b270*/  IMAD.MOV.U32 R235, RZ, RZ, R9 ;  /* 0x000000ffffeb7224 */ /* 0x002fe200078e0009 */
[----:B------:R1:W-:Y:S01]  /*b280*/  STL.64 [R1+0x268], R8 ;  /* 0x0002680801007387 */ /* 0x0003e20000100a00 */
[----:B------:R-:W-:-:S05]  /*b290*/  IMAD.MOV.U32 R21, RZ, RZ, R8 ;  /* 0x000000ffff157224 */ /* 0x000fca00078e0008 */
[----:B------:R-:W-:Y:S01]  /*b2a0*/  R2UR UR4, R21 ;  /* 0x00000000150472ca */ /* 0x000fe200000e0000 */
[----:B-1----:R-:W1:-:S12]  /*b2b0*/  LDC.64 R8, c[0x0][0x5b8] ;  /* 0x00016e00ff087b82 */ /* 0x002e580000000a00 */
[----:B------:R-:W-:-:S06]  /*b2c0*/  UIMAD UR4, UR11, UR4, URZ ;  /* 0x000000040b0472a4 */ /* 0x000fcc000f8e023f */
[----:B------:R-:W-:Y:S01]  /*b2d0*/  IMAD R233, R17, R235, UR4 ;  /* 0x0000000411e97e24 */ /* 0x000fe2000f8e02eb */
[----:B------:R-:W-:Y:S01]  /*b2e0*/  ULDC.64 UR4, c[0x0][0x5c0] ;  /* 0x0001700000047ab9 */ /* 0x000fe20000000a00 */
[----:B-1----:R-:W-:Y:S01]  /*b2f0*/  IMAD.MOV.U32 R232, RZ, RZ, R8 ;  /* 0x000000ffffe87224 */ /* 0x002fe200078e0008 */
[----:B------:R-:W-:Y:S01]  /*b300*/  STL [R1+0x278], R8 ;  /* 0x0002780801007387 */ /* 0x000fe20000100800 */
[----:B0-----:R-:W-:Y:S02]  /*b310*/  IMAD.MOV.U32 R7, RZ, RZ, R9 ;  /* 0x000000ffff077224 */ /* 0x001fe400078e0009 */
[C---:B------:R-:W-:Y:S02]  /*b320*/  IMAD R5, R232.reuse, UR12, RZ ;  /* 0x0000000ce8057c24 */ /* 0x040fe4000f8e02ff */
[----:B------:R-:W-:-:S04]  /*b330*/  IMAD.WIDE.U32 R12, R232, UR7, R18 ;  /* 0x00000007e80c7c25 */ /* 0x000fc8000f8e0012 */
[----:B------:R-:W-:Y:S02]  /*b340*/  IMAD R23, R7, UR7, R5 ;  /* 0x0000000707177c24 */ /* 0x000fe4000f8e0205 */
[----:B------:R-:W-:-:S03]  /*b350*/  IMAD.MOV.U32 R6, RZ, RZ, R12 ;  /* 0x000000ffff067224 */ /* 0x000fc600078e000c */
[----:B------:R-:W-:Y:S01]  /*b360*/  IADD3 R7, R13, R23, RZ ;  /* 0x000000170d077210 */ /* 0x000fe20007ffe0ff */
[----:B------:R-:W-:Y:S04]  /*b370*/  STL [R1+0x28c], R23 ;  /* 0x00028c1701007387 */ /* 0x000fe80000100800 */
[----:B------:R0:W-:Y:S04]  /*b380*/  STL.64 [R1+0x270], R6 ;  /* 0x0002700601007387 */ /* 0x0001e80000100a00 */
[----:B------:R-:W-:Y:S01]  /*b390*/  STL [R1+0x290], R233 ;  /* 0x000290e901007387 */ /* 0x000fe20000100800 */
[----:B0-----:R-:W-:-:S04]  /*b3a0*/  IMAD.WIDE.U32 R6, R17, R21, R6 ;  /* 0x0000001511067225 */ /* 0x001fc800078e0006 */
[----:B------:R-:W-:Y:S01]  /*b3b0*/  IMAD.IADD R5, R7, 0x1, R233 ;  /* 0x0000000107057824 */ /* 0x000fe200078e02e9 */
[----:B---3--:R-:W-:-:S04]  /*b3c0*/  LEA R8, P2, R6, R14, 0x1 ;  /* 0x0000000e06087211 */ /* 0x008fc800078408ff */
[----:B------:R-:W-:-:S05]  /*b3d0*/  LEA.HI.X R9, R6, R15, R5, 0x1, P2 ;  /* 0x0000000f06097211 */ /* 0x000fca00010f0c05 */
[----:B------:R-:W3:Y:S01]  /*b3e0*/  @P1 LDG.E.LTC128B.U16 R6, desc[UR60][R8.64] ;  /* 0x0000003c08061981 */ /* 0x000ee2000c1e1520 */
[----:B------:R-:W-:-:S04]  /*b3f0*/  LEA R10, P2, R4, UR4, 0x1 ;  /* 0x00000004040a7c11 */ /* 0x000fc8000f8408ff */
[----:B------:R-:W-:Y:S01]  /*b400*/  LEA.HI.X R11, R4, UR5, R11, 0x1, P2 ;  /* 0x00000005040b7c11 */ /* 0x000fe200090f0c0b */
[----:B------:R-:W-:-:S04]  /*b410*/  IMAD.WIDE.U32 R4, R17, R21, R18 ;  /* 0x0000001511047225 */ /* 0x000fc800078e0012 */
[----:B------:R-:W-:Y:S02]  /*b420*/  IMAD.IADD R5, R233, 0x1, R5 ;  /* 0x00000001e9057824 */ /* 0x000fe400078e0205 */
[----:B------:R-:W-:-:S05]  /*b430*/  IMAD.WIDE.U32 R4, R232, UR7, R4 ;  /* 0x00000007e8047c25 */ /* 0x000fca000f8e0004 */
[----:B------:R-:W-:Y:S02]  /*b440*/  IADD3 R5, R23, R5, RZ ;  /* 0x0000000517057210 */ /* 0x000fe40007ffe0ff */
[----:B------:R-:W-:-:S04]  /*b450*/  LEA R24, P2, R4, R14, 0x1 ;  /* 0x0000000e04187211 */ /* 0x000fc800078408ff */
[----:B------:R-:W-:-:S05]  /*b460*/  LEA.HI.X R25, R4, R15, R5, 0x1, P2 ;  /* 0x0000000f04197211 */ /* 0x000fca00010f0c05 */
[----:B------:R0:W-:Y:S04]  /*b470*/  STL.64 [R1+0x260], R24 ;  /* 0x0002601801007387 */ /* 0x0001e80000100a00 */
[----:B0-----:R0:W5:Y:S01]  /*b480*/  LDL.LU.64 R24, [R1+0x2c0] ;  /* 0x0002c00001187983 */ /* 0x0011620000300a00 */
[----:B------:R-:W-:Y:S01]  /*b490*/  ISETP.GT.AND P2, PT, R0, 0x1, P0 ;  /* 0x000000010000780c */ /* 0x000fe20000744270 */
[----:B------:R-:W-:Y:S01]  /*b4a0*/  BSSY B1, `(.L_x_30) ;  /* 0x000000a000017945 */ /* 0x000fe20003800000 */
[----:B---3--:R-:W-:-:S04]  /*b4b0*/  IMAD.U32 R7, R6, 0x10000, RZ ;  /* 0x0001000006077824 */ /* 0x008fc800078e00ff */
[----:B------:R-:W-:-:S04]  /*b4c0*/  FMUL R7, R7, R16 ;  /* 0x0000001007077220 */ /* 0x000fc80000400000 */
[----:B--2---:R-:W-:-:S05]  /*b4d0*/  FFMA R7, R20, R2, R7 ;  /* 0x0000000214077223 */ /* 0x004fca0000000007 */
[----:B------:R-:W-:-:S05]  /*b4e0*/  F2FP.BF16.F32.PACK_AB R4, RZ, R7 ;  /* 0x00000007ff04723e */ /* 0x000fca00000010ff */
[----:B------:R0:W-:Y:S01]  /*b4f0*/  @P1 STG.E.U16 desc[UR60][R10.64], R4 ;  /* 0x000000040a001986 */ /* 0x0001e2000c10153c */
[----:B------:R-:W-:Y:S01]  /*b500*/  PRMT R8, R6, 0x7610, R8 ;  /* 0x0000761006087816 */ /* 0x000fe20000000008 */
[----:B------:R-:W-:Y:S06]  /*b510*/  @!P2 BRA `(.L_x_31) ;  /* 0x000000000008a947 */ /* 0x000fec0003800000 */
[----:B0-----:R-:W2:Y:S04]  /*b520*/  LDL.64 R4, [R1+0x260] ;  /* 0x0002600001047983 */ /* 0x001ea80000100a00 */
[----:B--2---:R1:W5:Y:S02]  /*b530*/  LDG.E.LTC128B.U16 R8, desc[UR60][R4.64+0x2] ;  /* 0x0000023c04087981 */ /* 0x004364000c1e1520 */
.L_x_31:
[----:B------:R-:W-:Y:S05]  /*b540*/  BSYNC B1 ;  /* 0x0000000000017941 */ /* 0x000fea0003800000 */
.L_x_30:
[----:B-1----:R-:W2:Y:S04]  /*b550*/  LDL.LU R5, [R1+0x244] ;  /* 0x0002440001057983 */ /* 0x002ea80000300800 */
[----:B-----5:R1:W-:Y:S04]  /*b560*/  STL.64 [R1+0x2c0], R24 ;  /* 0x0002c01801007387 */ /* 0x0203e80000100a00 */
[----:B-1----:R-:W3:Y:S01]  /*b570*/  LDL.64 R24, [R1+0x270] ;  /* 0x0002700001187983 */ /* 0x002ee20000100a00 */
[----:B0-----:R-:W-:Y:S01]  /*b580*/  IMAD.U32 R4, R8, 0x10000, RZ ;  /* 0x0001000008047824 */ /* 0x001fe200078e00ff */
[C---:B------:R-:W-:Y:S01]  /*b590*/  SHF.L.U64.HI R7, R21.reuse, 0x3, R235 ;  /* 0x0000000315077819 */ /* 0x040fe200000102eb */
[----:B------:R-:W-:Y:S01]  /*b5a0*/  IMAD.SHL.U32 R6, R21, 0x8, RZ ;  /* 0x0000000815067824 */ /* 0x000fe200078e00ff */
[----:B------:R-:W4:Y:S01]  /*b5b0*/  LDL.LU R234, [R1+0x248] ;  /* 0x0002480001ea7983 */ /* 0x000f220000300800 */
[----:B------:R-:W-:Y:S01]  /*b5c0*/  FMUL R4, R4, R16 ;  /* 0x0000001004047220 */ /* 0x000fe20000400000 */
[----:B------:R-:W-:-:S02]  /*b5d0*/  ISETP.GT.AND P1, PT, R3, 0x8, PT ;  /* 0x000000080300780c */ /* 0x000fc40003f24270 */
[----:B------:R0:W-:Y:S01]  /*b5e0*/  STL.64 [R1+0x240], R6 ;  /* 0x0002400601007387 */ /* 0x0001e20000100a00 */
[----:B------:R-:W-:Y:S02]  /*b5f0*/  R2UR UR4, R22 ;  /* 0x00000000160472ca */ /* 0x000fe400000e0000 */
[----:B------:R-:W-:Y:S01]  /*b600*/  ISETP.GT.AND P3, PT, R0, RZ, P1 ;  /* 0x000000ff0000720c */ /* 0x000fe20000f64270 */
[----:B--2---:R-:W-:Y:S01]  /*b610*/  FFMA R20, R5, R2, R4 ;  /* 0x0000000205147223 */ /* 0x004fe20000000004 */
[----:B------:R-:W-:-:S04]  /*b620*/  IMAD.WIDE.U32 R4, R17, R21, R6 ;  /* 0x0000001511047225 */ /* 0x000fc800078e0006 */
[----:B------:R-:W-:Y:S01]  /*b630*/  IMAD.IADD R9, R233, 0x1, R5 ;  /* 0x00000001e9097824 */ /* 0x000fe200078e0205 */
[----:B0-----:R-:W-:Y:S02]  /*b640*/  IADD3 R7, P4, R12, R4, RZ ;  /* 0x000000040c077210 */ /* 0x001fe40007f9e0ff */
[----:B------:R-:W-:-:S03]  /*b650*/  F2FP.BF16.F32.PACK_AB R20, RZ, R20 ;  /* 0x00000014ff14723e */ /* 0x000fc600000010ff */
[----:B---3--:R-:W-:Y:S01]  /*b660*/  IMAD.X R21, R9, 0x1, R25, P4 ;  /* 0x0000000109157824 */ /* 0x008fe200020e0619 */
[C---:B------:R-:W-:Y:S01]  /*b670*/  LEA R6, P4, R7.reuse, R14, 0x1 ;  /* 0x0000000e07067211 */ /* 0x040fe200078808ff */
[----:B------:R0:W-:Y:S03]  /*b680*/  @P2 STG.E.U16 desc[UR60][R10.64+0x2], R20 ;  /* 0x000002140a002986 */ /* 0x0001e6000c10153c */
[----:B------:R-:W-:Y:S01]  /*b690*/  LEA.HI.X R7, R7, R15, R21, 0x1, P4 ;  /* 0x0000000f07077211 */ /* 0x000fe200020f0c15 */
[----:B------:R-:W5:Y:S04]  /*b6a0*/  LDL.LU.64 R24, [R1+0x2c0] ;  /* 0x0002c00001187983 */ /* 0x000f680000300a00 */
[----:B------:R1:W2:Y:S01]  /*b6b0*/  @P3 LDG.E.LTC128B.U16 R8, desc[UR60][R6.64] ;  /* 0x0000003c06083981 */ /* 0x0002a2000c1e1520 */
[----:B------:R-:W-:Y:S01]  /*b6c0*/  IMAD.U32 R21, RZ, RZ, UR8 ;  /* 0x00000008ff157e24 */ /* 0x000fe2000f8e00ff */
[----:B------:R-:W-:Y:S01]  /*b6d0*/  ISETP.GT.AND P4, PT, R0, 0x1, P1 ;  /* 0x000000010000780c */ /* 0x000fe20000f84270 */
[----:B------:R-:W-:Y:S01]  /*b6e0*/  BSSY B1, `(.L_x_32) ;  /* 0x0000017000017945 */ /* 0x000fe20003800000 */
[----:B0-----:R-:W-:-:S02]  /*b6f0*/  MOV R20, UR9 ;  /* 0x0000000900147c02 */ /* 0x001fc40008000f00 */
[----:B-1----:R-:W-:-:S04]  /*b700*/  IADD3 R6, P2, R18, R4, RZ ;  /* 0x0000000412067210 */ /* 0x002fc80007f5e0ff */
[----:B------:R-:W-:-:S03]  /*b710*/  IADD3.X R7, R19, R9, RZ, P2, !PT ;  /* 0x0000000913077210 */ /* 0x000fc600017fe4ff */
[----:B------:R-:W-:-:S04]  /*b720*/  IMAD.WIDE.U32 R6, R232, UR4, R6 ;  /* 0x00000004e8067c25 */ /* 0x000fc8000f8e0006 */
[----:B------:R-:W-:Y:S01]  /*b730*/  IMAD.IADD R7, R23, 0x1, R7 ;  /* 0x0000000117077824 */ /* 0x000fe200078e0207 */
[----:B------:R-:W-:-:S04]  /*b740*/  LEA R236, P2, R6, R14, 0x1 ;  /* 0x0000000e06ec7211 */ /* 0x000fc800078408ff */
[----:B------:R-:W-:Y:S01]  /*b750*/  LEA.HI.X R237, R6, R15, R7, 0x1, P2 ;  /* 0x0000000f06ed7211 */ /* 0x000fe200010f0c07 */
[----:B--2---:R-:W-:-:S04]  /*b760*/  IMAD.U32 R6, R8, 0x10000, RZ ;  /* 0x0001000008067824 */ /* 0x004fc800078e00ff */
[----:B------:R-:W-:-:S04]  /*b770*/  FMUL R6, R6, R16 ;  /* 0x0000001006067220 */ /* 0x000fc80000400000 */
[----:B----4-:R-:W-:Y:S01]  /*b780*/  FFMA R7, R234, R2, R6 ;  /* 0x00000002ea077223 */ /* 0x010fe20000000006 */
[----:B------:R-:W-:Y:S01]  /*b790*/  IMAD.U32 R6, RZ, RZ, UR8 ;  /* 0x00000008ff067e24 */ /* 0x000fe2000f8e00ff */
[----:B------:R-:W-:-:S03]  /*b7a0*/  SHF.L.U64.HI R234, R21, 0x4, R20 ;  /* 0x0000000415ea7819 */ /* 0x000fc60000010214 */
[----:B------:R-:W-:Y:S01]  /*b7b0*/  IMAD.SHL.U32 R235, R6, 0x10, RZ ;  /* 0x0000001006eb7824 */ /* 0x000fe200078e00ff */
[----:B------:R-:W-:-:S04]  /*b7c0*/  F2FP.BF16.F32.PACK_AB R7, RZ, R7 ;  /* 0x00000007ff07723e */ /* 0x000fc800000010ff */
[----:B------:R-:W-:Y:S01]  /*b7d0*/  IADD3 R6, P2, R235, R10, RZ ;  /* 0x0000000aeb067210 */ /* 0x000fe20007f5e0ff */
[----:B------:R0:W-:Y:S01]  /*b7e0*/  STL [R1+0x27c], R235 ;  /* 0x00027ceb01007387 */ /* 0x0001e20000100800 */
[----:B------:R-:W-:-:S03]  /*b7f0*/  PRMT R20, R7, 0x7610, R20 ;  /* 0x0000761007147816 */ /* 0x000fc60000000014 */
[----:B------:R-:W-:Y:S01]  /*b800*/  IMAD.X R7, R234, 0x1, R11, P2 ;  /* 0x00000001ea077824 */ /* 0x000fe200010e060b */
[----:B------:R0:W-:Y:S04]  /*b810*/  STL [R1+0x248], R234 ;  /* 0x000248ea01007387 */ /* 0x0001e80000100800 */
[----:B------:R0:W-:Y:S01]  /*b820*/  @P3 STG.E.U16 desc[UR60][R6.64], R20 ;  /* 0x0000001406003986 */ /* 0x0001e2000c10153c */
[----:B------:R-:W-:Y:S05]  /*b830*/  @!P4 BRA `(.L_x_33) ;  /* 0x000000000004c947 */ /* 0x000fea0003800000 */
[----:B------:R1:W5:Y:S02]  /*b840*/  LDG.E.LTC128B.U16 R8, desc[UR60][R236.64+0x2] ;  /* 0x0000023cec087981 */ /* 0x000364000c1e1520 */
.L_x_33:
[----:B------:R-:W-:Y:S05]  /*b850*/  BSYNC B1 ;  /* 0x0000000000017941 */ /* 0x000fea0003800000 */
.L_x_32:
[----:B------:R-:W2:Y:S01]  /*b860*/  LDL.LU R21, [R1+0x24c] ;  /* 0x00024c0001157983 */ /* 0x000ea20000300800 */
[----:B0----5:R-:W-:Y:S01]  /*b870*/  IMAD.U32 R20, R8, 0x10000, RZ ;  /* 0x0001000008147824 */ /* 0x021fe200078e00ff */
[----:B------:R-:W-:Y:S01]  /*b880*/  MOV R235, R7 ;  /* 0x0000000700eb7202 */ /* 0x000fe20000000f00 */
[----:B------:R-:W-:Y:S01]  /*b890*/  IMAD.MOV.U32 R234, RZ, RZ, R6 ;  /* 0x000000ffffea7224 */ /* 0x000fe200078e0006 */
[----:B------:R-:W-:Y:S01]  /*b8a0*/  ISETP.GT.AND P2, PT, R0, 0x8, P0 ;  /* 0x000000080000780c */ /* 0x000fe20000744270 */
[----:B------:R-:W-:Y:S01]  /*b8b0*/  FMUL R20, R20, R16 ;  /* 0x0000001014147220 */ /* 0x000fe20000400000 */
[----:B------:R-:W-:Y:S03]  /*b8c0*/  BSSY B1, `(.L_x_34) ;  /* 0x0000007000017945 */ /* 0x000fe60003800000 */
[----:B--2---:R-:W-:-:S05]  /*b8d0*/  FFMA R20, R21, R2, R20 ;  /* 0x0000000215147223 */ /* 0x004fca0000000014 */
[----:B------:R-:W-:-:S05]  /*b8e0*/  F2FP.BF16.F32.PACK_AB R20, RZ, R20 ;  /* 0x00000014ff14723e */ /* 0x000fca00000010ff */
[----:B------:R0:W-:Y:S01]  /*b8f0*/  @P4 STG.E.U16 desc[UR60][R234.64+0x2], R20 ;  /* 0x00000214ea004986 */ /* 0x0001e2000c10153c */
[----:B------:R-:W-:Y:S05]  /*b900*/  @!P2 BRA `(.L_x_35) ;  /* 0x000000000008a947 */ /* 0x000fea0003800000 */
[----:B0-----:R-:W2:Y:S04]  /*b910*/  LDL.64 R20, [R1+0x260] ;  /* 0x0002600001147983 */ /* 0x001ea80000100a00 */
[----:B--2---:R2:W5:Y:S02]  /*b920*/  LDG.E.LTC128B.U16 R8, desc[UR60][R20.64+0x10] ;  /* 0x0000103c14087981 */ /* 0x004564000c1e1520 */
.L_x_35:
[----:B------:R-:W-:Y:S05]  /*b930*/  BSYNC B1 ;  /* 0x0000000000017941 */ /* 0x000fea0003800000 */
.L_x_34:
[----:B--2---:R-:W2:Y:S01]  /*b940*/  LDL.LU R21, [R1+0x250] ;  /* 0x0002500001157983 */ /* 0x004ea20000300800 */
[----:B0----5:R-:W-:Y:S01]  /*b950*/  IMAD.U32 R20, R8, 0x10000, RZ ;  /* 0x0001000008147824 */ /* 0x021fe200078e00ff */
[----:B------:R-:W-:Y:S01]  /*b960*/  ISETP.GT.AND P3, PT, R0, 0x9, P0 ;  /* 0x000000090000780c */ /* 0x000fe20000764270 */
[----:B------:R-:W-:Y:S02]  /*b970*/  BSSY B1, `(.L_x_36) ;  /* 0x0000008000017945 */ /* 0x000fe40003800000 */
[----:B------:R-:W-:-:S04]  /*b980*/  FMUL R20, R20, R16 ;  /* 0x0000001014147220 */ /* 0x000fc80000400000 */
[----:B--2---:R-:W-:-:S05]  /*b990*/  FFMA R20, R21, R2, R20 ;  /* 0x0000000215147223 */ /* 0x004fca0000000014 */
[----:B------:R-:W-:-:S05]  /*b9a0*/  F2FP.BF16.F32.PACK_AB R20, RZ, R20 ;  /* 0x00000014ff14723e */ /* 0x000fca00000010ff */
[----:B------:R0:W-:Y:S01]  /*b9b0*/  @P2 STG.E.U16 desc[UR60][R10.64+0x10], R20 ;  /* 0x000010140a002986 */ /* 0x0001e2000c10153c */
[----:B------:R-:W-:Y:S05]  /*b9c0*/  @!P3 BRA `(.L_x_37) ;  /* 0x000000000008b947 */ /* 0x000fea0003800000 */
[----:B0-----:R-:W2:Y:S04]  /*b9d0*/  LDL.64 R20, [R1+0x260] ;  /* 0x0002600001147983 */ /* 0x001ea80000100a00 */
[----:B--2---:R2:W5:Y:S02]  /*b9e0*/  LDG.E.LTC128B.U16 R8, desc[UR60][R20.64+0x12] ;  /* 0x0000123c14087981 */ /* 0x004564000c1e1520 */
.L_x_37:
[----:B------:R-:W-:Y:S05]  /*b9f0*/  BSYNC B1 ;  /* 0x0000000000017941 */ /* 0x000fea0003800000 */
.L_x_36:
        /* <DEDUP_REMOVED lines=9> */
[----:B------:R2:W5:Y:S02]  /*ba90*/  LDG.E.LTC128B.U16 R8, desc[UR60][R236.64+0x10] ;  /* 0x0000103cec087981 */ /* 0x000564000c1e1520 */
.L_x_39:
[----:B------:R-:W-:Y:S05]  /*baa0*/  BSYNC B1 ;  /* 0x0000000000017941 */ /* 0x000fea0003800000 */
.L_x_38:
[----:B------:R-:W3:Y:S01]  /*bab0*/  LDL.LU R21, [R1+0x258] ;  /* 0x0002580001157983 */ /* 0x000ee20000300800 */
[----:B0----5:R-:W-:Y:S01]  /*bac0*/  IMAD.U32 R20, R8, 0x10000, RZ ;  /* 0x0001000008147824 */ /* 0x021fe200078e00ff */
[----:B------:R-:W-:Y:S01]  /*bad0*/  ISETP.GT.AND P4, PT, R0, 0x9, P1 ;  /* 0x000000090000780c */ /* 0x000fe20000f84270 */
[----:B------:R-:W-:Y:S02]  /*bae0*/  BSSY B1, `(.L_x_40) ;  /* 0x0000007000017945 */ /* 0x000fe40003800000 */
[----:B------:R-:W-:-:S04]  /*baf0*/  FMUL R20, R20, R16 ;  /* 0x0000001014147220 */ /* 0x000fc80000400000 */
[----:B---3--:R-:W-:-:S05]  /*bb00*/  FFMA R20, R21, R2, R20 ;  /* 0x0000000215147223 */ /* 0x008fca0000000014 */
[----:B------:R-:W-:-:S05]  /*bb10*/  F2FP.BF16.F32.PACK_AB R20, RZ, R20 ;  /* 0x00000014ff14723e */ /* 0x000fca00000010ff */
[----:B------:R0:W-:Y:S01]  /*bb20*/  @P2 STG.E.U16 desc[UR60][R234.64+0x10], R20 ;  /* 0x00001014ea002986 */ /* 0x0001e2000c10153c */
[----:B------:R-:W-:Y:S05]  /*bb30*/  @!P4 BRA `(.L_x_41) ;  /* 0x000000000004c947 */ /* 0x000fea0003800000 */
[----:B------:R3:W5:Y:S02]  /*bb40*/  LDG.E.LTC128B.U16 R8, desc[UR60][R236.64+0x12] ;  /* 0x0000123cec087981 */ /* 0x000764000c1e1520 */
.L_x_41:
[----:B------:R-:W-:Y:S05]  /*bb50*/  BSYNC B1 ;  /* 0x0000000000017941 */ /* 0x000fea0003800000 */
.L_x_40:
[----:B------:R-:W4:Y:S01]  /*bb60*/  LDL.LU R21, [R1+0x26c] ;  /* 0x00026c0001157983 */ /* 0x000f220000300800 */
[----:B-----5:R-:W-:-:S03]  /*bb70*/  IMAD.U32 R5, R8, 0x10000, RZ ;  /* 0x0001000008057824 */ /* 0x020fc600078e00ff */
[----:B------:R1:W-:Y:S01]  /*bb80*/  STL.64 [R1+0x2c0], R24 ;  /* 0x0002c01801007387 */ /* 0x0003e20000100a00 */
[----:B------:R-:W-:Y:S01]  /*bb90*/  R2UR UR4, R22 ;  /* 0x00000000160472ca */ /* 0x000fe200000e0000 */
[----:B0-----:R-:W-:Y:S01]  /*bba0*/  FMUL R20, R5, R16 ;  /* 0x0000001005147220 */ /* 0x001fe20000400000 */
[----:B------:R-:W-:Y:S01]  /*bbb0*/  MOV R5, R9 ;  /* 0x0000000900057202 */ /* 0x000fe20000000f00 */
[----:B-1----:R-:W2:Y:S04]  /*bbc0*/  LDL.64 R24, [R1+0x270] ;  /* 0x0002700001187983 */ /* 0x002ea80000100a00 */
[----:B------:R0:W-:Y:S04]  /*bbd0*/  STL [R1+0x2bc], R10 ;  /* 0x0002bc0a01007387 */ /* 0x0001e80000100800 */
[----:B0-----:R-:W3:Y:S04]  /*bbe0*/  LDL R10, [R1+0x268] ;  /* 0x00026800010a7983 */ /* 0x001ee80000100800 */
[----:B------:R-:W2:Y:S04]  /*bbf0*/  LDL.LU R22, [R1+0x220] ;  /* 0x0002200001167983 */ /* 0x000ea80000300800 */
[----:B------:R-:W2:Y:S01]  /*bc00*/  LDL.LU R9, [R1+0x25c] ;  /* 0x00025c0001097983 */ /* 0x000ea20000300800 */
[----:B------:R-:W-:-:S04]  /*bc10*/  ISETP.GT.AND P2, PT, R3, 0x80, PT ;  /* 0x000000800300780c */ /* 0x000fc80003f44270 */
[----:B------:R-:W-:Y:S01]  /*bc20*/  ISETP.GT.AND P3, PT, R0, RZ, P2 ;  /* 0x000000ff0000720c */ /* 0x000fe20001764270 */
[----:B----4-:R-:W-:-:S05]  /*bc30*/  IMAD R21, R21, 0x78, RZ ;  /* 0x0000007815157824 */ /* 0x010fca00078e02ff */
[----:B------:R-:W-:Y:S01]  /*bc40*/  STL [R1+0x26c], R21 ;  /* 0x00026c1501007387 */ /* 0x000fe20000100800 */
[----:B---3--:R-:W-:-:S05]  /*bc50*/  IMAD.WIDE.U32 R4, R10, 0x78, R4 ;  /* 0x000000780a047825 */ /* 0x008fca00078e0004 */
[----:B------:R0:W-:Y:S01]  /*bc60*/  STL.64 [R1+0x250], R4 ;  /* 0x0002500401007387 */ /* 0x0001e20000100a00 */
[----:B--2---:R-:W-:Y:S01]  /*bc70*/  FFMA R9, R9, R2, R20 ;  /* 0x0000000209097223 */ /* 0x004fe20000000014 */
[----:B------:R-:W-:-:S04]  /*bc80*/  IMAD.IADD R20, R5, 0x1, R21 ;  /* 0x0000000105147824 */ /* 0x000fc800078e0215 */
[----:B------:R-:W-:Y:S01]  /*bc90*/  F2FP.BF16.F32.PACK_AB R9, RZ, R9 ;  /* 0x00000009ff09723e */ /* 0x000fe200000010ff */
[----:B------:R1:W-:Y:S01]  /*bca0*/  STL [R1+0x258], R20 ;  /* 0x0002581401007387 */ /* 0x0003e20000100800 */
[----:B0-----:R-:W-:-:S05]  /*bcb0*/  IADD3 R5, P5, R12, R4, RZ ;  /* 0x000000040c057210 */ /* 0x001fca0007fbe0ff */
[----:B-1----:R-:W-:Y:S01]  /*bcc0*/  IMAD.X R20, R20, 0x1, R25, P5 ;  /* 0x0000000114147824 */ /* 0x002fe200028e0619 */
[C---:B------:R-:W-:Y:S01]  /*bcd0*/  LEA R4, P5, R5.reuse, R14, 0x1 ;  /* 0x0000000e05047211 */ /* 0x040fe200078a08ff */
[----:B------:R-:W-:Y:S03]  /*bce0*/  @P4 STG.E.U16 desc[UR60][R234.64+0x12], R9 ;  /* 0x00001209ea004986 */ /* 0x000fe6000c10153c */
[----:B------:R-:W-:Y:S01]  /*bcf0*/  LEA.HI.X R5, R5, R15, R20, 0x1, P5 ;  /* 0x0000000f05057211 */ /* 0x000fe200028f0c14 */
[----:B------:R-:W5:Y:S04]  /*bd00*/  LDL.LU.64 R24, [R1+0x2c0] ;  /* 0x0002c00001187983 */ /* 0x000f680000300a00 */
[----:B------:R0:W2:Y:S04]  /*bd10*/  @P3 LDG.E.LTC128B.U16 R8, desc[UR60][R4.64] ;  /* 0x0000003c04083981 */ /* 0x0000a8000c1e1520 */
[----:B------:R-:W0:Y:S01]  /*bd20*/  LDL.64 R4, [R1+0x240] ;  /* 0x0002400001047983 */ /* 0x000e220000100a00 */
[----:B------:R-:W-:Y:S01]  /*bd30*/  BSSY B1, `(.L_x_42) ;  /* 0x0000020000017945 */ /* 0x000fe20003800000 */
[----:B0-----:R-:W-:-:S04]  /*bd40*/  IMAD.WIDE.U32 R4, R10, 0x78, R4 ;  /* 0x000000780a047825 */ /* 0x001fc800078e0004 */
[----:B------:R-:W-:Y:S01]  /*bd50*/  IMAD.IADD R21, R21, 0x1, R5 ;  /* 0x0000000115157824 */ /* 0x000fe200078e0205 */
[----:B------:R0:W-:Y:S01]  /*bd60*/  STL.64 [R1+0x2a0], R4 ;  /* 0x0002a00401007387 */ /* 0x0001e20000100a00 */
[----:B------:R-:W-:-:S04]  /*bd70*/  IMAD.MOV.U32 R20, RZ, RZ, R4 ;  /* 0x000000ffff147224 */ /* 0x000fc800078e0004 */
[----:B0-----:R-:W-:Y:S02]  /*bd80*/  IMAD.WIDE.U32 R4, R17, R10, R20 ;  /* 0x0000000a11047225 */ /* 0x001fe400078e0014 */
[----:B------:R0:W5:Y:S01]  /*bd90*/  LDL.LU R10, [R1+0x2bc] ;  /* 0x0002bc00010a7983 */ /* 0x0001620000300800 */
[----:B------:R-:W-:-:S03]  /*bda0*/  IADD3 R4, P4, R18, R4, RZ ;  /* 0x0000000412047210 */ /* 0x000fc60007f9e0ff */
[----:B--2---:R0:W-:Y:S01]  /*bdb0*/  STL [R1+0x24c], R8 ;  /* 0x00024c0801007387 */ /* 0x0041e20000100800 */
[----:B------:R-:W-:-:S03]  /*bdc0*/  IADD3.X R5, R19, R233, R5, P4, !PT ;  /* 0x000000e913057210 */ /* 0x000fc600027fe405 */
[----:B------:R-:W-:-:S05]  /*bdd0*/  IMAD.WIDE.U32 R4, R232, UR4, R4 ;  /* 0x00000004e8047c25 */ /* 0x000fca000f8e0004 */
[----:B------:R-:W-:Y:S01]  /*bde0*/  IADD3 R5, R23, R5, RZ ;  /* 0x0000000517057210 */ /* 0x000fe20007ffe0ff */
[----:B------:R-:W-:Y:S01]  /*bdf0*/  IMAD.MOV.U32 R23, RZ, RZ, R7 ;  /* 0x000000ffff177224 */ /* 0x000fe200078e0007 */
[----:B------:R-:W-:-:S04]  /*be00*/  LEA R232, P4, R4, R14, 0x1 ;  /* 0x0000000e04e87211 */ /* 0x000fc800078808ff */
[----:B------:R-:W-:Y:S01]  /*be10*/  LEA.HI.X R233, R4, R15, R5, 0x1, P4 ;  /* 0x0000000f04e97211 */ /* 0x000fe200020f0c05 */
[----:B------:R-:W-:Y:S01]  /*be20*/  IMAD.U32 R4, R8, 0x10000, RZ ;  /* 0x0001000008047824 */ /* 0x000fe200078e00ff */
[----:B------:R-:W-:Y:S01]  /*be30*/  ISETP.GT.AND P4, PT, R0, 0x1, P2 ;  /* 0x000000010000780c */ /* 0x000fe20001784270 */
[----:B------:R-:W-:Y:S02]  /*be40*/  IMAD.U32 R5, RZ, RZ, UR8 ;  /* 0x00000008ff057e24 */ /* 0x000fe4000f8e00ff */
[----:B------:R-:W-:-:S04]  /*be50*/  FMUL R4, R4, R16 ;  /* 0x0000001004047220 */ /* 0x000fc80000400000 */
[----:B------:R-:W-:Y:S01]  /*be60*/  FFMA R4, R22, R2, R4 ;  /* 0x0000000216047223 */ /* 0x000fe20000000004 */
[----:B------:R-:W-:Y:S01]  /*be70*/  IMAD.MOV.U32 R22, RZ, RZ, R6 ;  /* 0x000000ffff167224 */ /* 0x000fe200078e0006 */
[----:B------:R-:W-:-:S03]  /*be80*/  MOV R6, UR9 ;  /* 0x0000000900067c02 */ /* 0x000fc60008000f00 */
[----:B------:R-:W-:Y:S01]  /*be90*/  F2FP.BF16.F32.PACK_AB R4, RZ, R4 ;  /* 0x00000004ff04723e */ /* 0x000fe200000010ff */
[----:B------:R-:W-:-:S03]  /*bea0*/  IMAD.WIDE.U32 R22, R5, 0xf0, R22 ;  /* 0x000000f005167825 */ /* 0x000fc600078e0016 */
[----:B------:R-:W-:Y:S01]  /*beb0*/  PRMT R7, R4, 0x7610, R7 ;  /* 0x0000761004077816 */ /* 0x000fe20000000007 */
[----:B------:R-:W-:Y:S02]  /*bec0*/  IMAD R6, R6, 0xf0, RZ ;  /* 0x000000f006067824 */ /* 0x000fe400078e02ff */
[----:B------:R-:W-:Y:S02]  /*bed0*/  @P3 IMAD.MOV.U32 R4, RZ, RZ, R22 ;  /* 0x000000ffff043224 */ /* 0x000fe400078e0016 */
[----:B------:R-:W-:-:S05]  /*bee0*/  IMAD.IADD R5, R23, 0x1, R6 ;  /* 0x0000000117057824 */ /* 0x000fca00078e0206 */
[----:B------:R0:W-:Y:S01]  /*bef0*/  @P3 STG.E.U16 desc[UR60][R4.64], R7 ;  /* 0x0000000704003986 */ /* 0x0001e2000c10153c */
[----:B------:R-:W-:Y:S05]  /*bf00*/  @!P4 BRA `(.L_x_43) ;  /* 0x000000000008c947 */ /* 0x000fea0003800000 */
[----:B0-----:R-:W2:Y:S04]  /*bf10*/  LDG.E.LTC128B.U16 R7, desc[UR60][R232.64+0x2] ;  /* 0x0000023ce8077981 */ /* 0x001ea8000c1e1520 */
[----:B--2---:R1:W-:Y:S02]  /*bf20*/  STL [R1+0x24c], R7 ;  /* 0x00024c0701007387 */ /* 0x0043e40000100800 */
.L_x_43:
[----:B------:R-:W-:Y:S05]  /*bf30*/  BSYNC B1 ;  /* 0x0000000000017941 */ /* 0x000fea0003800000 */
.L_x_42:
[----:B0-----:R-:W2:Y:S04]  /*bf40*/  LDL.LU R8, [R1+0x224] ;  /* 0x0002240001087983 */ /* 0x001ea80000300800 */
[----:B-----5:R-:W-:Y:S04]  /*bf50*/  STL [R1+0x2ec], R24 ;  /* 0x0002ec1801007387 */ /* 0x020fe80000100800 */
[----:B------:R-:W-:Y:S04]  /*bf60*/  STL [R1+0x2e8], R19 ;  /* 0x0002e81301007387 */ /* 0x000fe80000100800 */
[----:B------:R0:W-:Y:S04]  /*bf70*/  STL.64 [R1+0x2e0], R22 ;  /* 0x0002e01601007387 */ /* 0x0001e80000100a00 */
[----:B0-----:R-:W3:Y:S04]  /*bf80*/  LDL.64 R22, [R1+0x240] ;  /* 0x0002400001167983 */ /* 0x001ee80000100a00 */
[----:B------:R0:W-:Y:S04]  /*bf90*/  STL.64 [R1+0x2d8], R20 ;  /* 0x0002d81401007387 */ /* 0x0001e80000100a00 */
[----:B0-----:R-:W4:Y:S04]  /*bfa0*/  LDL.64 R20, [R1+0x270] ;  /* 0x0002700001147983 */ /* 0x001f280000100a00 */
[----:B------:R0:W-:Y:S04]  /*bfb0*/  STL [R1+0x2d4], R18 ;  /* 0x0002d41201007387 */ /* 0x0001e80000100800 */
[----:B0-----:R-:W2:Y:S04]  /*bfc0*/  LDL.LU R18, [R1+0x280] ;  /* 0x0002800001127983 */ /* 0x001ea80000300800 */
[----:B------:R0:W-:Y:S04]  /*bfd0*/  STL [R1+0x2d0], R17 ;  /* 0x0002d01101007387 */ /* 0x0001e80000100800 */
[----:B0-----:R-:W4:Y:S04]  /*bfe0*/  LDL.LU R17, [R1+0x258] ;  /* 0x0002580001117983 */ /* 0x001f280000300800 */
[----:B------:R0:W-:Y:S04]  /*bff0*/  STL.64 [R1+0x2c8], R10 ;  /* 0x0002c80a01007387 */ /* 0x0001e80000100a00 */
[----:B0-----:R-:W3:Y:S04]  /*c000*/  LDL.LU.64 R10, [R1+0x250] ;  /* 0x00025000010a7983 */ /* 0x001ee80000300a00 */
[----:B------:R0:W-:Y:S04]  /*c010*/  STL [R1+0x2c0], R5 ;  /* 0x0002c00501007387 */ /* 0x0001e80000100800 */
[----:B0-----:R-:W1:Y:S01]  /*c020*/  LDL.LU R5, [R1+0x24c] ;  /* 0x00024c0001057983 */ /* 0x001e620000300800 */
[----:B------:R-:W-:-:S03]  /*c030*/  ISETP.GT.AND P5, PT, R3, 0x88, PT ;  /* 0x000000880300780c */ /* 0x000fc60003fa4270 */
[----:B------:R-:W-:Y:S01]  /*c040*/  STL [R1+0x2bc], R4 ;  /* 0x0002bc0401007387 */ /* 0x000fe20000100800 */
[----:B--2---:R-:W-:-:S09]  /*c050*/  LOP3.LUT R18, R18, 0xfffffffb, RZ, 0xc0, !PT ;  /* 0xfffffffb12127812 */ /* 0x004fd200078ec0ff */
[----:B------:R-:W-:Y:S01]  /*c060*/  @P5 LOP3.LUT R18, R18, 0x4, RZ, 0xfc, !PT ;  /* 0x0000000412125812 */ /* 0x000fe200078efcff */
[----:B-1----:R-:W-:-:S04]  /*c070*/  IMAD.U32 R7, R5, 0x10000, RZ ;  /* 0x0001000005077824 */ /* 0x002fc800078e00ff */
[----:B------:R-:W-:-:S04]  /*c080*/  FMUL R7, R7, R16 ;  /* 0x0000001007077220 */ /* 0x000fc80000400000 */
[----:B------:R-:W-:Y:S01]  /*c090*/  FFMA R7, R8, R2, R7 ;  /* 0x0000000208077223 */ /* 0x000fe20000000007 */
[----:B------:R-:W-:-:S04]  /*c0a0*/  IMAD.U32 R8, RZ, RZ, UR8 ;  /* 0x00000008ff087e24 */ /* 0x000fc8000f8e00ff */
[----:B------:R-:W-:-:S04]  /*c0b0*/  F2FP.BF16.F32.PACK_AB R9, RZ, R7 ;  /* 0x00000007ff09723e */ /* 0x000fc800000010ff */
[----:B------:R-:W-:Y:S01]  /*c0c0*/  PRMT R24, R9, 0x7610, R24 ;  /* 0x0000761009187816 */ /* 0x000fe20000000018 */
[----:B------:R-:W-:Y:S01]  /*c0d0*/  IMAD.WIDE.U32 R8, R8, 0xf0, R234 ;  /* 0x000000f008087825 */ /* 0x000fe200078e00ea */
[----:B---3--:R-:W-:Y:S02]  /*c0e0*/  IADD3 R10, P3, R22, R10, RZ ;  /* 0x0000000a160a7210 */ /* 0x008fe40007f7e0ff */
[----:B------:R-:W-:Y:S02]  /*c0f0*/  PRMT R19, R24, 0x7610, R19 ;  /* 0x0000761018137816 */ /* 0x000fe40000000013 */
[----:B------:R-:W-:Y:S01]  /*c100*/  IADD3 R7, R6, R9, RZ ;  /* 0x0000000906077210 */ /* 0x000fe20007ffe0ff */
[----:B------:R-:W-:Y:S01]  /*c110*/  @P4 IMAD.MOV.U32 R6, RZ, RZ, R8 ;  /* 0x000000ffff064224 */ /* 0x000fe200078e0008 */
[----:B------:R0:W5:Y:S01]  /*c120*/  LDL.LU R24, [R1+0x2ec] ;  /* 0x0002ec0001187983 */ /* 0x0001620000300800 */
[----:B----4-:R-:W-:-:S03]  /*c130*/  IMAD.X R11, R17, 0x1, R23, P3 ;  /* 0x00000001110b7824 */ /* 0x010fc600018e0617 */
[----:B------:R1:W-:Y:S01]  /*c140*/  @P4 STG.E.U16 desc[UR60][R6.64+0x2], R19 ;  /* 0x0000021306004986 */ /* 0x0003e2000c10153c */
[----:B------:R-:W-:-:S03]  /*c150*/  IADD3 R17, P4, R10, R12, RZ ;  /* 0x0000000c0a117210 */ /* 0x000fc60007f9e0ff */
[----:B-1----:R0:W5:Y:S04]  /*c160*/  LDL.LU R19, [R1+0x2e8] ;  /* 0x0002e80001137983 */ /* 0x0021680000300800 */
[----:B------:R0:W5:Y:S01]  /*c170*/  LDL.LU.64 R22, [R1+0x2e0] ;  /* 0x0002e00001167983 */ /* 0x0001620000300a00 */
[----:B------:R-:W-:Y:S02]  /*c180*/  PRMT R4, R5, 0x7610, R4 ;  /* 0x0000761005047816 */ /* 0x000fe40000000004 */
[----:B------:R-:W-:Y:S01]  /*c190*/  ISETP.GT.AND P3, PT, R0, RZ, P5 ;  /* 0x000000ff0000720c */ /* 0x000fe20002f64270 */
[----:B------:R-:W-:Y:S04]  /*c1a0*/  STL.64 [R1+0x220], R10 ;  /* 0x0002200a01007387 */ /* 0x000fe80000100a00 */
[----:B------:R1:W-:Y:S02]  /*c1b0*/  STL [R1+0x280], R18 ;  /* 0x0002801201007387 */ /* 0x0003e40000100800 */
[----:B-1----:R-:W-:Y:S01]  /*c1c0*/  IMAD.X R18, R11, 0x1, R21, P4 ;  /* 0x000000010b127824 */ /* 0x002fe200020e0615 */
[C---:B------:R-:W-:Y:S01]  /*c1d0*/  LEA R10, P4, R17.reuse, R14, 0x1 ;  /* 0x0000000e110a7211 */ /* 0x040fe200078808ff */
[----:B------:R0:W5:Y:S03]  /*c1e0*/  LDL.LU.64 R20, [R1+0x2d8] ;  /* 0x0002d80001147983 */ /* 0x0001660000300a00 */
[----:B------:R-:W-:-:S02]  /*c1f0*/  LEA.HI.X R11, R17, R15, R18, 0x1, P4 ;  /* 0x0000000f110b7211 */ /* 0x000fc400020f0c12 */
[----:B------:R0:W5:Y:S04]  /*c200*/  LDL.LU R18, [R1+0x2d4] ;  /* 0x0002d40001127983 */ /* 0x0001680000300800 */
[----:B------:R0:W5:Y:S04]  /*c210*/  LDL.LU R17, [R1+0x2d0] ;  /* 0x0002d00001117983 */ /* 0x0001680000300800 */
[----:B------:R1:W-:Y:S04]  /*c220*/  STL.64 [R1+0x250], R10 ;  /* 0x0002500a01007387 */ /* 0x0003e80000100a00 */
[----:B-1----:R0:W5:Y:S04]  /*c230*/  LDL.LU.64 R10, [R1+0x2c8] ;  /* 0x0002c800010a7983 */ /* 0x0021680000300a00 */
[----:B------:R0:W5:Y:S04]  /*c240*/  LDL.LU R5, [R1+0x2c0] ;  /* 0x0002c00001057983 */ /* 0x0001680000300800 */
[----:B------:R1:W-:Y:S04]  /*c250*/  STL.S16 [R1+0x24c], R4 ;  /* 0x00024c0401007387 */ /* 0x0003e80000100600 */
[----:B-1----:R0:W5:Y:S01]  /*c260*/  LDL.LU R4, [R1+0x2bc] ;  /* 0x0002bc0001047983 */ /* 0x0021620000300800 */
[----:B------:R-:W-:Y:S04]  /*c270*/  BSSY B1, `(.L_x_44) ;  /* 0x0000009000017945 */ /* 0x000fe80003800000 */
[----:B------:R-:W-:Y:S05]  /*c280*/  @!P3 BRA `(.L_x_45) ;  /* 0x00000000001cb947 */ /* 0x000fea0003800000 */
[----:B------:R1:W-:Y:S04]  /*c290*/  STL.64 [R1+0x2c0], R2 ;  /* 0x0002c00201007387 */ /* 0x0003e80000100a00 */
[----:B-1----:R-:W2:Y:S04]  /*c2a0*/  LDL.LU.64 R2, [R1+0x250] ;  /* 0x0002500001027983 */ /* 0x002ea80000300a00 */
[----:B------:R2:W-:Y:S04]  /*c2b0*/  STL [R1+0x2bc], R0 ;  /* 0x0002bc0001007387 */ /* 0x0005e80000100800 */
[----:B--2---:R-:W2:Y:S04]  /*c2c0*/  LDG.E.LTC128B.U16 R0, desc[UR60][R2.64] ;  /* 0x0000003c02007981 */ /* 0x004ea8000c1e1520 */
[----:B------:R1:W5:Y:S04]  /*c2d0*/  LDL.LU.64 R2, [R1+0x2c0] ;  /* 0x0002c00001027983 */ /* 0x0003680000300a00 */
[----:B--2---:R2:W-:Y:S04]  /*c2e0*/  STL [R1+0x24c], R0 ;  /* 0x00024c0001007387 */ /* 0x0045e80000100800 */
[----:B--2---:R1:W5:Y:S02]  /*c2f0*/  LDL.LU R0, [R1+0x2bc] ;  /* 0x0002bc0001007983 */ /* 0x0043640000300800 */
.L_x_45:
[----:B------:R-:W-:Y:S05]  /*c300*/  BSYNC B1 ;  /* 0x0000000000017941 */ /* 0x000fea0003800000 */
.L_x_44:
[----:B-----5:R-:W2:Y:S04]  /*c310*/  LDL R4, [R1+0x288] ;  /* 0x0002880001047983 */ /* 0x020ea80000100800 */
[----:B------:R3:W-:Y:S04]  /*c320*/  STL [R1+0x2dc], R12 ;  /* 0x0002dc0c01007387 */ /* 0x0007e80000100800 */
[----:B---3--:R-:W3:Y:S04]  /*c330*/  LDL.LU R12, [R1+0x228] ;  /* 0x00022800010c7983 */ /* 0x008ee80000300800 */
[----:B------:R4:W-:Y:S04]  /*c340*/  STL [R1+0x2d8], R7 ;  /* 0x0002d80701007387 */ /* 0x0009e80000100800 */
[----:B----4-:R-:W4:Y:S04]  /*c350*/  LDL R7, [R1+0x27c] ;  /* 0x00027c0001077983 */ /* 0x010f280000100800 */
[----:B------:R0:W-:Y:S04]  /*c360*/  STL.64 [R1+0x2d0], R10 ;  /* 0x0002d00a01007387 */ /* 0x0001e80000100a00 */
[----:B0-----:R-:W3:Y:S04]  /*c370*/  LDL.64 R10, [R1+0x240] ;  /* 0x00024000010a7983 */ /* 0x001ee80000100a00 */
[----:B------:R0:W-:Y:S04]  /*c380*/  STL.64 [R1+0x2c8], R8 ;  /* 0x0002c80801007387 */ /* 0x0001e80000100a00 */
[----:B0-----:R-:W3:Y:S04]  /*c390*/  LDL.LU.64 R8, [R1+0x2a0] ;  /* 0x0002a00001087983 */ /* 0x001ee80000300a00 */
[----:B------:R0:W-:Y:S04]  /*c3a0*/  STL [R1+0x2c0], R6 ;  /* 0x0002c00601007387 */ /* 0x0001e80000100800 */
[----:B0-----:R-:W3:Y:S04]  /*c3b0*/  LDL R6, [R1+0x290] ;  /* 0x0002900001067983 */ /* 0x001ee80000100800 */
[----:B------:R0:W-:Y:S04]  /*c3c0*/  STL [R1+0x2bc], R3 ;  /* 0x0002bc0301007387 */ /* 0x0001e80000100800 */
[----:B0-----:R-:W3:Y:S01]  /*c3d0*/  LDL.LU R3, [R1+0x24c] ;  /* 0x00024c0001037983 */ /* 0x001ee20000300800 */
[----:B--2---:R-:W-:-:S02]  /*c3e0*/  R2UR UR4, R4 ;  /* 0x00000000040472ca */ /* 0x004fc400000e0000 */
[----:B----4-:R-:W-:Y:S01]  /*c3f0*/  IADD3 R22, P4, R7, R22, RZ ;  /* 0x0000001607167210 */ /* 0x010fe20007f9e0ff */
[----:B---3--:R-:W-:-:S04]  /*c400*/  IMAD.U32 R4, R3, 0x10000, RZ ;  /* 0x0001000003047824 */ /* 0x008fc800078e00ff */
[----:B------:R-:W-:-:S04]  /*c410*/  FMUL R4, R4, R16 ;  /* 0x0000001004047220 */ /* 0x000fc80000400000 */
[----:B------:R-:W-:Y:S02]  /*c420*/  FFMA R4, R12, R2, R4 ;  /* 0x000000020c047223 */ /* 0x000fe40000000004 */
[----:B------:R0:W5:Y:S04]  /*c430*/  LDL.LU R12, [R1+0x2dc] ;  /* 0x0002dc00010c7983 */ /* 0x0001680000300800 */
[----:B------:R0:W5:Y:S04]  /*c440*/  LDL.LU R7, [R1+0x2d8] ;  /* 0x0002d80001077983 */ /* 0x0001680000300800 */
[----:B------:R-:W2:Y:S01]  /*c450*/  LDL R23, [R1+0x248] ;  /* 0x0002480001177983 */ /* 0x000ea20000100800 */
[----:B------:R-:W-:-:S02]  /*c460*/  F2FP.BF16.F32.PACK_AB R4, RZ, R4 ;  /* 0x00000004ff04723e */ /* 0x000fc400000010ff */
[----:B--2---:R-:W-:Y:S02]  /*c470*/  IADD3.X R23, R5, R23, RZ, P4, !PT ;  /* 0x0000001705177210 */ /* 0x004fe400027fe4ff */
[----:B------:R-:W2:Y:S04]  /*c480*/  LDL R5, [R1+0x268] ;  /* 0x0002680001057983 */ /* 0x000ea80000100800 */
[----:B------:R3:W-:Y:S04]  /*c490*/  @P3 STG.E.U16 desc[UR60][R22.64], R4 ;  /* 0x0000000416003986 */ /* 0x0007e8000c10153c */
[----:B---3--:R-:W3:Y:S04]  /*c4a0*/  LDL R22, [R1+0x278] ;  /* 0x0002780001167983 */ /* 0x008ee80000100800 */
[----:B------:R-:W4:Y:S01]  /*c4b0*/  LDL R23, [R1+0x28c] ;  /* 0x00028c0001177983 */ /* 0x000f220000100800 */
[----:B------:R-:W-:-:S05]  /*c4c0*/  IADD3 R8, P3, R10, R8, RZ ;  /* 0x000000080a087210 */ /* 0x000fca0007f7e0ff */
[----:B------:R-:W-:Y:S02]  /*c4d0*/  IMAD.X R9, R21, 0x1, R11, P3 ;  /* 0x0000000115097824 */ /* 0x000fe400018e060b */
[----:B------:R0:W5:Y:S04]  /*c4e0*/  LDL.LU.64 R10, [R1+0x2d0] ;  /* 0x0002d000010a7983 */ /* 0x0001680000300a00 */
[----:B------:R1:W-:Y:S01]  /*c4f0*/  STL.64 [R1+0x250], R8 ;  /* 0x0002500801007387 */ /* 0x0003e20000100a00 */
[----:B------:R-:W-:Y:S01]  /*c500*/  BSSY B1, `(.L_x_46) ;  /* 0x0000011000017945 */ /* 0x000fe20003800000 */
[----:B--2---:R-:W-:Y:S02]  /*c510*/  IMAD.WIDE.U32 R4, R17, R5, R8 ;  /* 0x0000000511047225 */ /* 0x004fe400078e0008 */
[----:B-1----:R0:W5:Y:S01]  /*c520*/  LDL.LU.64 R8, [R1+0x2c8] ;  /* 0x0002c80001087983 */ /* 0x0021620000300a00 */
[----:B------:R-:W-:-:S04]  /*c530*/  IADD3 R4, P3, R18, R4, RZ ;  /* 0x0000000412047210 */ /* 0x000fc80007f7e0ff */
[----:B------:R-:W-:Y:S02]  /*c540*/  IADD3.X R5, R19, R6, R5, P3, !PT ;  /* 0x0000000613057210 */ /* 0x000fe40001ffe405 */
[----:B------:R0:W5:Y:S01]  /*c550*/  LDL.LU R6, [R1+0x2c0] ;  /* 0x0002c00001067983 */ /* 0x0001620000300800 */
[----:B---3--:R-:W-:-:S04]  /*c560*/  IMAD.WIDE.U32 R4, R22, UR4, R4 ;  /* 0x0000000416047c25 */ /* 0x008fc8000f8e0004 */
[----:B----4-:R-:W-:Y:S01]  /*c570*/  IMAD.IADD R5, R23, 0x1, R5 ;  /* 0x0000000117057824 */ /* 0x010fe200078e0205 */
[----:B------:R-:W-:-:S04]  /*c580*/  LEA R22, P3, R4, R14, 0x1 ;  /* 0x0000000e04167211 */ /* 0x000fc800078608ff */
[----:B------:R-:W-:Y:S02]  /*c590*/  LEA.HI.X R23, R4, R15, R5, 0x1, P3 ;  /* 0x0000000f04177211 */ /* 0x000fe400018f0c05 */
[----:B------:R-:W-:Y:S02]  /*c5a0*/  PRMT R4, R3, 0x7610, R4 ;  /* 0x0000761003047816 */ /* 0x000fe40000000004 */
[----:B------:R0:W5:Y:S01]  /*c5b0*/  LDL.LU R3, [R1+0x2bc] ;  /* 0x0002bc0001037983 */ /* 0x0001620000300800 */
[----:B------:R-:W-:-:S03]  /*c5c0*/  ISETP.GT.AND P3, PT, R0, 0x1, P5 ;  /* 0x000000010000780c */ /* 0x000fc60002f64270 */
[----:B------:R0:W-:Y:S10]  /*c5d0*/  STL.S16 [R1+0x228], R4 ;  /* 0x0002280401007387 */ /* 0x0001f40000100600 */
[----:B0-----:R-:W-:Y:S05]  /*c5e0*/  @!P3 BRA `(.L_x_47) ;  /* 0x000000000008b947 */ /* 0x001fea0003800000 */
[----:B------:R-:W2:Y:S04]  /*c5f0*/  LDG.E.LTC128B.U16 R4, desc[UR60][R22.64+0x2] ;  /* 0x0000023c16047981 */ /* 0x000ea8000c1e1520 */
[----:B--2---:R0:W-:Y:S02]  /*c600*/  STL [R1+0x228], R4 ;  /* 0x0002280401007387 */ /* 0x0041e40000100800 */
.L_x_47:
[----:B------:R-:W-:Y:S05]  /*c610*/  BSYNC B1 ;  /* 0x0000000000017941 */ /* 0x000fea0003800000 */
.L_x_46:
[----:B------:R-:W2:Y:S04]  /*c620*/  LDL.LU R5, [R1+0x22c] ;  /* 0x00022c0001057983 */ /* 0x000ea80000300800 */
[----:B-----5:R-:W-:Y:S04]  /*c630*/  STL [R1+0x2c8], R12 ;  /* 0x0002c80c01007387 */ /* 0x020fe80000100800 */
[----:B------:R-:W-:Y:S04]  /*c640*/  STL [R1+0x2c4], R11 ;  /* 0x0002c40b01007387 */ /* 0x000fe80000100800 */
[----:B------:R1:W-:Y:S04]  /*c650*/  STL [R1+0x2c0], R10 ;  /* 0x0002c00a01007387 */ /* 0x0003e80000100800 */
[----:B-1----:R-:W0:Y:S04]  /*c660*/  LDL.LU R10, [R1+0x228] ;  /* 0x00022800010a7983 */ /* 0x002e280000300800 */
[----:B------:R1:W-:Y:S01]  /*c670*/  STL [R1+0x2bc], R3 ;  /* 0x0002bc0301007387 */ /* 0x0003e20000100800 */
[----:B0-----:R-:W-:-:S04]  /*c680*/  IMAD.U32 R4, R10, 0x10000, RZ ;  /* 0x000100000a047824 */ /* 0x001fc800078e00ff */
[----:B------:R-:W-:-:S04]  /*c690*/  FMUL R4, R4, R16 ;  /* 0x0000001004047220 */ /* 0x000fc80000400000 */
[----:B--2---:R-:W-:Y:S02]  /*c6a0*/  FFMA R5, R5, R2, R4 ;  /* 0x0000000205057223 */ /* 0x004fe40000000004 */
[----:B------:R-:W2:Y:S03]  /*c6b0*/  LDL R4, [R1+0x27c] ;  /* 0x00027c0001047983 */ /* 0x000ea60000100800 */
[----:B------:R-:W-:-:S04]  /*c6c0*/  F2FP.BF16.F32.PACK_AB R5, RZ, R5 ;  /* 0x00000005ff05723e */ /* 0x000fc800000010ff */
[----:B------:R-:W-:Y:S02]  /*c6d0*/  PRMT R12, R5, 0x7610, R12 ;  /* 0x00007610050c7816 */ /* 0x000fe4000000000c */
[----:B------:R-:W3:Y:S02]  /*c6e0*/  LDL R5, [R1+0x248] ;  /* 0x0002480001057983 */ /* 0x000ee40000100800 */
[----:B------:R-:W-:Y:S02]  /*c6f0*/  PRMT R11, R12, 0x7610, R11 ;  /* 0x000076100c0b7816 */ /* 0x000fe4000000000b */
[----:B-1----:R-:W-:Y:S01]  /*c700*/  PRMT R3, R10, 0x7610, R3 ;  /* 0x000076100a037816 */ /* 0x002fe20000000003 */
[----:B------:R0:W5:Y:S01]  /*c710*/  LDL.LU R12, [R1+0x2c8] ;  /* 0x0002c800010c7983 */ /* 0x0001620000300800 */
[----:B--2---:R-:W-:-:S05]  /*c720*/  IADD3 R4, P4, R4, R8, RZ ;  /* 0x0000000804047210 */ /* 0x004fca0007f9e0ff */
[----:B---3--:R-:W-:-:S05]  /*c730*/  IMAD.X R5, R7, 0x1, R5, P4 ;  /* 0x0000000107057824 */ /* 0x008fca00020e0605 */
[----:B------:R1:W-:Y:S04]  /*c740*/  @P3 STG.E.U16 desc[UR60][R4.64+0x2], R11 ;  /* 0x0000020b04003986 */ /* 0x0003e8000c10153c */
[----:B-1----:R0:W5:Y:S04]  /*c750*/  LDL.LU R11, [R1+0x2c4] ;  /* 0x0002c400010b7983 */ /* 0x0021680000300800 */
[----:B------:R0:W5:Y:S04]  /*c760*/  LDL.LU R10, [R1+0x2c0] ;  /* 0x0002c000010a7983 */ /* 0x0001680000300800 */
[----:B------:R1:W-:Y:S04]  /*c770*/  STL.S16 [R1+0x228], R3 ;  /* 0x0002280301007387 */ /* 0x0003e80000100600 */
[----:B-1----:R0:W5:Y:S01]  /*c780*/  LDL.LU R3, [R1+0x2bc] ;  /* 0x0002bc0001037983 */ /* 0x0021620000300800 */
[----:B------:R-:W-:Y:S01]  /*c790*/  ISETP.GT.AND P4, PT, R0, 0x8, P2 ;  /* 0x000000080000780c */ /* 0x000fe20001784270 */
[----:B------:R-:W-:-:S12]  /*c7a0*/  BSSY B1, `(.L_x_48) ;  /* 0x0000006000017945 */ /* 0x000fd80003800000 */
[----:B0-----:R-:W-:Y:S05]  /*c7b0*/  @!P4 BRA `(.L_x_49) ;  /* 0x000000000010c947 */ /* 0x001fea0003800000 */
[----:B------:R0:W-:Y:S04]  /*c7c0*/  STL [R1+0x2bc], R0 ;  /* 0x0002bc0001007387 */ /* 0x0001e80000100800 */
[----:B0-----:R-:W2:Y:S04]  /*c7d0*/  LDG.E.LTC128B.U16 R0, desc[UR60][R232.64+0x10] ;  /* 0x0000103ce8007981 */ /* 0x001ea8000c1e1520 */
[----:B--2---:R0:W-:Y:S04]  /*c7e0*/  STL [R1+0x228], R0 ;  /* 0x0002280001007387 */ /* 0x0041e80000100800 */
[----:B0-----:R0:W5:Y:S02]  /*c7f0*/  LDL.LU R0, [R1+0x2bc] ;  /* 0x0002bc0001007983 */ /* 0x0011640000300800 */
.L_x_49:
[----:B------:R-:W-:Y:S05]  /*c800*/  BSYNC B1 ;  /* 0x0000000000017941 */ /* 0x000fea0003800000 */
.L_x_48:
[----:B------:R1:W-:Y:S04]  /*c810*/  STL.64 [R1+0x2f0], R22 ;  /* 0x0002f01601007387 */ /* 0x0003e80000100a00 */
[----:B-1----:R-:W2:Y:S04]  /*c820*/  LDL.LU R23, [R1+0x230] ;  /* 0x0002300001177983 */ /* 0x002ea80000300800 */
[----:B------:R-:W-:Y:S04]  /*c830*/  STL [R1+0x2e8], R20 ;  /* 0x0002e81401007387 */ /* 0x000fe80000100800 */
[----:B------:R-:W-:Y:S04]  /*c840*/  STL [R1+0x2e4], R17 ;  /* 0x0002e41101007387 */ /* 0x000fe80000100800 */
[----:B------:R-:W-:Y:S04]  /*c850*/  STL [R1+0x2e0], R5 ;  /* 0x0002e00501007387 */ /* 0x000fe80000100800 */
[----:B------:R1:W-:Y:S04]  /*c860*/  STL.64 [R1+0x2d8], R18 ;  /* 0x0002d81201007387 */ /* 0x0003e80000100a00 */
[----:B-1----:R-:W3:Y:S04]  /*c870*/  LDL R19, [R1+0x27c] ;  /* 0x00027c0001137983 */ /* 0x002ee80000100800 */
[----:B------:R1:W-:Y:S04]  /*c880*/  STL.64 [R1+0x2d0], R14 ;  /* 0x0002d00e01007387 */ /* 0x0003e80000100a00 */
[----:B-1----:R-:W4:Y:S04]  /*c890*/  LDL.LU.64 R14, [R1+0x220] ;  /* 0x00022000010e7983 */ /* 0x002f280000300a00 */
[----:B-----5:R1:W-:Y:S04]  /*c8a0*/  STL.64 [R1+0x2c8], R12 ;  /* 0x0002c80c01007387 */ /* 0x0203e80000100a00 */
[----:B-1----:R-:W4:Y:S04]  /*c8b0*/  LDL R12, [R1+0x248] ;  /* 0x00024800010c7983 */ /* 0x002f280000100800 */
[----:B------:R-:W4:Y:S04]  /*c8c0*/  LDL R13, [R1+0x268] ;  /* 0x00026800010d7983 */ /* 0x000f280000100800 */
[----:B------:R1:W-:Y:S04]  /*c8d0*/  STL [R1+0x2c0], R4 ;  /* 0x0002c00401007387 */ /* 0x0003e80000100800 */
[----:B-1----:R-:W2:Y:S04]  /*c8e0*/  LDL.LU R4, [R1+0x228] ;  /* 0x0002280001047983 */ /* 0x002ea80000300800 */
[----:B------:R-:W-:Y:S01]  /*c8f0*/  STL [R1+0x2bc], R3 ;  /* 0x0002bc0301007387 */ /* 0x000fe20000100800 */
[----:B--2---:R-:W-:-:S05]  /*c900*/  SHF.L.U32 R22, R4, 0x10, RZ ;  /* 0x0000001004167819 */ /* 0x004fca00000006ff */
[----:B------:R-:W-:Y:S01]  /*c910*/  FMUL R20, R22, R16 ;  /* 0x0000001016147220 */ /* 0x000fe20000400000 */
[----:B------:R-:W-:-:S03]  /*c920*/  @P4 IMAD.MOV.U32 R22, RZ, RZ, R8 ;  /* 0x000000ffff164224 */ /* 0x000fc600078e0008 */
[----:B------:R-:W-:Y:S01]  /*c930*/  FFMA R20, R23, R2, R20 ;  /* 0x0000000217147223 */ /* 0x000fe20000000014 */
[----:B------:R-:W-:-:S04]  /*c940*/  @P4 IMAD.MOV.U32 R23, RZ, RZ, R7 ;  /* 0x000000ffff174224 */ /* 0x000fc800078e0007 */
[----:B------:R-:W-:-:S04]  /*c950*/  F2FP.BF16.F32.PACK_AB R18, RZ, R20 ;  /* 0x00000014ff12723e */ /* 0x000fc800000010ff */
[----:B------:R-:W-:-:S04]  /*c960*/  PRMT R17, R18, 0x7610, R17 ;  /* 0x0000761012117816 */ /* 0x000fc80000000011 */
[----:B------:R-:W-:Y:S01]  /*c970*/  PRMT R5, R17, 0x7610, R5 ;  /* 0x0000761011057816 */ /* 0x000fe20000000005 */
[----:B------:R-:W-:-:S04]  /*c980*/  IMAD.U32 R17, RZ, RZ, UR9 ;  /* 0x00000009ff117e24 */ /* 0x000fc8000f8e00ff */
[----:B------:R1:W-:Y:S02]  /*c990*/  @P4 STG.E.U16 desc[UR60][R22.64+0x10], R5 ;  /* 0x0000100516004986 */ /* 0x0003e4000c10153c */
[----:B-1----:R-:W-:Y:S02]  /*c9a0*/  IMAD.U32 R5, RZ, RZ, UR8 ;  /* 0x00000008ff057e24 */ /* 0x002fe4000f8e00ff */
[----:B------:R1:W5:Y:S01]  /*c9b0*/  LDL.LU.64 R22, [R1+0x2f0] ;  /* 0x0002f00001167983 */ /* 0x0003620000300a00 */
[----:B------:R-:W-:Y:S02]  /*c9c0*/  IMAD.U32 R20, RZ, RZ, UR9 ;  /* 0x00000009ff147e24 */ /* 0x000fe4000f8e00ff */
[----:B------:R-:W-:Y:S02]  /*c9d0*/  SHF.L.U64.HI R5, R5, 0x9, R17 ;  /* 0x0000000905057819 */ /* 0x000fe40000010211 */
[----:B------:R-:W-:-:S03]  /*c9e0*/  MOV R17, UR8 ;  /* 0x0000000800117c02 */ /* 0x000fc60008000f00 */
[----:B------:R-:W-:Y:S02]  /*c9f0*/  STL [R1+0x29c], R5 ;  /* 0x00029c0501007387 */ /* 0x000fe40000100800 */
[C---:B------:R-:W-:Y:S01]  /*ca00*/  IMAD.SHL.U32 R18, R17.reuse, 0x200, RZ ;  /* 0x0000020011127824 */ /* 0x040fe200078e00ff */
[----:B------:R-:W-:-:S04]  /*ca10*/  SHF.L.U64.HI R17, R17, 0x8, R20 ;  /* 0x0000000811117819 */ /* 0x000fc80000010214 */
[----:B------:R3:W-:Y:S04]  /*ca20*/  STL [R1+0x230], R18 ;  /* 0x0002301201007387 */ /* 0x0007e80000100800 */
[----:B------:R1:W5:Y:S04]  /*ca30*/  LDL.LU R20, [R1+0x2e8] ;  /* 0x0002e80001147983 */ /* 0x0003680000300800 */
[----:B------:R2:W-:Y:S01]  /*ca40*/  STL [R1+0x2a8], R17 ;  /* 0x0002a81101007387 */ /* 0x0005e20000100800 */
[----:B---3--:R-:W-:-:S04]  /*ca50*/  IADD3 R18, P3, P4, R19, R10, R18 ;  /* 0x0000000a13127210 */ /* 0x008fc80007c7e012 */
[----:B----4-:R-:W-:Y:S01]  /*ca60*/  IADD3.X R19, R12, R11, R5, P3, P4 ;  /* 0x0000000b0c137210 */ /* 0x010fe20001fe8405 */
[----:B------:R-:W-:Y:S01]  /*ca70*/  IMAD.U32 R12, RZ, RZ, UR8 ;  /* 0x00000008ff0c7e24 */ /* 0x000fe2000f8e00ff */
[----:B--2---:R1:W5:Y:S03]  /*ca80*/  LDL.LU R17, [R1+0x2e4] ;  /* 0x0002e40001117983 */ /* 0x0043660000300800 */
[----:B------:R-:W-:Y:S01]  /*ca90*/  IMAD.SHL.U32 R12, R12, 0x100, RZ ;  /* 0x000001000c0c7824 */ /* 0x000fe200078e00ff */
[----:B------:R1:W5:Y:S04]  /*caa0*/  LDL.LU R5, [R1+0x2e0] ;  /* 0x0002e00001057983 */ /* 0x0003680000300800 */
[----:B------:R2:W-:Y:S01]  /*cab0*/  STL.64 [R1+0x258], R18 ;  /* 0x0002581201007387 */ /* 0x0005e20000100a00 */
[----:B------:R-:W-:-:S03]  /*cac0*/  PRMT R3, R4, 0x7610, R3 ;  /* 0x0000761004037816 */ /* 0x000fc60000000003 */
[----:B--2---:R1:W5:Y:S01]  /*cad0*/  LDL.LU.64 R18, [R1+0x2d8] ;  /* 0x0002d80001127983 */ /* 0x0043620000300a00 */
[----:B------:R-:W-:-:S03]  /*cae0*/  ISETP.GT.AND P3, PT, R0, 0x9, P2 ;  /* 0x000000090000780c */ /* 0x000fc60001764270 */
[----:B------:R2:W-:Y:S02]  /*caf0*/  STL [R1+0x2a4], R12 ;  /* 0x0002a40c01007387 */ /* 0x0005e40000100800 */
[----:B--2---:R-:W-:Y:S02]  /*cb00*/  IMAD.WIDE.U32 R12, R13, 0x78, R14 ;  /* 0x000000780d0c7825 */ /* 0x004fe400078e000e */
[----:B------:R1:W5:Y:S04]  /*cb10*/  LDL.LU.64 R14, [R1+0x2d0] ;  /* 0x0002d000010e7983 */ /* 0x0003680000300a00 */
[----:B------:R2:W-:Y:S04]  /*cb20*/  STL.64 [R1+0x220], R12 ;  /* 0x0002200c01007387 */ /* 0x0005e80000100a00 */
[----:B--2---:R1:W5:Y:S04]  /*cb30*/  LDL.LU.64 R12, [R1+0x2c8] ;  /* 0x0002c800010c7983 */ /* 0x0043680000300a00 */
[----:B------:R1:W5:Y:S04]  /*cb40*/  LDL.LU R4, [R1+0x2c0] ;  /* 0x0002c00001047983 */ /* 0x0003680000300800 */
[----:B------:R2:W-:Y:S04]  /*cb50*/  STL.S16 [R1+0x228], R3 ;  /* 0x0002280301007387 */ /* 0x0005e80000100600 */
[----:B--2---:R1:W5:Y:S01]  /*cb60*/  LDL.LU R3, [R1+0x2bc] ;  /* 0x0002bc0001037983 */ /* 0x0043620000300800 */
[----:B------:R-:W-:Y:S04]  /*cb70*/  BSSY B1, `(.L_x_50) ;  /* 0x0000006000017945 */ /* 0x000fe80003800000 */
[----:B------:R-:W-:Y:S05]  /*cb80*/  @!P3 BRA `(.L_x_51) ;  /* 0x000000000010b947 */ /* 0x000fea0003800000 */
[----:B------:R2:W-:Y:S04]  /*cb90*/  STL [R1+0x2bc], R0 ;  /* 0x0002bc0001007387 */ /* 0x0005e80000100800 */
[----:B--2---:R-:W2:Y:S04]  /*cba0*/  LDG.E.LTC128B.U16 R0, desc[UR60][R232.64+0x12] ;  /* 0x0000123ce8007981 */ /* 0x004ea8000c1e1520 */
[----:B--2---:R2:W-:Y:S04]  /*cbb0*/  STL [R1+0x228], R0 ;  /* 0x0002280001007387 */ /* 0x0045e80000100800 */
[----:B--2---:R2:W5:Y:S02]  /*cbc0*/  LDL.LU R0, [R1+0x2bc] ;  /* 0x0002bc0001007983 */ /* 0x0045640000300800 */
.L_x_51:
[----:B------:R-:W-:Y:S05]  /*cbd0*/  BSYNC B1 ;  /* 0x0000000000017941 */ /* 0x000fea0003800000 */
.L_x_50:
[----:B------:R-:W-:Y:S04]  /*cbe0*/  STL [R1+0x2fc], R25 ;  /* 0x0002fc1901007387 */ /* 0x000fe80000100800 */
[----:B------:R3:W-:Y:S04]  /*cbf0*/  STL [R1+0x2f8], R24 ;  /* 0x0002f81801007387 */ /* 0x0007e80000100800 */
[----:B---3--:R-:W3:Y:S04]  /*cc00*/  LDL R24, [R1+0x2a8] ;  /* 0x0002a80001187983 */ /* 0x008ee80000100800 */
[----:B-----5:R4:W-:Y:S04]  /*cc10*/  STL.64 [R1+0x2f0], R22 ;  /* 0x0002f01601007387 */ /* 0x0209e80000100a00 */
[----:B----4-:R-:W4:Y:S04]  /*cc20*/  LDL.LU.64 R22, [R1+0x220] ;  /* 0x0002200001167983 */ /* 0x010f280000300a00 */
[----:B------:R0:W-:Y:S04]  /*cc30*/  STL.64 [R1+0x2e8], R20 ;  /* 0x0002e81401007387 */ /* 0x0001e80000100a00 */
[----:B0-----:R-:W2:Y:S04]  /*cc40*/  LDL.64 R20, [R1+0x240] ;  /* 0x0002400001147983 */ /* 0x001ea80000100a00 */
[----:B------:R0:W-:Y:S04]  /*cc50*/  STL.64 [R1+0x2e0], R18 ;  /* 0x0002e01201007387 */ /* 0x0001e80000100a00 */
[----:B0-----:R-:W3:Y:S04]  /*cc60*/  LDL.64 R18, [R1+0x270] ;  /* 0x0002700001127983 */ /* 0x001ee80000100a00 */
[----:B------:R0:W-:Y:S04]  /*cc70*/  STL [R1+0x2d8], R17 ;  /* 0x0002d81101007387 */ /* 0x0001e80000100800 */
[----:B0-----:R-:W3:Y:S04]  /*cc80*/  LDL R17, [R1+0x26c] ;  /* 0x00026c0001117983 */ /* 0x001ee80000100800 */
[----:B------:R0:W-:Y:S04]  /*cc90*/  STL [R1+0x2d4], R15 ;  /* 0x0002d40f01007387 */ /* 0x0001e80000100800 */
[----:B0-----:R-:W2:Y:S04]  /*cca0*/  LDL.LU R15, [R1+0x280] ;  /* 0x00028000010f7983 */ /* 0x001ea80000300800 */
[----:B------:R0:W-:Y:S04]  /*ccb0*/  STL [R1+0x2d0], R14 ;  /* 0x0002d00e01007387 */ /* 0x0001e80000100800 */
[----:B0-----:R-:W3:Y:S04]  /*ccc0*/  LDL.LU R14, [R1+0x234] ;  /* 0x00023400010e7983 */ /* 0x001ee80000300800 */
[----:B------:R-:W-:Y:S04]  /*ccd0*/  STL.64 [R1+0x2c8], R10 ;  /* 0x0002c80a01007387 */ /* 0x000fe80000100a00 */
[----:B------:R-:W-:Y:S04]  /*cce0*/  STL [R1+0x2c4], R5 ;  /* 0x0002c40501007387 */ /* 0x000fe80000100800 */
[----:B------:R0:W-:Y:S04]  /*ccf0*/  STL [R1+0x2c0], R4 ;  /* 0x0002c00401007387 */ /* 0x0001e80000100800 */
[----:B0-----:R-:W3:Y:S04]  /*cd00*/  LDL.LU R4, [R1+0x228] ;  /* 0x0002280001047983 */ /* 0x001ee80000300800 */
[----:B------:R-:W-:Y:S01]  /*cd10*/  STL [R1+0x2bc], R3 ;  /* 0x0002bc0301007387 */ /* 0x000fe20000100800 */
[----:B----4-:R-:W-:-:S05]  /*cd20*/  IADD3 R25, P6, R12, R22, RZ ;  /* 0x000000160c197210 */ /* 0x010fca0007fde0ff */
[----:B------:R0:W-:Y:S04]  /*cd30*/  STL [R1+0x24c], R25 ;  /* 0x00024c1901007387 */ /* 0x0001e80000100800 */
[----:B0-----:R0:W5:Y:S01]  /*cd40*/  LDL.LU R25, [R1+0x2fc] ;  /* 0x0002fc0001197983 */ /* 0x0011620000300800 */
[----:B--2---:R-:W-:-:S04]  /*cd50*/  LOP3.LUT R15, R15, 0xffffffef, RZ, 0xc0, !PT ;  /* 0xffffffef0f0f7812 */ /* 0x004fc800078ec0ff */
[----:B------:R-:W-:Y:S02]  /*cd60*/  @P0 LOP3.LUT R15, R15, 0x10, RZ, 0xfc, !PT ;  /* 0x000000100f0f0812 */ /* 0x000fe400078efcff */
[----:B------:R-:W-:Y:S02]  /*cd70*/  IADD3 R13, P0, P4, R12, R22, R20 ;  /* 0x000000160c0d7210 */ /* 0x000fe40007c1e014 */
[----:B------:R-:W2:Y:S04]  /*cd80*/  LDL R12, [R1+0x2a4] ;  /* 0x0002a400010c7983 */ /* 0x000ea80000100800 */
[----:B------:R4:W-:Y:S04]  /*cd90*/  STL [R1+0x2a0], R13 ;  /* 0x0002a00d01007387 */ /* 0x0009e80000100800 */
[----:B----4-:R-:W2:Y:S01]  /*cda0*/  LDL R13, [R1+0x27c] ;  /* 0x00027c00010d7983 */ /* 0x010ea20000100800 */
[----:B------:R-:W-:-:S04]  /*cdb0*/  LOP3.LUT R15, R15, 0xfffffffd, RZ, 0xc0, !PT ;  /* 0xfffffffd0f0f7812 */ /* 0x000fc800078ec0ff */
[----:B------:R-:W-:Y:S02]  /*cdc0*/  @P6 LOP3.LUT R15, R15, 0x2, RZ, 0xfc, !PT ;  /* 0x000000020f0f6812 */ /* 0x000fe400078efcff */
[----:B--2---:R-:W-:Y:S02]  /*cdd0*/  IADD3 R12, P5, P6, R13, R8, R12 ;  /* 0x000000080d0c7210 */ /* 0x004fe40007ebe00c */
[----:B------:R-:W2:Y:S01]  /*cde0*/  LDL R13, [R1+0x248] ;  /* 0x00024800010d7983 */ /* 0x000ea20000100800 */
[----:B---3--:R-:W-:Y:S02]  /*cdf0*/  IADD3 R17, R17, R23, RZ ;  /* 0x0000001711117210 */ /* 0x008fe40007ffe0ff */
[----:B------:R-:W-:Y:S02]  /*ce00*/  PRMT R3, R4, 0x7610, R3 ;  /* 0x0000761004037816 */ /* 0x000fe40000000003 */
[----:B--2---:R-:W-:Y:S02]  /*ce10*/  IADD3.X R13, R13, R7, R24, P5, P6 ;  /* 0x000000070d0d7210 */ /* 0x004fe40002fec418 */
[----:B------:R0:W5:Y:S04]  /*ce20*/  LDL.LU R24, [R1+0x2f8] ;  /* 0x0002f80001187983 */ /* 0x0001680000300800 */
[----:B------:R-:W-:Y:S01]  /*ce30*/  STL [R1+0x280], R15 ;  /* 0x0002800f01007387 */ /* 0x000fe20000100800 */
[----:B------:R-:W-:-:S03]  /*ce40*/  LOP3.LUT P6, RZ, R15, 0x4, RZ, 0xc0, !PT ;  /* 0x000000040fff7812 */ /* 0x000fc600078cc0ff */
[----:B------:R0:W5:Y:S04]  /*ce50*/  LDL.LU.64 R22, [R1+0x2f0] ;  /* 0x0002f00001167983 */ /* 0x0001680000300a00 */
[----:B------:R2:W-:Y:S02]  /*ce60*/  STL [R1+0x22c], R17 ;  /* 0x00022c1101007387 */ /* 0x0005e40000100800 */
[----:B--2---:R-:W-:Y:S02]  /*ce70*/  IADD3.X R17, R19, R17, R21, P0, P4 ;  /* 0x0000001113117210 */ /* 0x004fe400007e8415 */
[----:B------:R-:W-:Y:S01]  /*ce80*/  LOP3.LUT P0, RZ, R15, 0x10, RZ, 0xc0, !PT ;  /* 0x000000100fff7812 */ /* 0x000fe2000780c0ff */
[----:B------:R-:W-:Y:S01]  /*ce90*/  IMAD.U32 R15, R4, 0x10000, RZ ;  /* 0x00010000040f7824 */ /* 0x000fe200078e00ff */
[----:B------:R0:W5:Y:S03]  /*cea0*/  LDL.LU.64 R20, [R1+0x2e8] ;  /* 0x0002e80001147983 */ /* 0x0001660000300a00 */
[----:B------:R-:W-:Y:S01]  /*ceb0*/  FMUL R15, R15, R16 ;  /* 0x000000100f0f7220 */ /* 0x000fe20000400000 */
[----:B------:R0:W5:Y:S03]  /*cec0*/  LDL.LU.64 R18, [R1+0x2e0] ;  /* 0x0002e00001127983 */ /* 0x0001660000300a00 */
[----:B------:R-:W-:-:S05]  /*ced0*/  FFMA R14, R14, R2, R15 ;  /* 0x000000020e0e7223 */ /* 0x000fca000000000f */
[----:B------:R-:W-:-:S04]  /*cee0*/  F2FP.BF16.F32.PACK_AB R11, RZ, R14 ;  /* 0x0000000eff0b723e */ /* 0x000fc800000010ff */
[----:B------:R-:W-:Y:S01]  /*cef0*/  PRMT R10, R11, 0x7610, R10 ;  /* 0x000076100b0a7816 */ /* 0x000fe2000000000a */
[----:B------:R-:W-:-:S03]  /*cf00*/  @P3 IMAD.MOV.U32 R11, RZ, RZ, R7 ;  /* 0x000000ffff0b3224 */ /* 0x000fc600078e0007 */
[----:B------:R-:W-:Y:S01]  /*cf10*/  PRMT R5, R10, 0x7610, R5 ;  /* 0x000076100a057816 */ /* 0x000fe20000000005 */
[----:B------:R-:W-:Y:S01]  /*cf20*/  @P3 IMAD.MOV.U32 R10, RZ, RZ, R8 ;  /* 0x000000ffff0a3224 */ /* 0x000fe200078e0008 */
[----:B------:R2:W-:Y:S04]  /*cf30*/  STL [R1+0x2ac], R17 ;  /* 0x0002ac1101007387 */ /* 0x0005e80000100800 */
[----:B------:R3:W-:Y:S04]  /*cf40*/  @P3 STG.E.U16 desc[UR60][R10.64+0x12], R5 ;  /* 0x000012050a003986 */ /* 0x0007e8000c10153c */
[----:B--2---:R0:W5:Y:S04]  /*cf50*/  LDL.LU R17, [R1+0x2d8] ;  /* 0x0002d80001117983 */ /* 0x0041680000300800 */
[----:B------:R0:W5:Y:S04]  /*cf60*/  LDL.LU R15, [R1+0x2d4] ;  /* 0x0002d400010f7983 */ /* 0x0001680000300800 */
[----:B------:R0:W5:Y:S04]  /*cf70*/  LDL.LU R14, [R1+0x2d0] ;  /* 0x0002d000010e7983 */ /* 0x0001680000300800 */
[----:B---3--:R0:W5:Y:S04]  /*cf80*/  LDL.LU.64 R10, [R1+0x2c8] ;  /* 0x0002c800010a7983 */ /* 0x0081680000300a00 */
[----:B------:R0:W5:Y:S04]  /*cf90*/  LDL.LU R5, [R1+0x2c4] ;  /* 0x0002c40001057983 */ /* 0x0001680000300800 */
[----:B------:R0:W5:Y:S04]  /*cfa0*/  LDL.LU R4, [R1+0x2c0] ;  /* 0x0002c00001047983 */ /* 0x0001680000300800 */
[----:B------:R2:W-:Y:S04]  /*cfb0*/  STL.S16 [R1+0x228], R3 ;  /* 0x0002280301007387 */ /* 0x0005e80000100600 */
[----:B--2---:R0:W5:Y:S01]  /*cfc0*/  LDL.LU R3, [R1+0x2bc] ;  /* 0x0002bc0001037983 */ /* 0x0041620000300800 */
[----:B------:R-:W-:Y:S01]  /*cfd0*/  ISETP.GT.AND P3, PT, R0, 0x8, P6 ;  /* 0x000000080000780c */ /* 0x000fe20003764270 */
[----:B------:R-:W-:-:S12]  /*cfe0*/  BSSY B1, `(.L_x_52) ;  /* 0x0000006000017945 */ /* 0x000fd80003800000 */
[----:B0-----:R-:W-:Y:S05]  /*cff0*/  @!P3 BRA `(.L_x_53) ;  /* 0x000000000010b947 */ /* 0x001fea0003800000 */
[----:B------:R0:W-:Y:S04]  /*d000*/  STL [R1+0x2bc], R0 ;  /* 0x0002bc0001007387 */ /* 0x0001e80000100800 */
[----:B0----5:R-:W2:Y:S04]  /*d010*/  LDG.E.LTC128B.U16 R0, desc[UR60][R22.64+0x10] ;  /* 0x0000103c16007981 */ /* 0x021ea8000c1e1520 */
[----:B--2---:R0:W-:Y:S04]  /*d020*/  STL [R1+0x228], R0 ;  /* 0x0002280001007387 */ /* 0x0041e80000100800 */
[----:B0-----:R0:W5:Y:S02]  /*d030*/  LDL.LU R0, [R1+0x2bc] ;  /* 0x0002bc0001007983 */ /* 0x0011640000300800 */
.L_x_53:
[----:B------:R-:W-:Y:S05]  /*d040*/  BSYNC B1 ;  /* 0x0000000000017941 */ /* 0x000fea0003800000 */
.L_x_52:
[----:B-----5:R2:W-:Y:S04]  /*d050*/  STL [R1+0x2f4], R25 ;  /* 0x0002f41901007387 */ /* 0x0205e80000100800 */
[----:B--2---:R-:W2:Y:S04]  /*d060*/  LDL R25, [R1+0x288] ;  /* 0x0002880001197983 */ /* 0x004ea80000100800 */
[----:B------:R3:W-:Y:S04]  /*d070*/  STL [R1+0x2f0], R24 ;  /* 0x0002f01801007387 */ /* 0x0007e80000100800 */
[----:B---3--:R-:W3:Y:S04]  /*d080*/  LDL.LU R24, [R1+0x238] ;  /* 0x0002380001187983 */ /* 0x008ee80000300800 */
[----:B------:R-:W-:Y:S04]  /*d090*/  STL [R1+0x2ec], R23 ;  /* 0x0002ec1701007387 */ /* 0x000fe80000100800 */
[----:B------:R-:W-:Y:S04]  /*d0a0*/  STL [R1+0x2e8], R22 ;  /* 0x0002e81601007387 */ /* 0x000fe80000100800 */
[----:B------:R-:W-:Y:S04]  /*d0b0*/  STL [R1+0x2e4], R13 ;  /* 0x0002e40d01007387 */ /* 0x000fe80000100800 */
[----:B------:R4:W-:Y:S04]  /*d0c0*/  STL [R1+0x2e0], R12 ;  /* 0x0002e00c01007387 */ /* 0x0009e80000100800 */
[----:B----4-:R-:W4:Y:S04]  /*d0d0*/  LDL R12, [R1+0x26c] ;  /* 0x00026c00010c7983 */ /* 0x010f280000100800 */
[----:B------:R1:W-:Y:S04]  /*d0e0*/  STL.64 [R1+0x2d8], R10 ;  /* 0x0002d80a01007387 */ /* 0x0003e80000100a00 */
[----:B-1----:R-:W4:Y:S04]  /*d0f0*/  LDL.64 R10, [R1+0x240] ;  /* 0x00024000010a7983 */ /* 0x002f280000100a00 */
[----:B------:R1:W-:Y:S04]  /*d100*/  STL [R1+0x2d0], R7 ;  /* 0x0002d00701007387 */ /* 0x0003e80000100800 */
[----:B-1----:R-:W3:Y:S04]  /*d110*/  LDL R7, [R1+0x268] ;  /* 0x0002680001077983 */ /* 0x002ee80000100800 */
[----:B------:R1:W-:Y:S04]  /*d120*/  STL.64 [R1+0x2c8], R8 ;  /* 0x0002c80801007387 */ /* 0x0003e80000100a00 */
[----:B-1----:R-:W4:Y:S04]  /*d130*/  LDL R8, [R1+0x290] ;  /* 0x0002900001087983 */ /* 0x002f280000100800 */
[----:B------:R-:W4:Y:S04]  /*d140*/  LDL R9, [R1+0x278] ;  /* 0x0002780001097983 */ /* 0x000f280000100800 */
[----:B------:R1:W-:Y:S04]  /*d150*/  STL [R1+0x2c0], R6 ;  /* 0x0002c00601007387 */ /* 0x0003e80000100800 */
[----:B-1----:R-:W4:Y:S04]  /*d160*/  LDL.LU R6, [R1+0x228] ;  /* 0x0002280001067983 */ /* 0x002f280000300800 */
[----:B------:R-:W-:Y:S01]  /*d170*/  STL [R1+0x2bc], R3 ;  /* 0x0002bc0301007387 */ /* 0x000fe20000100800 */
[----:B--2---:R-:W-:Y:S01]  /*d180*/  R2UR UR4, R25 ;  /* 0x00000000190472ca */ /* 0x004fe200000e0000 */
[----:B---3--:R-:W-:-:S04]  /*d190*/  IMAD.WIDE.U32 R20, R7, 0x78, R20 ;  /* 0x0000007807147825 */ /* 0x008fc800078e0014 */
[----:B----4-:R-:W-:-:S04]  /*d1a0*/  IMAD.U32 R25, R6, 0x10000, RZ ;  /* 0x0001000006197824 */ /* 0x010fc800078e00ff */
[----:B------:R-:W-:-:S04]  /*d1b0*/  FMUL R25, R25, R16 ;  /* 0x0000001019197220 */ /* 0x000fc80000400000 */
[----:B------:R-:W-:Y:S02]  /*d1c0*/  FFMA R24, R24, R2, R25 ;  /* 0x0000000218187223 */ /* 0x000fe40000000019 */
[----:B------:R1:W5:Y:S03]  /*d1d0*/  LDL.LU R25, [R1+0x2f4] ;  /* 0x0002f40001197983 */ /* 0x0003660000300800 */
[----:B------:R-:W-:Y:S02]  /*d1e0*/  F2FP.BF16.F32.PACK_AB R23, RZ, R24 ;  /* 0x00000018ff17723e */ /* 0x000fe400000010ff */
[----:B------:R1:W5:Y:S02]  /*d1f0*/  LDL.LU R24, [R1+0x2f0] ;  /* 0x0002f00001187983 */ /* 0x0003640000300800 */
[----:B------:R-:W-:Y:S02]  /*d200*/  PRMT R22, R23, 0x7610, R22 ;  /* 0x0000761017167816 */ /* 0x000fe40000000016 */
[----:B------:R1:W5:Y:S02]  /*d210*/  LDL.LU R23, [R1+0x2ec] ;  /* 0x0002ec0001177983 */ /* 0x0003640000300800 */
[----:B------:R-:W-:-:S02]  /*d220*/  PRMT R13, R22, 0x7610, R13 ;  /* 0x00007610160d7816 */ /* 0x000fc4000000000d */
[----:B------:R1:W5:Y:S04]  /*d230*/  LDL.LU R22, [R1+0x2e8] ;  /* 0x0002e80001167983 */ /* 0x0003680000300800 */
[----:B------:R2:W-:Y:S01]  /*d240*/  @P3 STG.E.U16 desc[UR60][R4.64+0x10], R13 ;  /* 0x0000100d04003986 */ /* 0x0005e2000c10153c */
[----:B------:R-:W-:-:S04]  /*d250*/  IADD3 R20, P3, R10, R20, RZ ;  /* 0x000000140a147210 */ /* 0x000fc80007f7e0ff */
[----:B------:R-:W-:-:S03]  /*d260*/  IADD3.X R21, R11, R12, R21, P3, !PT ;  /* 0x0000000c0b157210 */ /* 0x000fc60001ffe415 */
[----:B------:R-:W-:Y:S01]  /*d270*/  IMAD.WIDE.U32 R20, R17, R7, R20 ;  /* 0x0000000711147225 */ /* 0x000fe200078e0014 */
[----:B--2---:R1:W5:Y:S02]  /*d280*/  LDL.LU R13, [R1+0x2e4] ;  /* 0x0002e400010d7983 */ /* 0x0043640000300800 */
[----:B------:R-:W-:Y:S02]  /*d290*/  IADD3 R20, P3, R18, R20, RZ ;  /* 0x0000001412147210 */ /* 0x000fe40007f7e0ff */
[----:B------:R1:W5:Y:S02]  /*d2a0*/  LDL.LU R12, [R1+0x2e0] ;  /* 0x0002e000010c7983 */ /* 0x0003640000300800 */
[----:B------:R-:W-:Y:S02]  /*d2b0*/  IADD3.X R21, R19, R8, R21, P3, !PT ;  /* 0x0000000813157210 */ /* 0x000fe40001ffe415 */
[----:B------:R1:W5:Y:S04]  /*d2c0*/  LDL.LU.64 R10, [R1+0x2d8] ;  /* 0x0002d800010a7983 */ /* 0x0003680000300a00 */
[----:B------:R1:W5:Y:S01]  /*d2d0*/  LDL.LU R7, [R1+0x2d0] ;  /* 0x0002d00001077983 */ /* 0x0003620000300800 */
[----:B------:R-:W-:-:S03]  /*d2e0*/  IMAD.WIDE.U32 R8, R9, UR4, R20 ;  /* 0x0000000409087c25 */ /* 0x000fc6000f8e0014 */
[----:B------:R-:W2:Y:S01]  /*d2f0*/  LDL R21, [R1+0x28c] ;  /* 0x00028c0001157983 */ /* 0x000ea20000100800 */
[----:B------:R-:W-:Y:S02]  /*d300*/  LEA R20, P3, R8, R14, 0x1 ;  /* 0x0000000e08147211 */ /* 0x000fe400078608ff */
[----:B------:R-:W-:Y:S02]  /*d310*/  PRMT R3, R6, 0x7610, R3 ;  /* 0x0000761006037816 */ /* 0x000fe40000000003 */
[----:B--2---:R-:W-:-:S04]  /*d320*/  IADD3 R21, R21, R9, RZ ;  /* 0x0000000915157210 */ /* 0x004fc80007ffe0ff */
[----:B------:R-:W-:Y:S02]  /*d330*/  LEA.HI.X R21, R8, R15, R21, 0x1, P3 ;  /* 0x0000000f08157211 */ /* 0x000fe400018f0c15 */
[----:B------:R1:W5:Y:S01]  /*d340*/  LDL.LU.64 R8, [R1+0x2c8] ;  /* 0x0002c80001087983 */ /* 0x0003620000300a00 */
[----:B------:R-:W-:-:S03]  /*d350*/  ISETP.GT.AND P3, PT, R0, 0x9, P6 ;  /* 0x000000090000780c */ /* 0x000fc60003764270 */
[----:B------:R1:W5:Y:S04]  /*d360*/  LDL.LU R6, [R1+0x2c0] ;  /* 0x0002c00001067983 */ /* 0x0003680000300800 */
[----:B------:R2:W-:Y:S04]  /*d370*/  STL.S16 [R1+0x228], R3 ;  /* 0x0002280301007387 */ /* 0x0005e80000100600 */
[----:B--2---:R1:W5:Y:S01]  /*d380*/  LDL.LU R3, [R1+0x2bc] ;  /* 0x0002bc0001037983 */ /* 0x0043620000300800 */
[----:B------:R-:W-:Y:S04]  /*d390*/  BSSY B1, `(.L_x_54) ;  /* 0x0000006000017945 */ /* 0x000fe80003800000 */
[----:B------:R-:W-:Y:S05]  /*d3a0*/  @!P3 BRA `(.L_x_55) ;  /* 0x000000000010b947 */ /* 0x000fea0003800000 */
[----:B------:R2:W-:Y:S04]  /*d3b0*/  STL [R1+0x2bc], R0 ;  /* 0x0002bc0001007387 */ /* 0x0005e80000100800 */
[----:B--2--5:R-:W2:Y:S04]  /*d3c0*/  LDG.E.LTC128B.U16 R0, desc[UR60][R22.64+0x12] ;  /* 0x0000123c16007981 */ /* 0x024ea8000c1e1520 */
[----:B--2---:R2:W-:Y:S04]  /*d3d0*/  STL [R1+0x228], R0 ;  /* 0x0002280001007387 */ /* 0x0045e80000100800 */
[----:B--2---:R2:W5:Y:S02]  /*d3e0*/  LDL.LU R0, [R1+0x2bc] ;  /* 0x0002bc0001007983 */ /* 0x0045640000300800 */
.L_x_55:
[----:B------:R-:W-:Y:S05]  /*d3f0*/  BSYNC B1 ;  /* 0x0000000000017941 */ /* 0x000fea0003800000 */
.L_x_54:
[----:B------:R3:W-:Y:S04]  /*d400*/  STL [R1+0x310], R31 ;  /* 0x0003101f01007387 */ /* 0x0007e80000100800 */
[----:B---3--:R-:W3:Y:S04]  /*d410*/  LDL R31, [R1+0x280] ;  /* 0x00028000011f7983 */ /* 0x008ee80000100800 */
[----:B------:R4:W-:Y:S04]  /*d420*/  STL [R1+0x30c], R30 ;  /* 0x00030c1e01007387 */ /* 0x0009e80000100800 */
[----:B----4-:R-:W4:Y:S04]  /*d430*/  LDL.LU R30, [R1+0x23c] ;  /* 0x00023c00011e7983 */ /* 0x010f280000300800 */
[----:B------:R-:W-:Y:S04]  /*d440*/  STL [R1+0x308], R29 ;  /* 0x0003081d01007387 */ /* 0x000fe80000100800 */
[----:B------:R-:W-:Y:S04]  /*d450*/  STL [R1+0x304], R28 ;  /* 0x0003041c01007387 */ /* 0x000fe80000100800 */
[----:B------:R0:W-:Y:S04]  /*d460*/  STL [R1+0x300], R27 ;  /* 0x0003001b01007387 */ /* 0x0001e80000100800 */
[----:B0-----:R-:W2:Y:S04]  /*d470*/  LDL.LU R27, [R1+0x22c] ;  /* 0x00022c00011b7983 */ /* 0x001ea80000300800 */
[----:B------:R0:W-:Y:S04]  /*d480*/  STL [R1+0x2fc], R26 ;  /* 0x0002fc1a01007387 */ /* 0x0001e80000100800 */
[----:B0-----:R-:W2:Y:S04]  /*d490*/  LDL.LU R26, [R1+0x24c] ;  /* 0x00024c00011a7983 */ /* 0x001ea80000300800 */
[----:B-----5:R0:W-:Y:S04]  /*d4a0*/  STL [R1+0x2f8], R23 ;  /* 0x0002f81701007387 */ /* 0x0201e80000100800 */
[----:B0-----:R-:W4:Y:S04]  /*d4b0*/  LDL.LU R23, [R1+0x228] ;  /* 0x0002280001177983 */ /* 0x001f280000300800 */
[----:B------:R0:W-:Y:S04]  /*d4c0*/  STL.64 [R1+0x2f0], R24 ;  /* 0x0002f01801007387 */ /* 0x0001e80000100a00 */
[----:B0-----:R-:W2:Y:S04]  /*d4d0*/  LDL.LU.64 R24, [R1+0x270] ;  /* 0x0002700001187983 */ /* 0x001ea80000300a00 */
[----:B------:R-:W-:Y:S04]  /*d4e0*/  STL [R1+0x2ec], R22 ;  /* 0x0002ec1601007387 */ /* 0x000fe80000100800 */
[----:B------:R0:W-:Y:S04]  /*d4f0*/  STL [R1+0x2e8], R21 ;  /* 0x0002e81501007387 */ /* 0x0001e80000100800 */
[----:B0-----:R-:W2:Y:S04]  /*d500*/  LDL.LU R21, [R1+0x200] ;  /* 0x0002000001157983 */ /* 0x001ea80000300800 */
[----:B------:R-:W-:Y:S04]  /*d510*/  STL [R1+0x2e4], R20 ;  /* 0x0002e41401007387 */ /* 0x000fe80000100800 */
[----:B------:R-:W-:Y:S04]  /*d520*/  STL [R1+0x2e0], R17 ;  /* 0x0002e01101007387 */ /* 0x000fe80000100800 */
[----:B------:R0:W-:Y:S04]  /*d530*/  STL.64 [R1+0x2d8], R18 ;  /* 0x0002d81201007387 */ /* 0x0001e80000100a00 */
[----:B0-----:R-:W2:Y:S04]  /*d540*/  LDL.LU R19, [R1+0x230] ;  /* 0x0002300001137983 */ /* 0x001ea80000300800 */
[----:B------:R0:W-:Y:S04]  /*d550*/  STL.64 [R1+0x2d0], R12 ;  /* 0x0002d00c01007387 */ /* 0x0001e80000100a00 */
[----:B0-----:R-:W2:Y:S04]  /*d560*/  LDL R13, [R1+0x268] ;  /* 0x00026800010d7983 */ /* 0x001ea80000100800 */
[----:B------:R0:W-:Y:S04]  /*d570*/  STL.64 [R1+0x2c8], R8 ;  /* 0x0002c80801007387 */ /* 0x0001e80000100a00 */
[----:B0-----:R-:W2:Y:S04]  /*d580*/  LDL.LU.64 R8, [R1+0x240] ;  /* 0x0002400001087983 */ /* 0x001ea80000300a00 */
[----:B------:R0:W-:Y:S04]  /*d590*/  STL.64 [R1+0x2c0], R6 ;  /* 0x0002c00601007387 */ /* 0x0001e80000100a00 */
[----:B0-----:R-:W2:Y:S01]  /*d5a0*/  LDL.LU.64 R6, [R1+0x250] ;  /* 0x0002500001067983 */ /* 0x001ea20000300a00 */
[----:B---3--:R-:W-:Y:S01]  /*d5b0*/  LOP3.LUT P4, RZ, R31, 0x2, RZ, 0xc0, !PT ;  /* 0x000000021fff7812 */ /* 0x008fe2000788c0ff */
        /* <DEDUP_REMOVED lines=10> */
[----:B------:R2:W-:Y:S02]  /*d660*/  @P3 STG.E.U16 desc[UR60][R4.64+0x12], R18 ;  /* 0x0000121204003986 */ /* 0x0005e4000c10153c */
[----:B--2---:R-:W-:Y:S02]  /*d670*/  IADD3 R18, P3, R19, R10, RZ ;  /* 0x0000000a13127210 */ /* 0x004fe40007f7e0ff */
[----:B------:R-:W2:Y:S01]  /*d680*/  LDL.LU R19, [R1+0x29c] ;  /* 0x00029c0001137983 */ /* 0x000ea20000300800 */
[----:B------:R-:W-:Y:S01]  /*d690*/  IMAD.X R27, R27, 0x1, R25, P4 ;  /* 0x000000011b1b7824 */ /* 0x000fe200020e0619 */
[----:B------:R-:W-:-:S04]  /*d6a0*/  LEA R24, P4, R26, R14, 0x1 ;  /* 0x0000000e1a187211 */ /* 0x000fc800078808ff */
[----:B------:R-:W-:Y:S02]  /*d6b0*/  LEA.HI.X R25, R26, R15, R27, 0x1, P4 ;  /* 0x0000000f1a197211 */ /* 0x000fe400020f0c1b */
[----:B------:R-:W-:Y:S01]  /*d6c0*/  ISETP.GT.AND P4, PT, R3, 0x100, PT ;  /* 0x000001000300780c */ /* 0x000fe20003f84270 */
[----:B------:R0:W5:Y:S01]  /*d6d0*/  LDL.LU R27, [R1+0x300] ;  /* 0x00030000011b7983 */ /* 0x0001620000300800 */
[----:B------:R-:W-:-:S03]  /*d6e0*/  PRMT R22, R23, 0x7610, R22 ;  /* 0x0000761017167816 */ /* 0x000fc60000000016 */
[----:B------:R0:W5:Y:S04]  /*d6f0*/  LDL.LU R26, [R1+0x2fc] ;  /* 0x0002fc00011a7983 */ /* 0x0001680000300800 */
[----:B------:R0:W5:Y:S01]  /*d700*/  LDL.LU R23, [R1+0x2f8] ;  /* 0x0002f80001177983 */ /* 0x0001620000300800 */
[----:B--2---:R-:W-:Y:S01]  /*d710*/  IMAD.X R19, R19, 0x1, R11, P3 ;  /* 0x0000000113137824 */ /* 0x004fe200018e060b */
[----:B------:R-:W-:-:S13]  /*d720*/  ISETP.GT.AND P3, PT, R0, RZ, P4 ;  /* 0x000000ff0000720c */ /* 0x000fda0002764270 */
[----:B------:R-:W2:Y:S04]  /*d730*/  @P3 LDG.E.LTC128B.U16 R22, desc[UR60][R24.64] ;  /* 0x0000003c18163981 */ /* 0x000ea8000c1e1520 */
[----:B------:R0:W5:Y:S04]  /*d740*/  LDL.LU.64 R24, [R1+0x2f0] ;  /* 0x0002f00001187983 */ /* 0x0001680000300a00 */
[----:B------:R-:W-:Y:S04]  /*d750*/  STL.64 [R1+0x220], R18 ;  /* 0x0002201201007387 */ /* 0x000fe80000100a00 */
[----:B--2---:R2:W-:Y:S02]  /*d760*/  STL [R1+0x228], R22 ;  /* 0x0002281601007387 */ /* 0x0045e40000100800 */
[----:B--2---:R-:W-:-:S04]  /*d770*/  IMAD.U32 R22, R22, 0x10000, RZ ;  /* 0x0001000016167824 */ /* 0x004fc800078e00ff */
        /* <DEDUP_REMOVED lines=9> */
[----:B------:R2:W-:Y:S04]  /*d810*/  @P3 STG.E.U16 desc[UR60][R18.64], R12 ;  /* 0x0000000c12003986 */ /* 0x0005e8000c10153c */
[----:B--2---:R0:W5:Y:S01]  /*d820*/  LDL.LU.64 R18, [R1+0x2d8] ;  /* 0x0002d80001127983 */ /* 0x0041620000300a00 */
[----:B------:R-:W-:-:S03]  /*d830*/  IMAD.WIDE.U32 R12, R13, 0x78, R6 ;  /* 0x000000780d0c7825 */ /* 0x000fc600078e0006 */
[----:B------:R-:W2:Y:S01]  /*d840*/  LDL.LU R7, [R1+0x26c] ;  /* 0x00026c0001077983 */ /* 0x000ea20000300800 */
[----:B------:R-:W-:-:S04]  /*d850*/  IADD3 R6, P3, R8, R12, RZ ;  /* 0x0000000c08067210 */ /* 0x000fc80007f7e0ff */
[----:B--2---:R-:W-:Y:S02]  /*d860*/  IADD3.X R7, R9, R7, R13, P3, !PT ;  /* 0x0000000709077210 */ /* 0x004fe40001ffe40d */
[----:B------:R0:W5:Y:S04]  /*d870*/  LDL.LU.64 R12, [R1+0x2d0] ;  /* 0x0002d000010c7983 */ /* 0x0001680000300a00 */
[----:B------:R0:W5:Y:S04]  /*d880*/  LDL.LU.64 R8, [R1+0x2c8] ;  /* 0x0002c80001087983 */ /* 0x0001680000300a00 */
[----:B------:R2:W-:Y:S04]  /*d890*/  STL.64 [R1+0x230], R6 ;  /* 0x0002300601007387 */ /* 0x0005e80000100a00 */
[----:B--2---:R0:W5:Y:S01]  /*d8a0*/  LDL.LU.64 R6, [R1+0x2c0] ;  /* 0x0002c00001067983 */ /* 0x0041620000300a00 */
[----:B------:R-:W-:Y:S01]  /*d8b0*/  ISETP.GT.AND P3, PT, R0, 0x1, P4 ;  /* 0x000000010000780c */ /* 0x000fe20002764270 */
[----:B------:R-:W-:-:S12]  /*d8c0*/  BSSY B1, `(.L_x_56) ;  /* 0x0000006000017945 */ /* 0x000fd80003800000 */
[----:B0-----:R-:W-:Y:S05]  /*d8d0*/  @!P3 BRA `(.L_x_57) ;  /* 0x000000000010b947 */ /* 0x001fea0003800000 */
[----:B------:R0:W-:Y:S04]  /*d8e0*/  STL [R1+0x2bc], R0 ;  /* 0x0002bc0001007387 */ /* 0x0001e80000100800 */
[----:B0----5:R-:W2:Y:S04]  /*d8f0*/  LDG.E.LTC128B.U16 R0, desc[UR60][R20.64+0x2] ;  /* 0x0000023c14007981 */ /* 0x021ea8000c1e1520 */
[----:B--2---:R0:W-:Y:S04]  /*d900*/  STL [R1+0x228], R0 ;  /* 0x0002280001007387 */ /* 0x0041e80000100800 */
[----:B0-----:R0:W5:Y:S02]  /*d910*/  LDL.LU R0, [R1+0x2bc] ;  /* 0x0002bc0001007983 */ /* 0x0011640000300800 */
.L_x_57:
[----:B------:R-:W-:Y:S05]  /*d920*/  BSYNC B1 ;  /* 0x0000000000017941 */ /* 0x000fea0003800000 */
.L_x_56:
[----:B-----5:R2:W-:Y:S04]  /*d930*/  STL [R1+0x2e8], R20 ;  /* 0x0002e81401007387 */ /* 0x0205e80000100800 */
[----:B--2---:R-:W2:Y:S04]  /*d940*/  LDL R20, [R1+0x288] ;  /* 0x0002880001147983 */ /* 0x004ea80000100800 */
[----:B------:R3:W-:Y:S04]  /*d950*/  STL.64 [R1+0x2e0], R12 ;  /* 0x0002e00c01007387 */ /* 0x0007e80000100a00 */
[----:B---3--:R-:W3:Y:S04]  /*d960*/  LDL.LU R12, [R1+0x204] ;  /* 0x00020400010c7983 */ /* 0x008ee80000300800 */
[----:B------:R-:W4:Y:S04]  /*d970*/  LDL.LU R13, [R1+0x268] ;  /* 0x00026800010d7983 */ /* 0x000f280000300800 */
[----:B------:R1:W-:Y:S04]  /*d980*/  STL.64 [R1+0x2d8], R10 ;  /* 0x0002d80a01007387 */ /* 0x0003e80000100a00 */
[----:B-1----:R-:W4:Y:S04]  /*d990*/  LDL.LU.64 R10, [R1+0x230] ;  /* 0x00023000010a7983 */ /* 0x002f280000300a00 */
[----:B------:R1:W-:Y:S04]  /*d9a0*/  STL [R1+0x2d0], R5 ;  /* 0x0002d00501007387 */ /* 0x0003e80000100800 */
[----:B-1----:R-:W3:Y:S04]  /*d9b0*/  LDL.LU R5, [R1+0x2a0] ;  /* 0x0002a00001057983 */ /* 0x002ee80000300800 */
[----:B------:R1:W-:Y:S04]  /*d9c0*/  STL.64 [R1+0x2c8], R8 ;  /* 0x0002c80801007387 */ /* 0x0003e80000100a00 */
[----:B-1----:R-:W3:Y:S04]  /*d9d0*/  LDL.LU R8, [R1+0x290] ;  /* 0x0002900001087983 */ /* 0x002ee80000300800 */
[----:B------:R-:W3:Y:S04]  /*d9e0*/  LDL.LU R9, [R1+0x278] ;  /* 0x0002780001097983 */ /* 0x000ee80000300800 */
[----:B------:R1:W-:Y:S04]  /*d9f0*/  STL.64 [R1+0x2c0], R6 ;  /* 0x0002c00601007387 */ /* 0x0003e80000100a00 */
[----:B-1----:R-:W3:Y:S04]  /*da00*/  LDL.64 R6, [R1+0x220] ;  /* 0x0002200001067983 */ /* 0x002ee80000100a00 */
[----:B------:R1:W-:Y:S04]  /*da10*/  STL [R1+0x2bc], R4 ;  /* 0x0002bc0401007387 */ /* 0x0003e80000100800 */
[----:B-1----:R-:W3:Y:S01]  /*da20*/  LDL.LU R4, [R1+0x228] ;  /* 0x0002280001047983 */ /* 0x002ee20000300800 */
[----:B--2---:R-:W-:Y:S01]  /*da30*/  R2UR UR4, R20 ;  /* 0x00000000140472ca */ /* 0x004fe200000e0000 */
[----:B----4-:R-:W-:Y:S01]  /*da40*/  IMAD.WIDE.U32 R10, R17, R13, R10 ;  /* 0x0000000d110a7225 */ /* 0x010fe200078e000a */
[----:B---3--:R-:W-:-:S05]  /*da50*/  SHF.L.U32 R20, R4, 0x10, RZ ;  /* 0x0000001004147819 */ /* 0x008fca00000006ff */
[----:B------:R-:W-:-:S04]  /*da60*/  FMUL R20, R20, R16 ;  /* 0x0000001014147220 */ /* 0x000fc80000400000 */
[----:B------:R-:W-:Y:S01]  /*da70*/  FFMA R12, R12, R2, R20 ;  /* 0x000000020c0c7223 */ /* 0x000fe20000000014 */
[----:B------:R-:W-:Y:S01]  /*da80*/  @P3 IMAD.MOV.U32 R13, RZ, RZ, R7 ;  /* 0x000000ffff0d3224 */ /* 0x000fe200078e0007 */
[----:B------:R1:W5:Y:S03]  /*da90*/  LDL.LU R20, [R1+0x2e8] ;  /* 0x0002e80001147983 */ /* 0x0003660000300800 */
[----:B------:R-:W-:Y:S01]  /*daa0*/  F2FP.BF16.F32.PACK_AB R17, RZ, R12 ;  /* 0x0000000cff11723e */ /* 0x000fe200000010ff */
[----:B------:R-:W-:-:S05]  /*dab0*/  @P3 IMAD.MOV.U32 R12, RZ, RZ, R6 ;  /* 0x000000ffff0c3224 */ /* 0x000fca00078e0006 */
[----:B------:R2:W-:Y:S01]  /*dac0*/  @P3 STG.E.U16 desc[UR60][R12.64+0x2], R17 ;  /* 0x000002110c003986 */ /* 0x0005e2000c10153c */
[----:B------:R-:W-:-:S04]  /*dad0*/  IADD3 R18, P3, R18, R10, RZ ;  /* 0x0000000a12127210 */ /* 0x000fc80007f7e0ff */
[----:B------:R-:W-:-:S03]  /*dae0*/  IADD3.X R19, R19, R8, R11, P3, !PT ;  /* 0x0000000813137210 */ /* 0x000fc60001ffe40b */
[----:B------:R-:W-:Y:S01]  /*daf0*/  IMAD.WIDE.U32 R18, R9, UR4, R18 ;  /* 0x0000000409127c25 */ /* 0x000fe2000f8e0012 */
[----:B--2---:R1:W5:Y:S04]  /*db00*/  LDL.LU.64 R12, [R1+0x2e0] ;  /* 0x0002e000010c7983 */ /* 0x0043680000300a00 */
[----:B------:R-:W2:Y:S04]  /*db10*/  LDL.LU R17, [R1+0x28c] ;  /* 0x00028c0001117983 */ /* 0x000ea80000300800 */
[----:B------:R1:W5:Y:S01]  /*db20*/  LDL.LU.64 R10, [R1+0x2d8] ;  /* 0x0002d800010a7983 */ /* 0x0003620000300a00 */
[----:B------:R-:W-:-:S03]  /*db30*/  LEA R8, P3, R5, R14, 0x1 ;  /* 0x0000000e05087211 */ /* 0x000fc600078608ff */
[----:B------:R-:W3:Y:S01]  /*db40*/  LDL.LU R9, [R1+0x2ac] ;  /* 0x0002ac0001097983 */ /* 0x000ee20000300800 */
[----:B--2---:R-:W-:Y:S01]  /*db50*/  IMAD.IADD R17, R17, 0x1, R19 ;  /* 0x0000000111117824 */ /* 0x004fe200078e0213 */
[----:B---3--:R-:W-:Y:S02]  /*db60*/  LEA.HI.X R9, R5, R15, R9, 0x1, P3 ;  /* 0x0000000f05097211 */ /* 0x008fe400018f0c09 */
[----:B------:R1:W5:Y:S01]  /*db70*/  LDL.LU R5, [R1+0x2d0] ;  /* 0x0002d00001057983 */ /* 0x0003620000300800 */
[----:B------:R-:W-:-:S03]  /*db80*/  LEA R14, P3, R18, R14, 0x1 ;  /* 0x0000000e120e7211 */ /* 0x000fc600078608ff */
[----:B------:R2:W-:Y:S01]  /*db90*/  STL.64 [R1+0x200], R8 ;  /* 0x0002000801007387 */ /* 0x0005e20000100a00 */
[----:B------:R-:W-:-:S03]  /*dba0*/  LEA.HI.X R15, R18, R15, R17, 0x1, P3 ;  /* 0x0000000f120f7211 */ /* 0x000fc600018f0c11 */
[----:B--2---:R1:W5:Y:S04]  /*dbb0*/  LDL.LU.64 R8, [R1+0x2c8] ;  /* 0x0002c80001087983 */ /* 0x0043680000300a00 */
[----:B------:R-:W2:Y:S04]  /*dbc0*/  LDL R19, [R1+0x27c] ;  /* 0x00027c0001137983 */ /* 0x000ea80000100800 */
[----:B------:R-:W3:Y:S01]  /*dbd0*/  LDL R17, [R1+0x248] ;  /* 0x0002480001117983 */ /* 0x000ee20000100800 */
[----:B--2---:R-:W-:-:S05]  /*dbe0*/  IADD3 R18, P3, R6, R19, RZ ;  /* 0x0000001306127210 */ /* 0x004fca0007f7e0ff */
[----:B---3--:R-:W-:Y:S01]  /*dbf0*/  IMAD.X R19, R7, 0x1, R17, P3 ;  /* 0x0000000107137824 */ /* 0x008fe200018e0611 */
[----:B------:R-:W-:Y:S01]  /*dc00*/  ISETP.GT.AND P3, PT, R3, 0x108, PT ;  /* 0x000001080300780c */ /* 0x000fe20003f64270 */
[----:B------:R1:W5:Y:S01]  /*dc10*/  LDL.LU.64 R6, [R1+0x2c0] ;  /* 0x0002c00001067983 */ /* 0x0003620000300a00 */
[----:B------:R-:W-:-:S03]  /*dc20*/  PRMT R3, R4, 0x7610, R3 ;  /* 0x0000761004037816 */ /* 0x000fc60000000003 */
[----:B------:R1:W5:Y:S01]  /*dc30*/  LDL.LU R4, [R1+0x2bc] ;  /* 0x0002bc0001047983 */ /* 0x0003620000300800 */
[----:B------:R-:W-:Y:S01]  /*dc40*/  ISETP.GT.AND P5, PT, R0, RZ, P3 ;  /* 0x000000ff0000720c */ /* 0x000fe20001fa4270 */
[----:B------:R-:W-:-:S12]  /*dc50*/  BSSY B1, `(.L_x_58) ;  /* 0x0000006000017945 */ /* 0x000fd80003800000 */
[----:B-1----:R-:W-:Y:S05]  /*dc60*/  @!P5 BRA `(.L_x_59) ;  /* 0x000000000010d947 */ /* 0x002fea0003800000 */
[----:B------:R1:W-:Y:S04]  /*dc70*/  STL [R1+0x2bc], R2 ;  /* 0x0002bc0201007387 */ /* 0x0003e80000100800 */
[----:B-1----:R-:W2:Y:S04]  /*dc80*/  LDL.LU.64 R2, [R1+0x200] ;  /* 0x0002000001027983 */ /* 0x002ea80000300a00 */
[----:B--2---:R1:W5:Y:S04]  /*dc90*/  LDG.E.LTC128B.U16 R3, desc[UR60][R2.64] ;  /* 0x0000003c02037981 */ /* 0x004368000c1e1520 */
[----:B------:R1:W5:Y:S02]  /*dca0*/  LDL.LU R2, [R1+0x2bc] ;  /* 0x0002bc0001027983 */ /* 0x0003640000300800 */
.L_x_59:
[----:B------:R-:W-:Y:S05]  /*dcb0*/  BSYNC B1 ;  /* 0x0000000000017941 */ /* 0x000fea0003800000 */
.L_x_58:
[----:B-----5:R2:W-:Y:S04]  /*dcc0*/  STL [R1+0x2bc], R4 ;  /* 0x0002bc0401007387 */ /* 0x0205e80000100800 */
[----:B--2---:R-:W2:Y:S01]  /*dcd0*/  LDL.LU R4, [R1+0x208] ;  /* 0x0002080001047983 */ /* 0x004ea20000300800 */
[----:B------:R-:W-:-:S05]  /*dce0*/  SHF.L.U32 R17, R3, 0x10, RZ ;  /* 0x0000001003117819 */ /* 0x000fca00000006ff */
[----:B------:R-:W-:-:S04]  /*dcf0*/  FMUL R17, R17, R16 ;  /* 0x0000001011117220 */ /* 0x000fc80000400000 */
[----:B--2---:R-:W-:Y:S02]  /*dd00*/  FFMA R17, R4, R2, R17 ;  /* 0x0000000204117223 */ /* 0x004fe40000000011 */
[----:B------:R2:W5:Y:S01]  /*dd10*/  LDL.LU R4, [R1+0x2bc] ;  /* 0x0002bc0001047983 */ /* 0x0005620000300800 */
[----:B------:R-:W-:Y:S02]  /*dd20*/  BSSY B1, `(.L_x_60) ;  /* 0x0000006000017945 */ /* 0x000fe40003800000 */
[----:B------:R-:W-:-:S05]  /*dd30*/  F2FP.BF16.F32.PACK_AB R17, RZ, R17 ;  /* 0x00000011ff11723e */ /* 0x000fca00000010ff */
[----:B------:R2:W-:Y:S01]  /*dd40*/  @P5 STG.E.U16 desc[UR60][R18.64], R17 ;  /* 0x0000001112005986 */ /* 0x0005e2000c10153c */
[----:B------:R-:W-:-:S13]  /*dd50*/  ISETP.GT.AND P5, PT, R0, 0x1, P3 ;  /* 0x000000010000780c */ /* 0x000fda0001fa4270 */
[----:B--2---:R-:W-:Y:S05]  /*dd60*/  @!P5 BRA `(.L_x_61) ;  /* 0x000000000004d947 */ /* 0x004fea0003800000 */
[----:B------:R2:W5:Y:S02]  /*dd70*/  LDG.E.LTC128B.U16 R3, desc[UR60][R14.64+0x2] ;  /* 0x0000023c0e037981 */ /* 0x000564000c1e1520 */
.L_x_61:
[----:B------:R-:W-:Y:S05]  /*dd80*/  BSYNC B1 ;  /* 0x0000000000017941 */ /* 0x000fea0003800000 */
.L_x_60:
[----:B-----5:R3:W-:Y:S04]  /*dd90*/  STL [R1+0x2bc], R4 ;  /* 0x0002bc0401007387 */ /* 0x0207e80000100800 */
[----:B---3--:R-:W3:Y:S01]  /*dda0*/  LDL.LU R4, [R1+0x20c] ;  /* 0x00020c0001047983 */ /* 0x008ee20000300800 */
[----:B------:R-:W-:-:S04]  /*ddb0*/  IMAD.U32 R17, R3, 0x10000, RZ ;  /* 0x0001000003117824 */ /* 0x000fc800078e00ff */
[----:B------:R-:W-:Y:S01]  /*ddc0*/  FMUL R17, R17, R16 ;  /* 0x0000001011117220 */ /* 0x000fe20000400000 */
[----:B------:R-:W-:Y:S03]  /*ddd0*/  BSSY B1, `(.L_x_62) ;  /* 0x0000008000017945 */ /* 0x000fe60003800000 */
[----:B---3--:R-:W-:Y:S02]  /*dde0*/  FFMA R17, R4, R2, R17 ;  /* 0x0000000204117223 */ /* 0x008fe40000000011 */
[----:B------:R3:W5:Y:S03]  /*ddf0*/  LDL.LU R4, [R1+0x2bc] ;  /* 0x0002bc0001047983 */ /* 0x0007660000300800 */
[----:B------:R-:W-:-:S05]  /*de00*/  F2FP.BF16.F32.PACK_AB R17, RZ, R17 ;  /* 0x00000011ff11723e */ /* 0x000fca00000010ff */
[----:B------:R3:W-:Y:S01]  /*de10*/  @P5 STG.E.U16 desc[UR60][R18.64+0x2], R17 ;  /* 0x0000021112005986 */ /* 0x0007e2000c10153c */
[----:B------:R-:W-:-:S13]  /*de20*/  ISETP.GT.AND P5, PT, R0, 0x8, P4 ;  /* 0x000000080000780c */ /* 0x000fda00027a4270 */
[----:B---3--:R-:W-:Y:S05]  /*de30*/  @!P5 BRA `(.L_x_63) ;  /* 0x000000000004d947 */ /* 0x008fea0003800000 */
[----:B------:R3:W5:Y:S02]  /*de40*/  LDG.E.LTC128B.U16 R3, desc[UR60][R20.64+0x10] ;  /* 0x0000103c14037981 */ /* 0x000764000c1e1520 */
.L_x_63:
[----:B------:R-:W-:Y:S05]  /*de50*/  BSYNC B1 ;  /* 0x0000000000017941 */ /* 0x000fea0003800000 */
.L_x_62:
[----:B-----5:R4:W-:Y:S04]  /*de60*/  STL [R1+0x2bc], R4 ;  /* 0x0002bc0401007387 */ /* 0x0209e80000100800 */
[----:B----4-:R-:W4:Y:S04]  /*de70*/  LDL.LU R4, [R1+0x210] ;  /* 0x0002100001047983 */ /* 0x010f280000300800 */
[----:B------:R-:W2:Y:S01]  /*de80*/  LDL.64 R18, [R1+0x220] ;  /* 0x0002200001127983 */ /* 0x000ea20000100a00 */
[----:B------:R-:W-:-:S04]  /*de90*/  IMAD.U32 R17, R3, 0x10000, RZ ;  /* 0x0001000003117824 */ /* 0x000fc800078e00ff */
[----:B------:R-:W-:-:S04]  /*dea0*/  FMUL R17, R17, R16 ;  /* 0x0000001011117220 */ /* 0x000fc80000400000 */
[----:B----4-:R-:W-:Y:S02]  /*deb0*/  FFMA R17, R4, R2, R17 ;  /* 0x0000000204117223 */ /* 0x010fe40000000011 */
[----:B------:R4:W5:Y:S01]  /*dec0*/  LDL.LU R4, [R1+0x2bc] ;  /* 0x0002bc0001047983 */ /* 0x0009620000300800 */
[----:B------:R-:W-:Y:S02]  /*ded0*/  BSSY B1, `(.L_x_64) ;  /* 0x0000006000017945 */ /* 0x000fe40003800000 */
[----:B------:R-:W-:-:S05]  /*dee0*/  F2FP.BF16.F32.PACK_AB R17, RZ, R17 ;  /* 0x00000011ff11723e */ /* 0x000fca00000010ff */
[----:B--2---:R4:W-:Y:S01]  /*def0*/  @P5 STG.E.U16 desc[UR60][R18.64+0x10], R17 ;  /* 0x0000101112005986 */ /* 0x0049e2000c10153c */
[----:B------:R-:W-:-:S13]  /*df00*/  ISETP.GT.AND P5, PT, R0, 0x9, P4 ;  /* 0x000000090000780c */ /* 0x000fda00027a4270 */
[----:B----4-:R-:W-:Y:S05]  /*df10*/  @!P5 BRA `(.L_x_65) ;  /* 0x000000000004d947 */ /* 0x010fea0003800000 */
[----:B------:R2:W5:Y:S02]  /*df20*/  LDG.E.LTC128B.U16 R3, desc[UR60][R20.64+0x12] ;  /* 0x0000123c14037981 */ /* 0x000564000c1e1520 */
.L_x_65:
[----:B------:R-:W-:Y:S05]  /*df30*/  BSYNC B1 ;  /* 0x0000000000017941 */ /* 0x000fea0003800000 */
.L_x_64:
[----:B------:R-:W4:Y:S04]  /*df40*/  LDL.LU R18, [R1+0x214] ;  /* 0x0002140001127983 */ /* 0x000f280000300800 */
[----:B-----5:R0:W-:Y:S04]  /*df50*/  STL.64 [R1+0x2c0], R4 ;  /* 0x0002c00401007387 */ /* 0x0201e80000100a00 */
[----:B0-----:R-:W3:Y:S01]  /*df60*/  LDL.LU.64 R4, [R1+0x220] ;  /* 0x0002200001047983 */ /* 0x001ee20000300a00 */
[----:B------:R-:W-:-:S04]  /*df70*/  IMAD.U32 R17, R3, 0x10000, RZ ;  /* 0x0001000003117824 */ /* 0x000fc800078e00ff */
[----:B------:R-:W-:-:S04]  /*df80*/  FMUL R17, R17, R16 ;  /* 0x0000001011117220 */ /* 0x000fc80000400000 */
[----:B----4-:R-:W-:-:S05]  /*df90*/  FFMA R17, R18, R2, R17 ;  /* 0x0000000212117223 */ /* 0x010fca0000000011 */
[----:B------:R-:W-:Y:S01]  /*dfa0*/  F2FP.BF16.F32.PACK_AB R17, RZ, R17 ;  /* 0x00000011ff11723e */ /* 0x000fe200000010ff */
[----:B---3--:R-:W-:Y:S01]  /*dfb0*/  @P5 IMAD.MOV.U32 R18, RZ, RZ, R4 ;  /* 0x000000ffff125224 */ /* 0x008fe200078e0004 */
[----:B------:R-:W-:-:S05]  /*dfc0*/  @P5 MOV R19, R5 ;  /* 0x0000000500135202 */ /* 0x000fca0000000f00 */
[----:B------:R0:W-:Y:S04]  /*dfd0*/  @P5 STG.E.U16 desc[UR60][R18.64+0x12], R17 ;  /* 0x0000121112005986 */ /* 0x0001e8000c10153c */
[----:B0-----:R-:W3:Y:S04]  /*dfe0*/  LDL R19, [R1+0x27c] ;  /* 0x00027c0001137983 */ /* 0x001ee80000100800 */
[----:B------:R-:W4:Y:S01]  /*dff0*/  LDL R17, [R1+0x248] ;  /* 0x0002480001117983 */ /* 0x000f220000100800 */
[----:B---3--:R-:W-:-:S05]  /*e000*/  IADD3 R18, P5, R4, R19, RZ ;  /* 0x0000001304127210 */ /* 0x008fca0007fbe0ff */
[----:B----4-:R-:W-:Y:S02]  /*e010*/  IMAD.X R19, R5, 0x1, R17, P5 ;  /* 0x0000000105137824 */ /* 0x010fe400028e0611 */
[----:B------:R0:W5:Y:S01]  /*e020*/  LDL.LU.64 R4, [R1+0x2c0] ;  /* 0x0002c00001047983 */ /* 0x0001620000300a00 */
[----:B------:R-:W-:Y:S01]  /*e030*/  ISETP.GT.AND P5, PT, R0, 0x8, P3 ;  /* 0x000000080000780c */ /* 0x000fe20001fa4270 */
[----:B------:R-:W-:-:S12]  /*e040*/  BSSY B1, `(.L_x_66) ;  /* 0x0000003000017945 */ /* 0x000fd80003800000 */
[----:B0-----:R-:W-:Y:S05]  /*e050*/  @!P5 BRA `(.L_x_67) ;  /* 0x000000000004d947 */ /* 0x001fea0003800000 */
[----:B------:R0:W5:Y:S02]  /*e060*/  LDG.E.LTC128B.U16 R3, desc[UR60][R14.64+0x10] ;  /* 0x0000103c0e037981 */ /* 0x000164000c1e1520 */
.L_x_67:
[----:B------:R-:W-:Y:S05]  /*e070*/  BSYNC B1 ;  /* 0x0000000000017941 */ /* 0x000fea0003800000 */
.L_x_66:
[----:B------:R3:W-:Y:S04]  /*e080*/  STL [R1+0x2c8], R10 ;  /* 0x0002c80a01007387 */ /* 0x0007e80000100800 */
[----:B---3--:R-:W3:Y:S01]  /*e090*/  LDL.LU R10, [R1+0x218] ;  /* 0x00021800010a7983 */ /* 0x008ee20000300800 */
[----:B-----5:R-:W-:-:S03]  /*e0a0*/  IMAD.U32 R17, R3, 0x10000, RZ ;  /* 0x0001000003117824 */ /* 0x020fc600078e00ff */
[----:B------:R4:W-:Y:S01]  /*e0b0*/  STL.64 [R1+0x2c0], R4 ;  /* 0x0002c00401007387 */ /* 0x0009e20000100a00 */
[----:B------:R-:W-:-:S03]  /*e0c0*/  FMUL R17, R17, R16 ;  /* 0x0000001011117220 */ /* 0x000fc60000400000 */
[----:B----4-:R-:W4:Y:S04]  /*e0d0*/  LDL.LU R4, [R1+0x2a8] ;  /* 0x0002a80001047983 */ /* 0x010f280000300800 */
[----:B------:R-:W2:Y:S01]  /*e0e0*/  LDL.LU R5, [R1+0x27c] ;  /* 0x00027c0001057983 */ /* 0x000ea20000300800 */
[----:B---3--:R-:W-:-:S03]  /*e0f0*/  FFMA R17, R10, R2, R17 ;  /* 0x000000020a117223 */ /* 0x008fc60000000011 */
[----:B------:R3:W5:Y:S02]  /*e100*/  LDL.LU R10, [R1+0x2c8] ;  /* 0x0002c800010a7983 */ /* 0x0007640000300800 */
[----:B------:R-:W-:-:S05]  /*e110*/  F2FP.BF16.F32.PACK_AB R17, RZ, R17 ;  /* 0x00000011ff11723e */ /* 0x000fca00000010ff */
[----:B------:R1:W-:Y:S04]  /*e120*/  @P5 STG.E.U16 desc[UR60][R18.64+0x10], R17 ;  /* 0x0000101112005986 */ /* 0x0003e8000c10153c */
[----:B-1----:R-:W3:Y:S04]  /*e130*/  LDL.LU R19, [R1+0x2a4] ;  /* 0x0002a40001137983 */ /* 0x002ee80000300800 */
[----:B------:R-:W2:Y:S01]  /*e140*/  LDL.LU R17, [R1+0x248] ;  /* 0x0002480001117983 */ /* 0x000ea20000300800 */
[----:B---3--:R-:W-:-:S05]  /*e150*/  IADD3 R18, P5, R19, R8, RZ ;  /* 0x0000000813127210 */ /* 0x008fca0007fbe0ff */
[----:B----4-:R-:W-:Y:S01]  /*e160*/  IMAD.X R19, R7, 0x1, R4, P5 ;  /* 0x0000000107137824 */ /* 0x010fe200028e0604 */
[----:B--2---:R-:W-:-:S05]  /*e170*/  IADD3 R4, P5, R5, R18, RZ ;  /* 0x0000001205047210 */ /* 0x004fca0007fbe0ff */
[----:B------:R-:W-:-:S05]  /*e180*/  IMAD.X R5, R17, 0x1, R19, P5 ;  /* 0x0000000111057824 */ /* 0x000fca00028e0613 */
[----:B------:R1:W-:Y:S04]  /*e190*/  STL.64 [R1+0x200], R4 ;  /* 0x0002000401007387 */ /* 0x0003e80000100a00 */
[----:B-1----:R1:W5:Y:S01]  /*e1a0*/  LDL.LU.64 R4, [R1+0x2c0] ;  /* 0x0002c00001047983 */ /* 0x0023620000300a00 */
[----:B------:R-:W-:Y:S01]  /*e1b0*/  ISETP.GT.AND P5, PT, R0, 0x9, P3 ;  /* 0x000000090000780c */ /* 0x000fe20001fa4270 */
[----:B------:R-:W-:-:S12]  /*e1c0*/  BSSY B1, `(.L_x_68) ;  /* 0x0000003000017945 */ /* 0x000fd80003800000 */
[----:B-1----:R-:W-:Y:S05]  /*e1d0*/  @!P5 BRA `(.L_x_69) ;  /* 0x000000000004d947 */ /* 0x002fea0003800000 */
[----:B------:R1:W5:Y:S02]  /*e1e0*/  LDG.E.LTC128B.U16 R3, desc[UR60][R14.64+0x12] ;  /* 0x0000123c0e037981 */ /* 0x000364000c1e1520 */
.L_x_69:
[----:B------:R-:W-:Y:S05]  /*e1f0*/  BSYNC B1 ;  /* 0x0000000000017941 */ /* 0x000fea0003800000 */
.L_x_68:
[----:B------:R2:W-:Y:S04]  /*e200*/  STL [R1+0x2c8], R6 ;  /* 0x0002c80601007387 */ /* 0x0005e80000100800 */
[----:B--2---:R-:W2:Y:S04]  /*e210*/  LDL.LU R6, [R1+0x21c] ;  /* 0x00021c0001067983 */ /* 0x004ea80000300800 */
[----:B-----5:R3:W-:Y:S04]  /*e220*/  STL.64 [R1+0x2c0], R4 ;  /* 0x0002c00401007387 */ /* 0x0207e80000100a00 */
[----:B---3--:R-:W3:Y:S01]  /*e230*/  LDL.LU.64 R4, [R1+0x258] ;  /* 0x0002580001047983 */ /* 0x008ee20000300a00 */
[----:B------:R-:W-:-:S05]  /*e240*/  SHF.L.U32 R17, R3, 0x10, RZ ;  /* 0x0000001003117819 */ /* 0x000fca00000006ff */
[----:B------:R-:W-:-:S04]  /*e250*/  FMUL R17, R17, R16 ;  /* 0x0000001011117220 */ /* 0x000fc80000400000 */
[----:B--2---:R-:W-:Y:S02]  /*e260*/  FFMA R17, R6, R2, R17 ;  /* 0x0000000206117223 */ /* 0x004fe40000000011 */
[----:B------:R2:W5:Y:S03]  /*e270*/  LDL.LU R6, [R1+0x2c8] ;  /* 0x0002c80001067983 */ /* 0x0005660000300800 */
[----:B------:R-:W-:-:S05]  /*e280*/  F2FP.BF16.F32.PACK_AB R17, RZ, R17 ;  /* 0x00000011ff11723e */ /* 0x000fca00000010ff */
[----:B---3--:R3:W-:Y:S04]  /*e290*/  @P5 STG.E.U16 desc[UR60][R4.64+0x12], R17 ;  /* 0x0000121104005986 */ /* 0x0087e8000c10153c */
[----:B---3--:R2:W5:Y:S01]  /*e2a0*/  LDL.LU.64 R4, [R1+0x2c0] ;  /* 0x0002c00001047983 */ /* 0x0085620000300a00 */
[----:B------:R-:W-:Y:S01]  /*e2b0*/  ISETP.GT.AND P5, PT, R0, 0x10, P0 ;  /* 0x000000100000780c */ /* 0x000fe200007a4270 */
[----:B------:R-:W-:-:S12]  /*e2c0*/  BSSY B1, `(.L_x_70) ;  /* 0x0000006000017945 */ /* 0x000fd80003800000 */
[----:B--2---:R-:W-:Y:S05]  /*e2d0*/  @!P5 BRA `(.L_x_71) ;  /* 0x000000000010d947 */ /* 0x004fea0003800000 */
[----:B------:R2:W-:Y:S04]  /*e2e0*/  STL [R1+0x2bc], R2 ;  /* 0x0002bc0201007387 */ /* 0x0005e80000100800 */
[----:B--2---:R-:W2:Y:S04]  /*e2f0*/  LDL.64 R2, [R1+0x260] ;  /* 0x0002600001027983 */ /* 0x004ea80000100a00 */
[----:B--2---:R2:W5:Y:S04]  /*e300*/  LDG.E.LTC128B.U16 R3, desc[UR60][R2.64+0x20] ;  /* 0x0000203c02037981 */ /* 0x004568000c1e1520 */
[----:B------:R2:W5:Y:S02]  /*e310*/  LDL.LU R2, [R1+0x2bc] ;  /* 0x0002bc0001027983 */ /* 0x0005640000300800 */
.L_x_71:
[----:B------:R-:W-:Y:S05]  /*e320*/  BSYNC B1 ;  /* 0x0000000000017941 */ /* 0x000fea0003800000 */
.L_x_70:
        /* <DEDUP_REMOVED lines=11> */
[----:B------:R2:W-:Y:S04]  /*e3e0*/  STL [R1+0x2bc], R2 ;  /* 0x0002bc0201007387 */ /* 0x0005e80000100800 */
[----:B--2---:R-:W2:Y:S04]  /*e3f0*/  LDL.64 R2, [R1+0x260] ;  /* 0x0002600001027983 */ /* 0x004ea80000100a00 */
[----:B--2---:R3:W5:Y:S04]  /*e400*/  LDG.E.LTC128B.U16 R3, desc[UR60][R2.64+0x22] ;  /* 0x0000223c02037981 */ /* 0x004768000c1e1520 */
[----:B------:R3:W5:Y:S02]  /*e410*/  LDL.LU R2, [R1+0x2bc] ;  /* 0x0002bc0001027983 */ /* 0x0007640000300800 */
.L_x_73:
[----:B------:R-:W-:Y:S05]  /*e420*/  BSYNC B1 ;  /* 0x0000000000017941 */ /* 0x000fea0003800000 */
.L_x_72:
[----:B-----5:R4:W-:Y:S04]  /*e430*/  STL [R1+0x2bc], R4 ;  /* 0x0002bc0401007387 */ /* 0x0209e80000100800 */
[----:B----4-:R-:W4:Y:S01]  /*e440*/  LDL.LU R4, [R1+0x1e4] ;  /* 0x0001e40001047983 */ /* 0x010f220000300800 */
[----:B------:R-:W-:-:S04]  /*e450*/  IMAD.U32 R17, R3, 0x10000, RZ ;  /* 0x0001000003117824 */ /* 0x000fc800078e00ff */
[----:B------:R-:W-:Y:S01]  /*e460*/  FMUL R17, R17, R16 ;  /* 0x0000001011117220 */ /* 0x000fe20000400000 */
[----:B------:R-:W-:Y:S03]  /*e470*/  BSSY B1, `(.L_x_74) ;  /* 0x0000008000017945 */ /* 0x000fe60003800000 */
[----:B----4-:R-:W-:Y:S02]  /*e480*/  FFMA R17, R4, R2, R17 ;  /* 0x0000000204117223 */ /* 0x010fe40000000011 */
[----:B------:R4:W5:Y:S03]  /*e490*/  LDL.LU R4, [R1+0x2bc] ;  /* 0x0002bc0001047983 */ /* 0x0009660000300800 */
[----:B------:R-:W-:-:S05]  /*e4a0*/  F2FP.BF16.F32.PACK_AB R17, RZ, R17 ;  /* 0x00000011ff11723e */ /* 0x000fca00000010ff */
[----:B------:R4:W-:Y:S01]  /*e4b0*/  @P5 STG.E.U16 desc[UR60][R10.64+0x22], R17 ;  /* 0x000022110a005986 */ /* 0x0009e2000c10153c */
[----:B------:R-:W-:-:S13]  /*e4c0*/  ISETP.GT.AND P5, PT, R0, 0x10, P1 ;  /* 0x000000100000780c */ /* 0x000fda0000fa4270 */
[----:B----4-:R-:W-:Y:S05]  /*e4d0*/  @!P5 BRA `(.L_x_75) ;  /* 0x000000000004d947 */ /* 0x010fea0003800000 */
[----:B------:R4:W5:Y:S02]  /*e4e0*/  LDG.E.LTC128B.U16 R3, desc[UR60][R236.64+0x20] ;  /* 0x0000203cec037981 */ /* 0x000964000c1e1520 */
.L_x_75:
[----:B------:R-:W-:Y:S05]  /*e4f0*/  BSYNC B1 ;  /* 0x0000000000017941 */ /* 0x000fea0003800000 */
.L_x_74:
[----:B-----5:R0:W-:Y:S04]  /*e500*/  STL [R1+0x2bc], R4 ;  /* 0x0002bc0401007387 */ /* 0x0201e80000100800 */
[----:B0-----:R-:W2:Y:S01]  /*e510*/  LDL.LU R4, [R1+0x1e8] ;  /* 0x0001e80001047983 */ /* 0x001ea20000300800 */
[----:B------:R-:W-:-:S04]  /*e520*/  IMAD.U32 R17, R3, 0x10000, RZ ;  /* 0x0001000003117824 */ /* 0x000fc800078e00ff */
[----:B------:R-:W-:Y:S01]  /*e530*/  FMUL R17, R17, R16 ;  /* 0x0000001011117220 */ /* 0x000fe20000400000 */
[----:B------:R-:W-:Y:S03]  /*e540*/  BSSY B1, `(.L_x_76) ;  /* 0x0000008000017945 */ /* 0x000fe60003800000 */
[----:B--2---:R-:W-:Y:S02]  /*e550*/  FFMA R17, R4, R2, R17 ;  /* 0x0000000204117223 */ /* 0x004fe40000000011 */
[----:B------:R0:W5:Y:S03]  /*e560*/  LDL.LU R4, [R1+0x2bc] ;  /* 0x0002bc0001047983 */ /* 0x0001660000300800 */
[----:B------:R-:W-:-:S05]  /*e570*/  F2FP.BF16.F32.PACK_AB R17, RZ, R17 ;  /* 0x00000011ff11723e */ /* 0x000fca00000010ff */
[----:B------:R0:W-:Y:S01]  /*e580*/  @P5 STG.E.U16 desc[UR60][R234.64+0x20], R17 ;  /* 0x00002011ea005986 */ /* 0x0001e2000c10153c */
[----:B------:R-:W-:-:S13]  /*e590*/  ISETP.GT.AND P5, PT, R0, 0x11, P1 ;  /* 0x000000110000780c */ /* 0x000fda0000fa4270 */
[----:B0-----:R-:W-:Y:S05]  /*e5a0*/  @!P5 BRA `(.L_x_77) ;  /* 0x000000000004d947 */ /* 0x001fea0003800000 */
[----:B------:R0:W5:Y:S02]  /*e5b0*/  LDG.E.LTC128B.U16 R3, desc[UR60][R236.64+0x22] ;  /* 0x0000223cec037981 */ /* 0x000164000c1e1520 */
.L_x_77:
[----:B------:R-:W-:Y:S05]  /*e5c0*/  BSYNC B1 ;  /* 0x0000000000017941 */ /* 0x000fea0003800000 */
.L_x_76:
[----:B-----5:R2:W-:Y:S04]  /*e5d0*/  STL [R1+0x2bc], R4 ;  /* 0x0002bc0401007387 */ /* 0x0205e80000100800 */
[----:B--2---:R-:W2:Y:S01]  /*e5e0*/  LDL.LU R4, [R1+0x1ec] ;  /* 0x0001ec0001047983 */ /* 0x004ea20000300800 */
        /* <DEDUP_REMOVED lines=8> */
[----:B--2---:R-:W-:Y:S05]  /*e670*/  @!P5 BRA `(.L_x_79) ;  /* 0x000000000010d947 */ /* 0x004fea0003800000 */
[----:B------:R3:W-:Y:S04]  /*e680*/  STL [R1+0x2bc], R2 ;  /* 0x0002bc0201007387 */ /* 0x0007e80000100800 */
[----:B---3--:R-:W2:Y:S04]  /*e690*/  LDL.64 R2, [R1+0x260] ;  /* 0x0002600001027983 */ /* 0x008ea80000100a00 */
[----:B--2---:R2:W5:Y:S04]  /*e6a0*/  LDG.E.LTC128B.U16 R3, desc[UR60][R2.64+0x30] ;  /* 0x0000303c02037981 */ /* 0x004568000c1e1520 */
[----:B------:R2:W5:Y:S02]  /*e6b0*/  LDL.LU R2, [R1+0x2bc] ;  /* 0x0002bc0001027983 */ /* 0x0005640000300800 */
.L_x_79:
[----:B------:R-:W-:Y:S05]  /*e6c0*/  BSYNC B1 ;  /* 0x0000000000017941 */ /* 0x000fea0003800000 */
.L_x_78:
[----:B-----5:R0:W-:Y:S04]  /*e6d0*/  STL [R1+0x2bc], R4 ;  /* 0x0002bc0401007387 */ /* 0x0201e80000100800 */
[----:B0-----:R-:W3:Y:S01]  /*e6e0*/  LDL.LU R4, [R1+0x1f0] ;  /* 0x0001f00001047983 */ /* 0x001ee20000300800 */
[----:B------:R-:W-:-:S05]  /*e6f0*/  SHF.L.U32 R17, R3, 0x10, RZ ;  /* 0x0000001003117819 */ /* 0x000fca00000006ff */
[----:B------:R-:W-:-:S04]  /*e700*/  FMUL R17, R17, R16 ;  /* 0x0000001011117220 */ /* 0x000fc80000400000 */
[----:B---3--:R-:W-:Y:S02]  /*e710*/  FFMA R17, R4, R2, R17 ;  /* 0x0000000204117223 */ /* 0x008fe40000000011 */
[----:B------:R0:W5:Y:S01]  /*e720*/  LDL.LU R4, [R1+0x2bc] ;  /* 0x0002bc0001047983 */ /* 0x0001620000300800 */
[----:B------:R-:W-:Y:S02]  /*e730*/  BSSY B1, `(.L_x_80) ;  /* 0x0000009000017945 */ /* 0x000fe40003800000 */
[----:B------:R-:W-:-:S05]  /*e740*/  F2FP.BF16.F32.PACK_AB R17, RZ, R17 ;  /* 0x00000011ff11723e */ /* 0x000fca00000010ff */
[----:B------:R0:W-:Y:S01]  /*e750*/  @P5 STG.E.U16 desc[UR60][R10.64+0x30], R17 ;  /* 0x000030110a005986 */ /* 0x0001e2000c10153c */
[----:B------:R-:W-:-:S13]  /*e760*/  ISETP.GT.AND P5, PT, R0, 0x19, P0 ;  /* 0x000000190000780c */ /* 0x000fda00007a4270 */
[----:B0-----:R-:W-:Y:S05]  /*e770*/  @!P5 BRA `(.L_x_81) ;  /* 0x000000000010d947 */ /* 0x001fea0003800000 */
[----:B------:R2:W-:Y:S04]  /*e780*/  STL [R1+0x2bc], R2 ;  /* 0x0002bc0201007387 */ /* 0x0005e80000100800 */
[----:B--2---:R-:W2:Y:S04]  /*e790*/  LDL.64 R2, [R1+0x260] ;  /* 0x0002600001027983 */ /* 0x004ea80000100a00 */
[----:B--2---:R0:W5:Y:S04]  /*e7a0*/  LDG.E.LTC128B.U16 R3, desc[UR60][R2.64+0x32] ;  /* 0x0000323c02037981 */ /* 0x004168000c1e1520 */
[----:B------:R0:W5:Y:S02]  /*e7b0*/  LDL.LU R2, [R1+0x2bc] ;  /* 0x0002bc0001027983 */ /* 0x0001640000300800 */
.L_x_81:
[----:B------:R-:W-:Y:S05]  /*e7c0*/  BSYNC B1 ;  /* 0x0000000000017941 */ /* 0x000fea0003800000 */
.L_x_80:
        /* <DEDUP_REMOVED lines=12> */
.L_x_83:
[----:B------:R-:W-:Y:S05]  /*e890*/  BSYNC B1 ;  /* 0x0000000000017941 */ /* 0x000fea0003800000 */
.L_x_82:
        /* <DEDUP_REMOVED lines=12> */
.L_x_85:
[----:B------:R-:W-:Y:S05]  /*e960*/  BSYNC B1 ;  /* 0x0000000000017941 */ /* 0x000fea0003800000 */
.L_x_84:
        /* <DEDUP_REMOVED lines=11> */
[----:B------:R2:W5:Y:S02]  /*ea20*/  LDG.E.LTC128B.U16 R3, desc[UR60][R232.64+0x20] ;  /* 0x0000203ce8037981 */ /* 0x000564000c1e1520 */
.L_x_87:
[----:B------:R-:W-:Y:S05]  /*ea30*/  BSYNC B1 ;  /* 0x0000000000017941 */ /* 0x000fea0003800000 */
.L_x_86:
[----:B-----5:R0:W-:Y:S04]  /*ea40*/  STL.64 [R1+0x2c0], R4 ;  /* 0x0002c00401007387 */ /* 0x0201e80000100a00 */
[----:B0-----:R-:W3:Y:S01]  /*ea50*/  LDL.LU R5, [R1+0x1c0] ;  /* 0x0001c00001057983 */ /* 0x001ee20000300800 */
[----:B------:R-:W-:Y:S01]  /*ea60*/  IMAD.U32 R17, R3, 0x10000, RZ ;  /* 0x0001000003117824 */ /* 0x000fe200078e00ff */
[----:B------:R-:W-:-:S03]  /*ea70*/  @P5 MOV R4, R8 ;  /* 0x0000000800045202 */ /* 0x000fc60000000f00 */
[----:B------:R-:W-:-:S04]  /*ea80*/  FMUL R17, R17, R16 ;  /* 0x0000001011117220 */ /* 0x000fc80000400000 */
[----:B---3--:R-:W-:Y:S01]  /*ea90*/  FFMA R17, R5, R2, R17 ;  /* 0x0000000205117223 */ /* 0x008fe20000000011 */
[----:B------:R-:W-:-:S04]  /*eaa0*/  @P5 IMAD.MOV.U32 R5, RZ, RZ, R7 ;  /* 0x000000ffff055224 */ /* 0x000fc800078e0007 */
[----:B------:R-:W-:-:S05]  /*eab0*/  F2FP.BF16.F32.PACK_AB R17, RZ, R17 ;  /* 0x00000011ff11723e */ /* 0x000fca00000010ff */
[----:B------:R0:W-:Y:S04]  /*eac0*/  @P5 STG.E.U16 desc[UR60][R4.64+0x20], R17 ;  /* 0x0000201104005986 */ /* 0x0001e8000c10153c */
[----:B0-----:R0:W5:Y:S01]  /*ead0*/  LDL.LU.64 R4, [R1+0x2c0] ;  /* 0x0002c00001047983 */ /* 0x0011620000300a00 */
[----:B------:R-:W-:Y:S01]  /*eae0*/  ISETP.GT.AND P5, PT, R0, 0x11, P2 ;  /* 0x000000110000780c */ /* 0x000fe200017a4270 */
[----:B------:R-:W-:-:S12]  /*eaf0*/  BSSY B1, `(.L_x_88) ;  /* 0x0000003000017945 */ /* 0x000fd80003800000 */
[----:B0-----:R-:W-:Y:S05]  /*eb00*/  @!P5 BRA `(.L_x_89) ;  /* 0x000000000004d947 */ /* 0x001fea0003800000 */
[----:B------:R0:W5:Y:S02]  /*eb10*/  LDG.E.LTC128B.U16 R3, desc[UR60][R232.64+0x22] ;  /* 0x0000223ce8037981 */ /* 0x000164000c1e1520 */
.L_x_89:
[----:B------:R-:W-:Y:S05]  /*eb20*/  BSYNC B1 ;  /* 0x0000000000017941 */ /* 0x000fea0003800000 */
.L_x_88:
[----:B-----5:R3:W-:Y:S04]  /*eb30*/  STL.64 [R1+0x2c0], R4 ;  /* 0x0002c00401007387 */ /* 0x0207e80000100a00 */
[----:B---3--:R-:W3:Y:S01]  /*eb40*/  LDL.LU R5, [R1+0x1c4] ;  /* 0x0001c40001057983 */ /* 0x008ee20000300800 */
[----:B------:R-:W-:Y:S02]  /*eb50*/  IMAD.U32 R17, R3, 0x10000, RZ ;  /* 0x0001000003117824 */ /* 0x000fe400078e00ff */
[----:B------:R-:W-:Y:S02]  /*eb60*/  @P5 IMAD.MOV.U32 R4, RZ, RZ, R8 ;  /* 0x000000ffff045224 */ /* 0x000fe400078e0008 */
[----:B------:R-:W-:-:S04]  /*eb70*/  FMUL R17, R17, R16 ;  /* 0x0000001011117220 */ /* 0x000fc80000400000 */
[----:B---3--:R-:W-:Y:S01]  /*eb80*/  FFMA R17, R5, R2, R17 ;  /* 0x0000000205117223 */ /* 0x008fe20000000011 */
[----:B------:R-:W-:-:S04]  /*eb90*/  @P5 IMAD.MOV.U32 R5, RZ, RZ, R7 ;  /* 0x000000ffff055224 */ /* 0x000fc800078e0007 */
[----:B------:R-:W-:-:S05]  /*eba0*/  F2FP.BF16.F32.PACK_AB R17, RZ, R17 ;  /* 0x00000011ff11723e */ /* 0x000fca00000010ff */
[----:B------:R3:W-:Y:S04]  /*ebb0*/  @P5 STG.E.U16 desc[UR60][R4.64+0x22], R17 ;  /* 0x0000221104005986 */ /* 0x0007e8000c10153c */
[----:B---3--:R3:W5:Y:S01]  /*ebc0*/  LDL.LU.64 R4, [R1+0x2c0] ;  /* 0x0002c00001047983 */ /* 0x0087620000300a00 */
[----:B------:R-:W-:Y:S01]  /*ebd0*/  ISETP.GT.AND P5, PT, R0, 0x10, P6 ;  /* 0x000000100000780c */ /* 0x000fe200037a4270 */
[----:B------:R-:W-:-:S12]  /*ebe0*/  BSSY B1, `(.L_x_90) ;  /* 0x0000003000017945 */ /* 0x000fd80003800000 */
[----:B---3--:R-:W-:Y:S05]  /*ebf0*/  @!P5 BRA `(.L_x_91) ;  /* 0x000000000004d947 */ /* 0x008fea0003800000 */
[----:B------:R3:W5:Y:S02]  /*ec00*/  LDG.E.LTC128B.U16 R3, desc[UR60][R22.64+0x20] ;  /* 0x0000203c16037981 */ /* 0x000764000c1e1520 */
.L_x_91:
[----:B------:R-:W-:Y:S05]  /*ec10*/  BSYNC B1 ;  /* 0x0000000000017941 */ /* 0x000fea0003800000 */
.L_x_90:
[----:B------:R0:W-:Y:S04]  /*ec20*/  STL [R1+0x2bc], R6 ;  /* 0x0002bc0601007387 */ /* 0x0001e80000100800 */
[----:B0-----:R-:W2:Y:S01]  /*ec30*/  LDL.LU R6, [R1+0x1c8] ;  /* 0x0001c80001067983 */ /* 0x001ea20000300800 */
[----:B-----5:R-:W-:-:S05]  /*ec40*/  SHF.L.U32 R17, R3, 0x10, RZ ;  /* 0x0000001003117819 */ /* 0x020fca00000006ff */
[----:B------:R-:W-:-:S04]  /*ec50*/  FMUL R17, R17, R16 ;  /* 0x0000001011117220 */ /* 0x000fc80000400000 */
[----:B--2---:R-:W-:Y:S02]  /*ec60*/  FFMA R17, R6, R2, R17 ;  /* 0x0000000206117223 */ /* 0x004fe40000000011 */
[----:B------:R0:W5:Y:S01]  /*ec70*/  LDL.LU R6, [R1+0x2bc] ;  /* 0x0002bc0001067983 */ /* 0x0001620000300800 */
[----:B------:R-:W-:Y:S02]  /*ec80*/  BSSY B1, `(.L_x_92) ;  /* 0x0000006000017945 */ /* 0x000fe40003800000 */
[----:B------:R-:W-:-:S05]  /*ec90*/  F2FP.BF16.F32.PACK_AB R17, RZ, R17 ;  /* 0x00000011ff11723e */ /* 0x000fca00000010ff */
[----:B------:R0:W-:Y:S01]  /*eca0*/  @P5 STG.E.U16 desc[UR60][R4.64+0x20], R17 ;  /* 0x0000201104005986 */ /* 0x0001e2000c10153c */
[----:B------:R-:W-:-:S13]  /*ecb0*/  ISETP.GT.AND P5, PT, R0, 0x11, P6 ;  /* 0x000000110000780c */ /* 0x000fda00037a4270 */
[----:B0-----:R-:W-:Y:S05]  /*ecc0*/  @!P5 BRA `(.L_x_93) ;  /* 0x000000000004d947 */ /* 0x001fea0003800000 */
[----:B------:R0:W5:Y:S02]  /*ecd0*/  LDG.E.LTC128B.U16 R3, desc[UR60][R22.64+0x22] ;  /* 0x0000223c16037981 */ /* 0x000164000c1e1520 */
.L_x_93:
[----:B------:R-:W-:Y:S05]  /*ece0*/  BSYNC B1 ;  /* 0x0000000000017941 */ /* 0x000fea0003800000 */
.L_x_92:
        /* <DEDUP_REMOVED lines=12> */
.L_x_95:
[----:B------:R-:W-:Y:S05]  /*edb0*/  BSYNC B1 ;  /* 0x0000000000017941 */ /* 0x000fea0003800000 */
.L_x_94:
[----:B------:R0:W-:Y:S04]  /*edc0*/  STL.64 [R1+0x2c0], R4 ;  /* 0x0002c00401007387 */ /* 0x0001e80000100a00 */
[----:B0-----:R-:W3:Y:S01]  /*edd0*/  LDL.LU R5, [R1+0x1d0] ;  /* 0x0001d00001057983 */ /* 0x001ee20000300800 */
[----:B-----5:R-:W-:Y:S02]  /*ede0*/  IMAD.U32 R17, R3, 0x10000, RZ ;  /* 0x0001000003117824 */ /* 0x020fe400078e00ff */
[----:B------:R-:W-:Y:S02]  /*edf0*/  @P5 IMAD.MOV.U32 R4, RZ, RZ, R8 ;  /* 0x000000ffff045224 */ /* 0x000fe400078e0008 */
        /* <DEDUP_REMOVED lines=10> */
.L_x_97:
[----:B------:R-:W-:Y:S05]  /*eea0*/  BSYNC B1 ;  /* 0x0000000000017941 */ /* 0x000fea0003800000 */
.L_x_96:
[----:B-----5:R3:W-:Y:S04]  /*eeb0*/  STL.64 [R1+0x2c0], R4 ;  /* 0x0002c00401007387 */ /* 0x0207e80000100a00 */
[----:B---3--:R-:W3:Y:S01]  /*eec0*/  LDL.LU R5, [R1+0x1d4] ;  /* 0x0001d40001057983 */ /* 0x008ee20000300800 */
[----:B------:R-:W-:Y:S01]  /*eed0*/  SHF.L.U32 R17, R3, 0x10, RZ ;  /* 0x0000001003117819 */ /* 0x000fe200000006ff */
[----:B------:R-:W-:-:S04]  /*eee0*/  @P5 IMAD.MOV.U32 R4, RZ, RZ, R8 ;  /* 0x000000ffff045224 */ /* 0x000fc800078e0008 */
        /* <DEDUP_REMOVED lines=10> */
.L_x_99:
[----:B------:R-:W-:Y:S05]  /*ef90*/  BSYNC B1 ;  /* 0x0000000000017941 */ /* 0x000fea0003800000 */
.L_x_98:
[----:B------:R0:W-:Y:S04]  /*efa0*/  STL [R1+0x2bc], R6 ;  /* 0x0002bc0601007387 */ /* 0x0001e80000100800 */
[----:B0-----:R-:W2:Y:S01]  /*efb0*/  LDL.LU R6, [R1+0x1d8] ;  /* 0x0001d80001067983 */ /* 0x001ea20000300800 */
[----:B-----5:R-:W-:-:S04]  /*efc0*/  IMAD.U32 R17, R3, 0x10000, RZ ;  /* 0x0001000003117824 */ /* 0x020fc800078e00ff */
        /* <DEDUP_REMOVED lines=9> */
.L_x_101:
[----:B------:R-:W-:Y:S05]  /*f060*/  BSYNC B1 ;  /* 0x0000000000017941 */ /* 0x000fea0003800000 */
.L_x_100:
[----:B------:R2:W-:Y:S04]  /*f070*/  STL [R1+0x2c0], R7 ;  /* 0x0002c00701007387 */ /* 0x0005e80000100800 */
[----:B--2---:R-:W2:Y:S01]  /*f080*/  LDL.LU R7, [R1+0x1dc] ;  /* 0x0001dc0001077983 */ /* 0x004ea20000300800 */
[----:B-----5:R-:W-:-:S03]  /*f090*/  IMAD.U32 R17, R3, 0x10000, RZ ;  /* 0x0001000003117824 */ /* 0x020fc600078e00ff */
[----:B------:R1:W-:Y:S01]  /*f0a0*/  STL [R1+0x2bc], R6 ;  /* 0x0002bc0601007387 */ /* 0x0003e20000100800 */
[----:B------:R-:W-:-:S03]  /*f0b0*/  FMUL R17, R17, R16 ;  /* 0x0000001011117220 */ /* 0x000fc60000400000 */
[----:B-1----:R-:W3:Y:S01]  /*f0c0*/  LDL.LU R6, [R1+0x1a0] ;  /* 0x0001a00001067983 */ /* 0x002ee20000300800 */
[----:B--2---:R-:W-:-:S03]  /*f0d0*/  FFMA R17, R7, R2, R17 ;  /* 0x0000000207117223 */ /* 0x004fc60000000011 */
[----:B------:R1:W5:Y:S02]  /*f0e0*/  LDL.LU R7, [R1+0x2c0] ;  /* 0x0002c00001077983 */ /* 0x0003640000300800 */
[----:B------:R-:W-:-:S05]  /*f0f0*/  F2FP.BF16.F32.PACK_AB R17, RZ, R17 ;  /* 0x00000011ff11723e */ /* 0x000fca00000010ff */
[----:B------:R2:W-:Y:S01]  /*f100*/  @P5 STG.E.U16 desc[UR60][R4.64+0x32], R17 ;  /* 0x0000321104005986 */ /* 0x0005e2000c10153c */
[----:B------:R-:W-:-:S13]  /*f110*/  ISETP.GT.AND P5, PT, R0, 0x10, P4 ;  /* 0x000000100000780c */ /* 0x000fda00027a4270 */
[----:B------:R-:W2:Y:S02]  /*f120*/  @P5 LDG.E.LTC128B.U16 R3, desc[UR60][R20.64+0x20] ;  /* 0x0000203c14035981 */ /* 0x000ea4000c1e1520 */
[----:B--2---:R-:W-:-:S05]  /*f130*/  SHF.L.U32 R17, R3, 0x10, RZ ;  /* 0x0000001003117819 */ /* 0x004fca00000006ff */
[----:B------:R-:W-:-:S04]  /*f140*/  FMUL R17, R17, R16 ;  /* 0x0000001011117220 */ /* 0x000fc80000400000 */
[----:B---3--:R-:W-:Y:S02]  /*f150*/  FFMA R17, R6, R2, R17 ;  /* 0x0000000206117223 */ /* 0x008fe40000000011 */
[----:B------:R1:W5:Y:S01]  /*f160*/  LDL.LU R6, [R1+0x2bc] ;  /* 0x0002bc0001067983 */ /* 0x0003620000300800 */
[----:B------:R-:W-:Y:S02]  /*f170*/  BSSY B1, `(.L_x_102) ;  /* 0x0000006000017945 */ /* 0x000fe40003800000 */
[----:B------:R-:W-:-:S05]  /*f180*/  F2FP.BF16.F32.PACK_AB R17, RZ, R17 ;  /* 0x00000011ff11723e */ /* 0x000fca00000010ff */
[----:B------:R1:W-:Y:S01]  /*f190*/  @P5 STG.E.U16 desc[UR60][R18.64+0x20], R17 ;  /* 0x0000201112005986 */ /* 0x0003e2000c10153c */
[----:B------:R-:W-:-:S13]  /*f1a0*/  ISETP.GT.AND P5, PT, R0, 0x11, P4 ;  /* 0x000000110000780c */ /* 0x000fda00027a4270 */
[----:B-1----:R-:W-:Y:S05]  /*f1b0*/  @!P5 BRA `(.L_x_103) ;  /* 0x000000000004d947 */ /* 0x002fea0003800000 */
[----:B------:R1:W5:Y:S02]  /*f1c0*/  LDG.E.LTC128B.U16 R3, desc[UR60][R20.64+0x22] ;  /* 0x0000223c14037981 */ /* 0x000364000c1e1520 */
.L_x_103:
[----:B------:R-:W-:Y:S05]  /*f1d0*/  BSYNC B1 ;  /* 0x0000000000017941 */ /* 0x000fea0003800000 */
.L_x_102:
[----:B------:R2:W-:Y:S04]  /*f1e0*/  STL [R1+0x2bc], R4 ;  /* 0x0002bc0401007387 */ /* 0x0005e80000100800 */
[----:B--2---:R-:W2:Y:S01]  /*f1f0*/  LDL.LU R4, [R1+0x1a4] ;  /* 0x0001a40001047983 */ /* 0x004ea20000300800 */
        /* <DEDUP_REMOVED lines=10> */
.L_x_105:
[----:B------:R-:W-:Y:S05]  /*f2a0*/  BSYNC B1 ;  /* 0x0000000000017941 */ /* 0x000fea0003800000 */
.L_x_104:
[----:B------:R3:W-:Y:S04]  /*f2b0*/  STL [R1+0x2c8], R6 ;  /* 0x0002c80601007387 */ /* 0x0007e80000100800 */
[----:B---3--:R-:W3:Y:S04]  /*f2c0*/  LDL.LU R6, [R1+0x1a8] ;  /* 0x0001a80001067983 */ /* 0x008ee80000300800 */
[----:B-----5:R0:W-:Y:S04]  /*f2d0*/  STL.64 [R1+0x2c0], R4 ;  /* 0x0002c00401007387 */ /* 0x0201e80000100a00 */
[----:B0-----:R-:W4:Y:S01]  /*f2e0*/  LDL.LU.64 R4, [R1+0x200] ;  /* 0x0002000001047983 */ /* 0x001f220000300a00 */
[----:B------:R-:W-:-:S04]  /*f2f0*/  IMAD.U32 R17, R3, 0x10000, RZ ;  /* 0x0001000003117824 */ /* 0x000fc800078e00ff */
[----:B------:R-:W-:-:S04]  /*f300*/  FMUL R17, R17, R16 ;  /* 0x0000001011117220 */ /* 0x000fc80000400000 */
[----:B---3--:R-:W-:Y:S02]  /*f310*/  FFMA R17, R6, R2, R17 ;  /* 0x0000000206117223 */ /* 0x008fe40000000011 */
[----:B------:R0:W5:Y:S03]  /*f320*/  LDL.LU R6, [R1+0x2c8] ;  /* 0x0002c80001067983 */ /* 0x0001660000300800 */
[----:B------:R-:W-:-:S05]  /*f330*/  F2FP.BF16.F32.PACK_AB R17, RZ, R17 ;  /* 0x00000011ff11723e */ /* 0x000fca00000010ff */
[----:B----4-:R3:W-:Y:S04]  /*f340*/  @P5 STG.E.U16 desc[UR60][R4.64+0x20], R17 ;  /* 0x0000201104005986 */ /* 0x0107e8000c10153c */
[----:B---3--:R0:W5:Y:S01]  /*f350*/  LDL.LU.64 R4, [R1+0x2c0] ;  /* 0x0002c00001047983 */ /* 0x0081620000300a00 */
[----:B------:R-:W-:Y:S01]  /*f360*/  ISETP.GT.AND P5, PT, R0, 0x11, P3 ;  /* 0x000000110000780c */ /* 0x000fe20001fa4270 */
[----:B------:R-:W-:-:S12]  /*f370*/  BSSY B1, `(.L_x_106) ;  /* 0x0000003000017945 */ /* 0x000fd80003800000 */
[----:B0-----:R-:W-:Y:S05]  /*f380*/  @!P5 BRA `(.L_x_107) ;  /* 0x000000000004d947 */ /* 0x001fea0003800000 */
[----:B------:R0:W5:Y:S02]  /*f390*/  LDG.E.LTC128B.U16 R3, desc[UR60][R14.64+0x22] ;  /* 0x0000223c0e037981 */ /* 0x000164000c1e1520 */
.L_x_107:
[----:B------:R-:W-:Y:S05]  /*f3a0*/  BSYNC B1 ;  /* 0x0000000000017941 */ /* 0x000fea0003800000 */
.L_x_106:
        /* <DEDUP_REMOVED lines=12> */
.L_x_109:
[----:B------:R-:W-:Y:S05]  /*f470*/  BSYNC B1 ;  /* 0x0000000000017941 */ /* 0x000fea0003800000 */
.L_x_108:
        /* <DEDUP_REMOVED lines=12> */
.L_x_111:
[----:B------:R-:W-:Y:S05]  /*f540*/  BSYNC B1 ;  /* 0x0000000000017941 */ /* 0x000fea0003800000 */
.L_x_110:
[----:B-----5:R0:W-:Y:S04]  /*f550*/  STL [R1+0x2bc], R4 ;  /* 0x0002bc0401007387 */ /* 0x0201e80000100800 */
[----:B0-----:R-:W2:Y:S01]  /*f560*/  LDL.LU R4, [R1+0x1b4] ;  /* 0x0001b40001047983 */ /* 0x001ea20000300800 */
        /* <DEDUP_REMOVED lines=10> */
.L_x_113:
[----:B------:R-:W-:Y:S05]  /*f610*/  BSYNC B1 ;  /* 0x0000000000017941 */ /* 0x000fea0003800000 */
.L_x_112:
        /* <DEDUP_REMOVED lines=12> */
.L_x_115:
[----:B------:R-:W-:Y:S05]  /*f6e0*/  BSYNC B1 ;  /* 0x0000000000017941 */ /* 0x000fea0003800000 */
.L_x_114:
[----:B-----5:R0:W-:Y:S04]  /*f6f0*/  STL [R1+0x2bc], R4 ;  /* 0x0002bc0401007387 */ /* 0x0201e80000100800 */
[----:B0-----:R-:W3:Y:S01]  /*f700*/  LDL.LU R4, [R1+0x1bc] ;  /* 0x0001bc0001047983 */ /* 0x001ee20000300800 */
        /* <DEDUP_REMOVED lines=8> */
[----:B0-----:R-:W-:Y:S05]  /*f790*/  @!P5 BRA `(.L_x_117) ;  /* 0x000000000010d947 */ /* 0x001fea0003800000 */
[----:B------:R0:W-:Y:S04]  /*f7a0*/  STL [R1+0x2bc], R2 ;  /* 0x0002bc0201007387 */ /* 0x0001e80000100800 */
[----:B0-----:R-:W3:Y:S04]  /*f7b0*/  LDL.64 R2, [R1+0x260] ;  /* 0x0002600001027983 */ /* 0x001ee80000100a00 */
[----:B---3--:R0:W5:Y:S04]  /*f7c0*/  LDG.E.LTC128B.U16 R3, desc[UR60][R2.64+0x40] ;  /* 0x0000403c02037981 */ /* 0x008168000c1e1520 */
[----:B------:R0:W5:Y:S02]  /*f7d0*/  LDL.LU R2, [R1+0x2bc] ;  /* 0x0002bc0001027983 */ /* 0x0001640000300800 */
.L_x_117:
[----:B------:R-:W-:Y:S05]  /*f7e0*/  BSYNC B1 ;  /* 0x0000000000017941 */ /* 0x000fea0003800000 */
.L_x_116:
        /* <DEDUP_REMOVED lines=12> */
[----:B0-----:R-:W3:Y:S04]  /*f8b0*/  LDL.64 R2, [R1+0x260] ;  /* 0x0002600001027983 */ /* 0x001ee80000100a00 */
[----:B---3--:R3:W5:Y:S04]  /*f8c0*/  LDG.E.LTC128B.U16 R3, desc[UR60][R2.64+0x42] ;  /* 0x0000423c02037981 */ /* 0x008768000c1e1520 */
[----:B------:R3:W5:Y:S02]  /*f8d0*/  LDL.LU R2, [R1+0x2bc] ;  /* 0x0002bc0001027983 */ /* 0x0007640000300800 */
.L_x_119:
[----:B------:R-:W-:Y:S05]  /*f8e0*/  BSYNC B1 ;  /* 0x0000000000017941 */ /* 0x000fea0003800000 */
.L_x_118:
        /* <DEDUP_REMOVED lines=12> */
.L_x_121:
[----:B------:R-:W-:Y:S05]  /*f9b0*/  BSYNC B1 ;  /* 0x0000000000017941 */ /* 0x000fea0003800000 */
.L_x_120:
        /* <DEDUP_REMOVED lines=12> */
.L_x_123:
[----:B------:R-:W-:Y:S05]  /*fa80*/  BSYNC B1 ;  /* 0x0000000000017941 */ /* 0x000fea0003800000 */
.L_x_122:
        /* <DEDUP_REMOVED lines=15> */
.L_x_125:
[----:B------:R-:W-:Y:S05]  /*fb80*/  BSYNC B1 ;  /* 0x0000000000017941 */ /* 0x000fea0003800000 */
.L_x_124:
        /* <DEDUP_REMOVED lines=15> */
.L_x_127:
[----:B------:R-:W-:Y:S05]  /*fc80*/  BSYNC B1 ;  /* 0x0000000000017941 */ /* 0x000fea0003800000 */
.L_x_126:
        /* <DEDUP_REMOVED lines=12> */
.L_x_129:
[----:B------:R-:W-:Y:S05]  /*fd50*/  BSYNC B1 ;  /* 0x0000000000017941 */ /* 0x000fea0003800000 */
.L_x_128:
        /* <DEDUP_REMOVED lines=12> */
.L_x_131:
[----:B------:R-:W-:Y:S05]  /*fe20*/  BSYNC B1 ;  /* 0x0000000000017941 */ /* 0x000fea0003800000 */
.L_x_130:
        /* <DEDUP_REMOVED lines=11> */
[----:B------:R0:W5:Y:S02]  /*fee0*/  LDG.E.LTC128B.U16 R3, desc[UR60][R232.64+0x40] ;  /* 0x0000403ce8037981 */ /* 0x000164000c1e1520 */
.L_x_133:
[----:B------:R-:W-:Y:S05]  /*fef0*/  BSYNC B1 ;  /* 0x0000000000017941 */ /* 0x000fea0003800000 */
.L_x_132:
        /* <DEDUP_REMOVED lines=14> */
.L_x_135:
[----:B------:R-:W-:Y:S05]  /*ffe0*/  BSYNC B1 ;  /* 0x0000000000017941 */ /* 0x000fea0003800000 */
.L_x_134:
[----:B-----5:R0:W-:Y:S04]  /*fff0*/  STL.64 [R1+0x2c0], R4 ;  /* 0x0002c00401007387 */ /* 0x0201e80000100a00 */
[----:B0-----:R-:W2:Y:S01]  /*10000*/  LDL.LU R5, [R1+0x164] ;  /* 0x0001640001057983 */ /* 0x001ea20000300800 */
[----:B------:R-:W-:Y:S01]  /*10010*/  IMAD.U32 R17, R3, 0x10000, RZ ;  /* 0x0001000003117824 */ /* 0x000fe200078e00ff */
[----:B------:R-:W-:-:S03]  /*10020*/  @P5 MOV R4, R8 ;  /* 0x0000000800045202 */ /* 0x000fc60000000f00 */
[----:B------:R-:W-:-:S04]  /*10030*/  FMUL R17, R17, R16 ;  /* 0x0000001011117220 */ /* 0x000fc80000400000 */
[----:B--2---:R-:W-:Y:S01]  /*10040*/  FFMA R17, R5, R2, R17 ;  /* 0x0000000205117223 */ /* 0x004fe20000000011 */
        /* <DEDUP_REMOVED lines=8> */
.L_x_137:
[----:B------:R-:W-:Y:S05]  /*100d0*/  BSYNC B1 ;  /* 0x0000000000017941 */ /* 0x000fea0003800000 */
.L_x_136:
        /* <DEDUP_REMOVED lines=12> */
.L_x_139:
[----:B------:R-:W-:Y:S05]  /*101a0*/  BSYNC B1 ;  /* 0x0000000000017941 */ /* 0x000fea0003800000 */
.L_x_138:
        /* <DEDUP_REMOVED lines=11> */
[----:B------:R0:W5:Y:S02]  /*10260*/  LDG.E.LTC128B.U16 R3, desc[UR60][R232.64+0x50] ;  /* 0x0000503ce8037981 */ /* 0x000164000c1e1520 */
.L_x_141:
[----:B------:R-:W-:Y:S05]  /*10270*/  BSYNC B1 ;  /* 0x0000000000017941 */ /* 0x000fea0003800000 */
.L_x_140:
[----:B------:R3:W-:Y:S04]  /*10280*/  STL.64 [R1+0x2c0], R4 ;  /* 0x0002c00401007387 */ /* 0x0007e80000100a00 */
[----:B---3--:R-:W3:Y:S01]  /*10290*/  LDL.LU R5, [R1+0x170] ;  /* 0x0001700001057983 */ /* 0x008ee20000300800 */
[----:B-----5:R-:W-:Y:S01]  /*102a0*/  IMAD.U32 R17, R3, 0x10000, RZ ;  /* 0x0001000003117824 */ /* 0x020fe200078e00ff */
[----:B------:R-:W-:-:S03]  /*102b0*/  @P5 MOV R4, R8 ;  /* 0x0000000800045202 */ /* 0x000fc60000000f00 */
        /* <DEDUP_REMOVED lines=10> */
.L_x_143:
[----:B------:R-:W-:Y:S05]  /*10360*/  BSYNC B1 ;  /* 0x0000000000017941 */ /* 0x000fea0003800000 */
.L_x_142:
[----:B-----5:R0:W-:Y:S04]  /*10370*/  STL.64 [R1+0x2c0], R4 ;  /* 0x0002c00401007387 */ /* 0x0201e80000100a00 */
[----:B0-----:R-:W2:Y:S01]  /*10380*/  LDL.LU R5, [R1+0x174] ;  /* 0x0001740001057983 */ /* 0x001ea20000300800 */
[----:B------:R-:W-:Y:S02]  /*10390*/  IMAD.U32 R17, R3, 0x10000, RZ ;  /* 0x0001000003117824 */ /* 0x000fe400078e00ff */
[----:B------:R-:W-:Y:S02]  /*103a0*/  @P5 IMAD.MOV.U32 R4, RZ, RZ, R8 ;  /* 0x000000ffff045224 */ /* 0x000fe400078e0008 */
        /* <DEDUP_REMOVED lines=10> */
.L_x_145:
[----:B------:R-:W-:Y:S05]  /*10450*/  BSYNC B1 ;  /* 0x0000000000017941 */ /* 0x000fea0003800000 */
.L_x_144:
[----:B------:R2:W-:Y:S04]  /*10460*/  STL [R1+0x2bc], R6 ;  /* 0x0002bc0601007387 */ /* 0x0005e80000100800 */
[----:B--2---:R-:W2:Y:S01]  /*10470*/  LDL.LU R6, [R1+0x178] ;  /* 0x0001780001067983 */ /* 0x004ea20000300800 */
        /* <DEDUP_REMOVED lines=10> */
.L_x_147:
[----:B------:R-:W-:Y:S05]  /*10520*/  BSYNC B1 ;  /* 0x0000000000017941 */ /* 0x000fea0003800000 */
.L_x_146:
        /* <DEDUP_REMOVED lines=12> */
.L_x_149:
[----:B------:R-:W-:Y:S05]  /*105f0*/  BSYNC B1 ;  /* 0x0000000000017941 */ /* 0x000fea0003800000 */
.L_x_148:
[----:B------:R3:W-:Y:S04]  /*10600*/  STL [R1+0x2bc], R4 ;  /* 0x0002bc0401007387 */ /* 0x0007e80000100800 */
[----:B---3--:R-:W3:Y:S01]  /*10610*/  LDL.LU R4, [R1+0x140] ;  /* 0x0001400001047983 */ /* 0x008ee20000300800 */
[----:B-----5:R-:W-:-:S04]  /*10620*/  IMAD.U32 R17, R3, 0x10000, RZ ;  /* 0x0001000003117824 */ /* 0x020fc800078e00ff */
        /* <DEDUP_REMOVED lines=9> */
.L_x_151:
[----:B------:R-:W-:Y:S05]  /*106c0*/  BSYNC B1 ;  /* 0x0000000000017941 */ /* 0x000fea0003800000 */
.L_x_150:
        /* <DEDUP_REMOVED lines=12> */
.L_x_153:
[----:B------:R-:W-:Y:S05]  /*10790*/  BSYNC B1 ;  /* 0x0000000000017941 */ /* 0x000fea0003800000 */
.L_x_152:
        /* <DEDUP_REMOVED lines=12> */
.L_x_155:
[----:B------:R-:W-:Y:S05]  /*10860*/  BSYNC B1 ;  /* 0x0000000000017941 */ /* 0x000fea0003800000 */
.L_x_154:
        /* <DEDUP_REMOVED lines=12> */
.L_x_157:
[----:B------:R-:W-:Y:S05]  /*10930*/  BSYNC B1 ;  /* 0x0000000000017941 */ /* 0x000fea0003800000 */
.L_x_156:
        /* <DEDUP_REMOVED lines=12> */
.L_x_159:
[----:B------:R-:W-:Y:S05]  /*10a00*/  BSYNC B1 ;  /* 0x0000000000017941 */ /* 0x000fea0003800000 */
.L_x_158:
        /* <DEDUP_REMOVED lines=12> */
.L_x_161:
[----:B------:R-:W-:Y:S05]  /*10ad0*/  BSYNC B1 ;  /* 0x0000000000017941 */ /* 0x000fea0003800000 */
.L_x_160:
        /* <DEDUP_REMOVED lines=12> */
.L_x_163:
[----:B------:R-:W-:Y:S05]  /*10ba0*/  BSYNC B1 ;  /* 0x0000000000017941 */ /* 0x000fea0003800000 */
.L_x_162:
        /* <DEDUP_REMOVED lines=15> */
.L_x_165:
[----:B------:R-:W-:Y:S05]  /*10ca0*/  BSYNC B1 ;  /* 0x0000000000017941 */ /* 0x000fea0003800000 */
.L_x_164:
[----:B-----5:R3:W-:Y:S04]  /*10cb0*/  STL [R1+0x2bc], R4 ;  /* 0x0002bc0401007387 */ /* 0x0207e80000100800 */
[----:B---3--:R-:W3:Y:S01]  /*10cc0*/  LDL.LU R4, [R1+0x120] ;  /* 0x0001200001047983 */ /* 0x008ee20000300800 */
        /* <DEDUP_REMOVED lines=13> */
.L_x_167:
[----:B------:R-:W-:Y:S05]  /*10da0*/  BSYNC B1 ;  /* 0x0000000000017941 */ /* 0x000fea0003800000 */
.L_x_166:
        /* <DEDUP_REMOVED lines=12> */
.L_x_169:
[----:B------:R-:W-:Y:S05]  /*10e70*/  BSYNC B1 ;  /* 0x0000000000017941 */ /* 0x000fea0003800000 */
.L_x_168:
        /* <DEDUP_REMOVED lines=12> */
.L_x_171:
[----:B------:R-:W-:Y:S05]  /*10f40*/  BSYNC B1 ;  /* 0x0000000000017941 */ /* 0x000fea0003800000 */
.L_x_170:
        /* <DEDUP_REMOVED lines=15> */
.L_x_173:
[----:B------:R-:W-:Y:S05]  /*11040*/  BSYNC B1 ;  /* 0x0000000000017941 */ /* 0x000fea0003800000 */
.L_x_172:
        /* <DEDUP_REMOVED lines=15> */
.L_x_175:
[----:B------:R-:W-:Y:S05]  /*11140*/  BSYNC B1 ;  /* 0x0000000000017941 */ /* 0x000fea0003800000 */
.L_x_174:
        /* <DEDUP_REMOVED lines=12> */
.L_x_177:
[----:B------:R-:W-:Y:S05]  /*11210*/  BSYNC B1 ;  /* 0x0000000000017941 */ /* 0x000fea0003800000 */
.L_x_176:
        /* <DEDUP_REMOVED lines=12> */
.L_x_179:
[----:B------:R-:W-:Y:S05]  /*112e0*/  BSYNC B1 ;  /* 0x0000000000017941 */ /* 0x000fea0003800000 */
.L_x_178:
        /* <DEDUP_REMOVED lines=12> */
.L_x_181:
[----:B------:R-:W-:Y:S05]  /*113b0*/  BSYNC B1 ;  /* 0x0000000000017941 */ /* 0x000fea0003800000 */
.L_x_180:
[----:B-----5:R3:W-:Y:S04]  /*113c0*/  STL.64 [R1+0x2c0], R4 ;  /* 0x0002c00401007387 */ /* 0x0207e80000100a00 */
[----:B---3--:R-:W3:Y:S01]  /*113d0*/  LDL.LU R5, [R1+0x100] ;  /* 0x0001000001057983 */ /* 0x008ee20000300800 */
[----:B------:R-:W-:Y:S02]  /*113e0*/  IMAD.U32 R17, R3, 0x10000, RZ ;  /* 0x0001000003117824 */ /* 0x000fe400078e00ff */
[----:B------:R-:W-:Y:S02]  /*113f0*/  @P5 IMAD.MOV.U32 R4, RZ, RZ, R8 ;  /* 0x000000ffff045224 */ /* 0x000fe400078e0008 */
[----:B------:R-:W-:-:S04]  /*11400*/  FMUL R17, R17, R16 ;  /* 0x0000001011117220 */ /* 0x000fc80000400000 */
[----:B---3--:R-:W-:Y:S01]  /*11410*/  FFMA R17, R5, R2, R17 ;  /* 0x0000000205117223 */ /* 0x008fe20000000011 */
[----:B------:R-:W-:-:S04]  /*11420*/  @P5 MOV R5, R7 ;  /* 0x0000000700055202 */ /* 0x000fc80000000f00 */
[----:B------:R-:W-:-:S05]  /*11430*/  F2FP.BF16.F32.PACK_AB R17, RZ, R17 ;  /* 0x00000011ff11723e */ /* 0x000fca00000010ff */
[----:B------:R3:W-:Y:S04]  /*11440*/  @P5 STG.E.U16 desc[UR60][R4.64+0x60], R17 ;  /* 0x0000601104005986 */ /* 0x0007e8000c10153c */
[----:B---3--:R3:W5:Y:S01]  /*11450*/  LDL.LU.64 R4, [R1+0x2c0] ;  /* 0x0002c00001047983 */ /* 0x0087620000300a00 */
[----:B------:R-:W-:Y:S01]  /*11460*/  ISETP.GT.AND P5, PT, R0, 0x31, P2 ;  /* 0x000000310000780c */ /* 0x000fe200017a4270 */
[----:B------:R-:W-:-:S12]  /*11470*/  BSSY B1, `(.L_x_182) ;  /* 0x0000003000017945 */ /* 0x000fd80003800000 */
[----:B---3--:R-:W-:Y:S05]  /*11480*/  @!P5 BRA `(.L_x_183) ;  /* 0x000000000004d947 */ /* 0x008fea0003800000 */
[----:B------:R3:W5:Y:S02]  /*11490*/  LDG.E.LTC128B.U16 R3, desc[UR60][R232.64+0x62] ;  /* 0x0000623ce8037981 */ /* 0x000764000c1e1520 */
.L_x_183:
[----:B------:R-:W-:Y:S05]  /*114a0*/  BSYNC B1 ;  /* 0x0000000000017941 */ /* 0x000fea0003800000 */
.L_x_182:
        /* <DEDUP_REMOVED lines=14> */
.L_x_185:
[----:B------:R-:W-:Y:S05]  /*11590*/  BSYNC B1 ;  /* 0x0000000000017941 */ /* 0x000fea0003800000 */
.L_x_184:
        /* <DEDUP_REMOVED lines=12> */
.L_x_187:
[----:B------:R-:W-:Y:S05]  /*11660*/  BSYNC B1 ;  /* 0x0000000000017941 */ /* 0x000fea0003800000 */
.L_x_186:
        /* <DEDUP_REMOVED lines=12> */
.L_x_189:
[----:B------:R-:W-:Y:S05]  /*11730*/  BSYNC B1 ;  /* 0x0000000000017941 */ /* 0x000fea0003800000 */
.L_x_188:
[----:B------:R3:W-:Y:S04]  /*11740*/  STL.64 [R1+0x2c0], R4 ;  /* 0x0002c00401007387 */ /* 0x0007e80000100a00 */
[----:B---3--:R-:W3:Y:S01]  /*11750*/  LDL.LU R5, [R1+0x110] ;  /* 0x0001100001057983 */ /* 0x008ee20000300800 */
[----:B-----5:R-:W-:Y:S02]  /*11760*/  IMAD.U32 R17, R3, 0x10000, RZ ;  /* 0x0001000003117824 */ /* 0x020fe400078e00ff */
        /* <DEDUP_REMOVED lines=11> */
.L_x_191:
[----:B------:R-:W-:Y:S05]  /*11820*/  BSYNC B1 ;  /* 0x0000000000017941 */ /* 0x000fea0003800000 */
.L_x_190:
        /* <DEDUP_REMOVED lines=14> */
.L_x_193:
[----:B------:R-:W-:Y:S05]  /*11910*/  BSYNC B1 ;  /* 0x0000000000017941 */ /* 0x000fea0003800000 */
.L_x_192:
        /* <DEDUP_REMOVED lines=12> */
.L_x_195:
[----:B------:R-:W-:Y:S05]  /*119e0*/  BSYNC B1 ;  /* 0x0000000000017941 */ /* 0x000fea0003800000 */
.L_x_194:
        /* <DEDUP_REMOVED lines=12> */
.L_x_197:
[----:B------:R-:W-:Y:S05]  /*11ab0*/  BSYNC B1 ;  /* 0x0000000000017941 */ /* 0x000fea0003800000 */
.L_x_196:
        /* <DEDUP_REMOVED lines=12> */
.L_x_199:
[----:B------:R-:W-:Y:S05]  /*11b80*/  BSYNC B1 ;  /* 0x0000000000017941 */ /* 0x000fea0003800000 */
.L_x_198:
        /* <DEDUP_REMOVED lines=12> */
.L_x_201:
[----:B------:R-:W-:Y:S05]  /*11c50*/  BSYNC B1 ;  /* 0x0000000000017941 */ /* 0x000fea0003800000 */
.L_x_200:
        /* <DEDUP_REMOVED lines=12> */
.L_x_203:
[----:B------:R-:W-:Y:S05]  /*11d20*/  BSYNC B1 ;  /* 0x0000000000017941 */ /* 0x000fea0003800000 */
.L_x_202:
        /* <DEDUP_REMOVED lines=12> */
.L_x_205:
[----:B------:R-:W-:Y:S05]  /*11df0*/  BSYNC B1 ;  /* 0x0000000000017941 */ /* 0x000fea0003800000 */
.L_x_204:
        /* <DEDUP_REMOVED lines=12> */
.L_x_207:
[----:B------:R-:W-:Y:S05]  /*11ec0*/  BSYNC B1 ;  /* 0x0000000000017941 */ /* 0x000fea0003800000 */
.L_x_206:
        /* <DEDUP_REMOVED lines=12> */
.L_x_209:
[----:B------:R-:W-:Y:S05]  /*11f90*/  BSYNC B1 ;  /* 0x0000000000017941 */ /* 0x000fea0003800000 */
.L_x_208:
        /* <DEDUP_REMOVED lines=12> */
.L_x_211:
[----:B------:R-:W-:Y:S05]  /*12060*/  BSYNC B1 ;  /* 0x0000000000017941 */ /* 0x000fea0003800000 */
.L_x_210:
        /* <DEDUP_REMOVED lines=15> */
.L_x_213:
[----:B------:R-:W-:Y:S05]  /*12160*/  BSYNC B1 ;  /* 0x0000000000017941 */ /* 0x000fea0003800000 */
.L_x_212:
        /* <DEDUP_REMOVED lines=15> */
.L_x_215:
[----:B------:R-:W-:Y:S05]  /*12260*/  BSYNC B1 ;  /* 0x0000000000017941 */ /* 0x000fea0003800000 */
.L_x_214:
        /* <DEDUP_REMOVED lines=12> */
.L_x_217:
[----:B------:R-:W-:Y:S05]  /*12330*/  BSYNC B1 ;  /* 0x0000000000017941 */ /* 0x000fea0003800000 */
.L_x_216:
        /* <DEDUP_REMOVED lines=12> */
.L_x_219:
[----:B------:R-:W-:Y:S05]  /*12400*/  BSYNC B1 ;  /* 0x0000000000017941 */ /* 0x000fea0003800000 */
.L_x_218:
        /* <DEDUP_REMOVED lines=15> */
.L_x_221:
[----:B------:R-:W-:Y:S05]  /*12500*/  BSYNC B1 ;  /* 0x0000000000017941 */ /* 0x000fea0003800000 */
.L_x_220:
        /* <DEDUP_REMOVED lines=15> */
.L_x_223:
[----:B------:R-:W-:Y:S05]  /*12600*/  BSYNC B1 ;  /* 0x0000000000017941 */ /* 0x000fea0003800000 */
.L_x_222:
        /* <DEDUP_REMOVED lines=12> */
.L_x_225:
[----:B------:R-:W-:Y:S05]  /*126d0*/  BSYNC B1 ;  /* 0x0000000000017941 */ /* 0x000fea0003800000 */
.L_x_224:
        /* <DEDUP_REMOVED lines=12> */
.L_x_227:
[----:B------:R-:W-:Y:S05]  /*127a0*/  BSYNC B1 ;  /* 0x0000000000017941 */ /* 0x000fea0003800000 */
.L_x_226:
        /* <DEDUP_REMOVED lines=12> */
.L_x_229:
[----:B------:R-:W-:Y:S05]  /*12870*/  BSYNC B1 ;  /* 0x0000000000017941 */ /* 0x000fea0003800000 */
.L_x_228:
        /* <DEDUP_REMOVED lines=14> */
.L_x_231:
[----:B------:R-:W-:Y:S05]  /*12960*/  BSYNC B1 ;  /* 0x0000000000017941 */ /* 0x000fea0003800000 */
.L_x_230:
[----:B-----5:R0:W-:Y:S04]  /*12970*/  STL.64 [R1+0x2c0], R4 ;  /* 0x0002c00401007387 */ /* 0x0201e80000100a00 */
[----:B0-----:R-:W2:Y:S01]  /*12980*/  LDL.LU R5, [R1+0xa4] ;  /* 0x0000a40001057983 */ /* 0x001ea20000300800 */
[----:B------:R-:W-:Y:S02]  /*12990*/  IMAD.U32 R17, R3, 0x10000, RZ ;  /* 0x0001000003117824 */ /* 0x000fe400078e00ff */
[----:B------:R-:W-:Y:S02]  /*129a0*/  @P5 IMAD.MOV.U32 R4, RZ, RZ, R8 ;  /* 0x000000ffff045224 */ /* 0x000fe400078e0008 */
[----:B------:R-:W-:-:S04]  /*129b0*/  FMUL R17, R17, R16 ;  /* 0x0000001011117220 */ /* 0x000fc80000400000 */
[----:B--2---:R-:W-:Y:S01]  /*129c0*/  FFMA R17, R5, R2, R17 ;  /* 0x0000000205117223 */ /* 0x004fe20000000011 */
[----:B------:R-:W-:-:S04]  /*129d0*/  @P5 MOV R5, R7 ;  /* 0x0000000700055202 */ /* 0x000fc80000000f00 */
[----:B------:R-:W-:-:S05]  /*129e0*/  F2FP.BF16.F32.PACK_AB R17, RZ, R17 ;  /* 0x00000011ff11723e */ /* 0x000fca00000010ff */
[----:B------:R0:W-:Y:S04]  /*129f0*/  @P5 STG.E.U16 desc[UR60][R4.64+0x82], R17 ;  /* 0x0000821104005986 */ /* 0x0001e8000c10153c */
[----:B0-----:R0:W5:Y:S01]  /*12a00*/  LDL.LU.64 R4, [R1+0x2c0] ;  /* 0x0002c00001047983 */ /* 0x0011620000300a00 */
[----:B------:R-:W-:Y:S01]  /*12a10*/  ISETP.GT.AND P5, PT, R0, 0x40, P6 ;  /* 0x000000400000780c */ /* 0x000fe200037a4270 */
[----:B------:R-:W-:-:S12]  /*12a20*/  BSSY B1, `(.L_x_232) ;  /* 0x0000003000017945 */ /* 0x000fd80003800000 */
[----:B0-----:R-:W-:Y:S05]  /*12a30*/  @!P5 BRA `(.L_x_233) ;  /* 0x000000000004d947 */ /* 0x001fea0003800000 */
[----:B------:R0:W5:Y:S02]  /*12a40*/  LDG.E.LTC128B.U16 R3, desc[UR60][R22.64+0x80] ;  /* 0x0000803c16037981 */ /* 0x000164000c1e1520 */
.L_x_233:
[----:B------:R-:W-:Y:S05]  /*12a50*/  BSYNC B1 ;  /* 0x0000000000017941 */ /* 0x000fea0003800000 */
.L_x_232:
        /* <DEDUP_REMOVED lines=12> */
.L_x_235:
[----:B------:R-:W-:Y:S05]  /*12b20*/  BSYNC B1 ;  /* 0x0000000000017941 */ /* 0x000fea0003800000 */
.L_x_234:
        /* <DEDUP_REMOVED lines=12> */
.L_x_237:
[----:B------:R-:W-:Y:S05]  /*12bf0*/  BSYNC B1 ;  /* 0x0000000000017941 */ /* 0x000fea0003800000 */
.L_x_236:
[----:B------:R3:W-:Y:S04]  /*12c00*/  STL.64 [R1+0x2c0], R4 ;  /* 0x0002c00401007387 */ /* 0x0007e80000100a00 */
[----:B---3--:R-:W3:Y:S01]  /*12c10*/  LDL.LU R5, [R1+0xb0] ;  /* 0x0000b00001057983 */ /* 0x008ee20000300800 */
[----:B-----5:R-:W-:Y:S02]  /*12c20*/  IMAD.U32 R17, R3, 0x10000, RZ ;  /* 0x0001000003117824 */ /* 0x020fe400078e00ff */
        /* <DEDUP_REMOVED lines=11> */
.L_x_239:
[----:B------:R-:W-:Y:S05]  /*12ce0*/  BSYNC B1 ;  /* 0x0000000000017941 */ /* 0x000fea0003800000 */
.L_x_238:
        /* <DEDUP_REMOVED lines=14> */
.L_x_241:
[----:B------:R-:W-:Y:S05]  /*12dd0*/  BSYNC B1 ;  /* 0x0000000000017941 */ /* 0x000fea0003800000 */
.L_x_240:
        /* <DEDUP_REMOVED lines=12> */
.L_x_243:
[----:B------:R-:W-:Y:S05]  /*12ea0*/  BSYNC B1 ;  /* 0x0000000000017941 */ /* 0x000fea0003800000 */
.L_x_242:
        /* <DEDUP_REMOVED lines=12> */
.L_x_245:
[----:B------:R-:W-:Y:S05]  /*12f70*/  BSYNC B1 ;  /* 0x0000000000017941 */ /* 0x000fea0003800000 */
.L_x_244:
        /* <DEDUP_REMOVED lines=12> */
.L_x_247:
[----:B------:R-:W-:Y:S05]  /*13040*/  BSYNC B1 ;  /* 0x0000000000017941 */ /* 0x000fea0003800000 */
.L_x_246:
        /* <DEDUP_REMOVED lines=12> */
.L_x_249:
[----:B------:R-:W-:Y:S05]  /*13110*/  BSYNC B1 ;  /* 0x0000000000017941 */ /* 0x000fea0003800000 */
.L_x_248:
        /* <DEDUP_REMOVED lines=12> */
.L_x_251:
[----:B------:R-:W-:Y:S05]  /*131e0*/  BSYNC B1 ;  /* 0x0000000000017941 */ /* 0x000fea0003800000 */
.L_x_250:
        /* <DEDUP_REMOVED lines=12> */
.L_x_253:
[----:B------:R-:W-:Y:S05]  /*132b0*/  BSYNC B1 ;  /* 0x0000000000017941 */ /* 0x000fea0003800000 */
.L_x_252:
        /* <DEDUP_REMOVED lines=11> */
[----:B------:R3:W5:Y:S02]  /*13370*/  LDG.E.LTC128B.U16 R3, desc[UR60][R20.64+0x92] ;  /* 0x0000923c14037981 */ /* 0x000764000c1e1520 */
.L_x_255:
[----:B------:R-:W-:Y:S05]  /*13380*/  BSYNC B1 ;  /* 0x0000000000017941 */ /* 0x000fea0003800000 */
.L_x_254:
        /* <DEDUP_REMOVED lines=12> */
.L_x_257:
[----:B------:R-:W-:Y:S05]  /*13450*/  BSYNC B1 ;  /* 0x0000000000017941 */ /* 0x000fea0003800000 */
.L_x_256:
        /* <DEDUP_REMOVED lines=12> */
.L_x_259:
[----:B------:R-:W-:Y:S05]  /*13520*/  BSYNC B1 ;  /* 0x0000000000017941 */ /* 0x000fea0003800000 */
.L_x_258:
        /* <DEDUP_REMOVED lines=15> */
.L_x_261:
[----:B------:R-:W-:Y:S05]  /*13620*/  BSYNC B1 ;  /* 0x0000000000017941 */ /* 0x000fea0003800000 */
.L_x_260:
        /* <DEDUP_REMOVED lines=15> */
.L_x_263:
[----:B------:R-:W-:Y:S05]  /*13720*/  BSYNC B1 ;  /* 0x0000000000017941 */ /* 0x000fea0003800000 */
.L_x_262:
        /* <DEDUP_REMOVED lines=12> */
.L_x_265:
[----:B------:R-:W-:Y:S05]  /*137f0*/  BSYNC B1 ;  /* 0x0000000000017941 */ /* 0x000fea0003800000 */
.L_x_264:
        /* <DEDUP_REMOVED lines=12> */
.L_x_267:
[----:B------:R-:W-:Y:S05]  /*138c0*/  BSYNC B1 ;  /* 0x0000000000017941 */ /* 0x000fea0003800000 */
.L_x_266:
        /* <DEDUP_REMOVED lines=15> */
.L_x_269:
[----:B------:R-:W-:Y:S05]  /*139c0*/  BSYNC B1 ;  /* 0x0000000000017941 */ /* 0x000fea0003800000 */
.L_x_268:
        /* <DEDUP_REMOVED lines=15> */
.L_x_271:
[----:B------:R-:W-:Y:S05]  /*13ac0*/  BSYNC B1 ;  /* 0x0000000000017941 */ /* 0x000fea0003800000 */
.L_x_270:
        /* <DEDUP_REMOVED lines=12> */
.L_x_273:
[----:B------:R-:W-:Y:S05]  /*13b90*/  BSYNC B1 ;  /* 0x0000000000017941 */ /* 0x000fea0003800000 */
.L_x_272:
        /* <DEDUP_REMOVED lines=12> */
.L_x_275:
[----:B------:R-:W-:Y:S05]  /*13c60*/  BSYNC B1 ;  /* 0x0000000000017941 */ /* 0x000fea0003800000 */
.L_x_274:
        /* <DEDUP_REMOVED lines=12> */
.L_x_277:
[----:B------:R-:W-:Y:S05]  /*13d30*/  BSYNC B1 ;  /* 0x0000000000017941 */ /* 0x000fea0003800000 */
.L_x_276:
        /* <DEDUP_REMOVED lines=14> */
.L_x_279:
[----:B------:R-:W-:Y:S05]  /*13e20*/  BSYNC B1 ;  /* 0x0000000000017941 */ /* 0x000fea0003800000 */
.L_x_278:
[----:B-----5:R0:W-:Y:S04]  /*13e30*/  STL.64 [R1+0x2c0], R4 ;  /* 0x0002c00401007387 */ /* 0x0201e80000100a00 */
[----:B0-----:R-:W2:Y:S01]  /*13e40*/  LDL.LU R5, [R1+0x44] ;  /* 0x0000440001057983 */ /* 0x001ea20000300800 */
[----:B------:R-:W-:Y:S01]  /*13e50*/  SHF.L.U32 R17, R3, 0x10, RZ ;  /* 0x0000001003117819 */ /* 0x000fe200000006ff */
[----:B------:R-:W-:-:S04]  /*13e60*/  @P5 IMAD.MOV.U32 R4, RZ, RZ, R8 ;  /* 0x000000ffff045224 */ /* 0x000fc800078e0008 */
        /* <DEDUP_REMOVED lines=10> */
.L_x_281:
[----:B------:R-:W-:Y:S05]  /*13f10*/  BSYNC B1 ;  /* 0x0000000000017941 */ /* 0x000fea0003800000 */
.L_x_280:
        /* <DEDUP_REMOVED lines=12> */
.L_x_283:
[----:B------:R-:W-:Y:S05]  /*13fe0*/  BSYNC B1 ;  /* 0x0000000000017941 */ /* 0x000fea0003800000 */
.L_x_282:
        /* <DEDUP_REMOVED lines=12> */
.L_x_285:
[----:B------:R-:W-:Y:S05]  /*140b0*/  BSYNC B1 ;  /* 0x0000000000017941 */ /* 0x000fea0003800000 */
.L_x_284:
[----:B------:R3:W-:Y:S04]  /*140c0*/  STL.64 [R1+0x2c0], R4 ;  /* 0x0002c00401007387 */ /* 0x0007e80000100a00 */
[----:B---3--:R-:W3:Y:S01]  /*140d0*/  LDL.LU R5, [R1+0x50] ;  /* 0x0000500001057983 */ /* 0x008ee20000300800 */
[----:B-----5:R-:W-:Y:S01]  /*140e0*/  SHF.L.U32 R17, R3, 0x10, RZ ;  /* 0x0000001003117819 */ /* 0x020fe200000006ff */
        /* <DEDUP_REMOVED lines=11> */
.L_x_287:
[----:B------:R-:W-:Y:S05]  /*141a0*/  BSYNC B1 ;  /* 0x0000000000017941 */ /* 0x000fea0003800000 */
.L_x_286:
        /* <DEDUP_REMOVED lines=14> */
.L_x_289:
[----:B------:R-:W-:Y:S05]  /*14290*/  BSYNC B1 ;  /* 0x0000000000017941 */ /* 0x000fea0003800000 */
.L_x_288:
        /* <DEDUP_REMOVED lines=12> */
.L_x_291:
[----:B------:R-:W-:Y:S05]  /*14360*/  BSYNC B1 ;  /* 0x0000000000017941 */ /* 0x000fea0003800000 */
.L_x_290:
        /* <DEDUP_REMOVED lines=12> */
.L_x_293:
[----:B------:R-:W-:Y:S05]  /*14430*/  BSYNC B1 ;  /* 0x0000000000017941 */ /* 0x000fea0003800000 */
.L_x_292:
        /* <DEDUP_REMOVED lines=12> */
.L_x_295:
[----:B------:R-:W-:Y:S05]  /*14500*/  BSYNC B1 ;  /* 0x0000000000017941 */ /* 0x000fea0003800000 */
.L_x_294:
        /* <DEDUP_REMOVED lines=12> */
.L_x_297:
[----:B------:R-:W-:Y:S05]  /*145d0*/  BSYNC B1 ;  /* 0x0000000000017941 */ /* 0x000fea0003800000 */
.L_x_296:
        /* <DEDUP_REMOVED lines=12> */
.L_x_299:
[----:B------:R-:W-:Y:S05]  /*146a0*/  BSYNC B1 ;  /* 0x0000000000017941 */ /* 0x000fea0003800000 */
.L_x_298:
        /* <DEDUP_REMOVED lines=12> */
.L_x_301:
[----:B------:R-:W-:Y:S05]  /*14770*/  BSYNC B1 ;  /* 0x0000000000017941 */ /* 0x000fea0003800000 */
.L_x_300:
        /* <DEDUP_REMOVED lines=12> */
.L_x_303:
[----:B------:R-:W-:Y:S05]  /*14840*/  BSYNC B1 ;  /* 0x0000000000017941 */ /* 0x000fea0003800000 */
.L_x_302:
        /* <DEDUP_REMOVED lines=12> */
.L_x_305:
[----:B------:R-:W-:Y:S05]  /*14910*/  BSYNC B1 ;  /* 0x0000000000017941 */ /* 0x000fea0003800000 */
.L_x_304:
        /* <DEDUP_REMOVED lines=12> */
.L_x_307:
[----:B------:R-:W-:Y:S05]  /*149e0*/  BSYNC B1 ;  /* 0x0000000000017941 */ /* 0x000fea0003800000 */
.L_x_306:
        /* <DEDUP_REMOVED lines=15> */
.L_x_309:
[----:B------:R-:W-:Y:S05]  /*14ae0*/  BSYNC B1 ;  /* 0x0000000000017941 */ /* 0x000fea0003800000 */
.L_x_308:
[----:B-----5:R3:W-:Y:S04]  /*14af0*/  STL [R1+0x2bc], R4 ;  /* 0x0002bc0401007387 */ /* 0x0207e80000100800 */
[----:B---3--:R-:W3:Y:S01]  /*14b00*/  LDL.LU R4, [R1] ;  /* 0x0000000001047983 */ /* 0x008ee20000300800 */
        /* <DEDUP_REMOVED lines=13> */
.L_x_311:
[----:B------:R-:W-:Y:S05]  /*14be0*/  BSYNC B1 ;  /* 0x0000000000017941 */ /* 0x000fea0003800000 */
.L_x_310:
        /* <DEDUP_REMOVED lines=12> */
.L_x_313:
[----:B------:R-:W-:Y:S05]  /*14cb0*/  BSYNC B1 ;  /* 0x0000000000017941 */ /* 0x000fea0003800000 */
.L_x_312:
        /* <DEDUP_REMOVED lines=12> */
.L_x_315:
[----:B------:R-:W-:Y:S05]  /*14d80*/  BSYNC B1 ;  /* 0x0000000000017941 */ /* 0x000fea0003800000 */
.L_x_314:
        /* <DEDUP_REMOVED lines=15> */
.L_x_317:
[----:B------:R-:W-:Y:S05]  /*14e80*/  BSYNC B1 ;  /* 0x0000000000017941 */ /* 0x000fea0003800000 */
.L_x_316:
        /* <DEDUP_REMOVED lines=15> */
.L_x_319:
[----:B------:R-:W-:Y:S05]  /*14f80*/  BSYNC B1 ;  /* 0x0000000000017941 */ /* 0x000fea0003800000 */
.L_x_318:
        /* <DEDUP_REMOVED lines=12> */
.L_x_321:
[----:B------:R-:W-:Y:S05]  /*15050*/  BSYNC B1 ;  /* 0x0000000000017941 */ /* 0x000fea0003800000 */
.L_x_320:
        /* <DEDUP_REMOVED lines=12> */
.L_x_323:
[----:B------:R-:W-:Y:S05]  /*15120*/  BSYNC B1 ;  /* 0x0000000000017941 */ /* 0x000fea0003800000 */
.L_x_322:
        /* <DEDUP_REMOVED lines=12> */
.L_x_325:
[----:B------:R-:W-:Y:S05]  /*151f0*/  BSYNC B1 ;  /* 0x0000000000017941 */ /* 0x000fea0003800000 */
.L_x_324:
[----:B-----5:R-:W-:Y:S01]  /*15200*/  IMAD.U32 R17, R3, 0x10000, RZ ;  /* 0x0001000003117824 */ /* 0x020fe200078e00ff */
[----:B------:R3:W-:Y:S03]  /*15210*/  STL.64 [R1+0x2c0], R4 ;  /* 0x0002c00401007387 */ /* 0x0007e60000100a00 */
[----:B------:R-:W-:-:S04]  /*15220*/  FMUL R17, R17, R16 ;  /* 0x0000001011117220 */ /* 0x000fc80000400000 */
[----:B------:R-:W-:-:S05]  /*15230*/  FFMA R17, R224, R2, R17 ;  /* 0x00000002e0117223 */ /* 0x000fca0000000011 */
[----:B------:R-:W-:Y:S01]  /*15240*/  F2FP.BF16.F32.PACK_AB R17, RZ, R17 ;  /* 0x00000011ff11723e */ /* 0x000fe200000010ff */
[----:B---3--:R-:W-:Y:S01]  /*15250*/  @P5 IMAD.MOV.U32 R5, RZ, RZ, R7 ;  /* 0x000000ffff055224 */ /* 0x008fe200078e0007 */
[----:B------:R-:W-:-:S05]  /*15260*/  @P5 MOV R4, R8 ;  /* 0x0000000800045202 */ /* 0x000fca0000000f00 */
[----:B------:R3:W-:Y:S04]  /*15270*/  @P5 STG.E.U16 desc[UR60][R4.64+0xc0], R17 ;  /* 0x0000c01104005986 */ /* 0x0007e8000c10153c */
[----:B---3--:R3:W5:Y:S01]  /*15280*/  LDL.LU.64 R4, [R1+0x2c0] ;  /* 0x0002c00001047983 */ /* 0x0087620000300a00 */
[----:B------:R-:W-:Y:S01]  /*15290*/  ISETP.GT.AND P5, PT, R0, 0x61, P2 ;  /* 0x000000610000780c */ /* 0x000fe200017a4270 */
[----:B------:R-:W-:-:S12]  /*152a0*/  BSSY B1, `(.L_x_326) ;  /* 0x0000003000017945 */ /* 0x000fd80003800000 */
[----:B---3--:R-:W-:Y:S05]  /*152b0*/  @!P5 BRA `(.L_x_327) ;  /* 0x000000000004d947 */ /* 0x008fea0003800000 */
[----:B------:R3:W5:Y:S02]  /*152c0*/  LDG.E.LTC128B.U16 R3, desc[UR60][R232.64+0xc2] ;  /* 0x0000c23ce8037981 */ /* 0x000764000c1e1520 */
.L_x_327:
[----:B------:R-:W-:Y:S05]  /*152d0*/  BSYNC B1 ;  /* 0x0000000000017941 */ /* 0x000fea0003800000 */
.L_x_326:
[----:B-----5:R-:W-:Y:S01]  /*152e0*/  IMAD.U32 R17, R3, 0x10000, RZ ;  /* 0x0001000003117824 */ /* 0x020fe200078e00ff */
[----:B------:R-:W-:Y:S01]  /*152f0*/  BSSY B1, `(.L_x_328) ;  /* 0x000000a000017945 */ /* 0x000fe20003800000 */
[----:B------:R-:W-:Y:S02]  /*15300*/  @P5 IMAD.MOV.U32 R224, RZ, RZ, R8 ;  /* 0x000000ffffe05224 */ /* 0x000fe400078e0008 */
[----:B------:R-:W-:-:S04]  /*15310*/  FMUL R17, R17, R16 ;  /* 0x0000001011117220 */ /* 0x000fc80000400000 */
[----:B------:R-:W-:Y:S01]  /*15320*/  FFMA R17, R225, R2, R17 ;  /* 0x00000002e1117223 */ /* 0x000fe20000000011 */
[----:B------:R-:W-:-:S04]  /*15330*/  @P5 IMAD.MOV.U32 R225, RZ, RZ, R7 ;  /* 0x000000ffffe15224 */ /* 0x000fc800078e0007 */
[----:B------:R-:W-:-:S05]  /*15340*/  F2FP.BF16.F32.PACK_AB R17, RZ, R17 ;  /* 0x00000011ff11723e */ /* 0x000fca00000010ff */
[----:B------:R0:W-:Y:S01]  /*15350*/  @P5 STG.E.U16 desc[UR60][R224.64+0xc2], R17 ;  /* 0x0000c211e0005986 */ /* 0x0001e2000c10153c */
[----:B------:R-:W-:-:S13]  /*15360*/  ISETP.GT.AND P5, PT, R0, 0x60, P6 ;  /* 0x000000600000780c */ /* 0x000fda00037a4270 */
[----:B0-----:R-:W-:Y:S05]  /*15370*/  @!P5 BRA `(.L_x_329) ;  /* 0x000000000004d947 */ /* 0x001fea0003800000 */
[----:B------:R0:W5:Y:S02]  /*15380*/  LDG.E.LTC128B.U16 R3, desc[UR60][R22.64+0xc0] ;  /* 0x0000c03c16037981 */ /* 0x000164000c1e1520 */
.L_x_329:
[----:B------:R-:W-:Y:S05]  /*15390*/  BSYNC B1 ;  /* 0x0000000000017941 */ /* 0x000fea0003800000 */
.L_x_328:
[----:B-----5:R-:W-:Y:S01]  /*153a0*/  SHF.L.U32 R17, R3, 0x10, RZ ;  /* 0x0000001003117819 */ /* 0x020fe200000006ff */
[----:B------:R-:W-:Y:S04]  /*153b0*/  BSSY B1, `(.L_x_330) ;  /* 0x0000008000017945 */ /* 0x000fe80003800000 */
[----:B------:R-:W-:-:S04]  /*153c0*/  FMUL R17, R17, R16 ;  /* 0x0000001011117220 */ /* 0x000fc80000400000 */
[----:B------:R-:W-:-:S05]  /*153d0*/  FFMA R17, R226, R2, R17 ;  /* 0x00000002e2117223 */ /* 0x000fca0000000011 */
[----:B------:R-:W-:-:S05]  /*153e0*/  F2FP.BF16.F32.PACK_AB R17, RZ, R17 ;  /* 0x00000011ff11723e */ /* 0x000fca00000010ff */
[----:B------:R0:W-:Y:S01]  /*153f0*/  @P5 STG.E.U16 desc[UR60][R4.64+0xc0], R17 ;  /* 0x0000c01104005986 */ /* 0x0001e2000c10153c */
[----:B------:R-:W-:-:S13]  /*15400*/  ISETP.GT.AND P5, PT, R0, 0x61, P6 ;  /* 0x000000610000780c */ /* 0x000fda00037a4270 */
[----:B0-----:R-:W-:Y:S05]  /*15410*/  @!P5 BRA `(.L_x_331) ;  /* 0x000000000004d947 */ /* 0x001fea0003800000 */
[----:B------:R0:W5:Y:S02]  /*15420*/  LDG.E.LTC128B.U16 R3, desc[UR60][R22.64+0xc2] ;  /* 0x0000c23c16037981 */ /* 0x000164000c1e1520 */
.L_x_331:
[----:B------:R-:W-:Y:S05]  /*15430*/  BSYNC B1 ;  /* 0x0000000000017941 */ /* 0x000fea0003800000 */
.L_x_330:
[----:B-----5:R-:W-:Y:S01]  /*15440*/  IMAD.U32 R17, R3, 0x10000, RZ ;  /* 0x0001000003117824 */ /* 0x020fe200078e00ff */
[----:B------:R-:W-:Y:S03]  /*15450*/  BSSY B1, `(.L_x_332) ;  /* 0x0000008000017945 */ /* 0x000fe60003800000 */
[----:B------:R-:W-:-:S04]  /*15460*/  FMUL R17, R17, R16 ;  /* 0x0000001011117220 */ /* 0x000fc80000400000 */
[----:B------:R-:W-:-:S05]  /*15470*/  FFMA R17, R227, R2, R17 ;  /* 0x00000002e3117223 */ /* 0x000fca0000000011 */
[----:B------:R-:W-:-:S05]  /*15480*/  F2FP.BF16.F32.PACK_AB R17, RZ, R17 ;  /* 0x00000011ff11723e */ /* 0x000fca00000010ff */
[----:B------:R0:W-:Y:S01]  /*15490*/  @P5 STG.E.U16 desc[UR60][R4.64+0xc2], R17 ;  /* 0x0000c21104005986 */ /* 0x0001e2000c10153c */
[----:B------:R-:W-:-:S13]  /*154a0*/  ISETP.GT.AND P5, PT, R0, 0x68, P2 ;  /* 0x000000680000780c */ /* 0x000fda00017a4270 */
[----:B0-----:R-:W-:Y:S05]  /*154b0*/  @!P5 BRA `(.L_x_333) ;  /* 0x000000000004d947 */ /* 0x001fea0003800000 */
[----:B------:R0:W5:Y:S02]  /*154c0*/  LDG.E.LTC128B.U16 R3, desc[UR60][R232.64+0xd0] ;  /* 0x0000d03ce8037981 */ /* 0x000164000c1e1520 */
.L_x_333:
[----:B------:R-:W-:Y:S05]  /*154d0*/  BSYNC B1 ;  /* 0x0000000000017941 */ /* 0x000fea0003800000 */
.L_x_332:
[----:B-----5:R-:W-:Y:S01]  /*154e0*/  IMAD.U32 R17, R3, 0x10000, RZ ;  /* 0x0001000003117824 */ /* 0x020fe200078e00ff */
[----:B------:R-:W-:Y:S01]  /*154f0*/  BSSY B1, `(.L_x_334) ;  /* 0x000000a000017945 */ /* 0x000fe20003800000 */
[----:B------:R-:W-:Y:S02]  /*15500*/  @P5 IMAD.MOV.U32 R224, RZ, RZ, R8 ;  /* 0x000000ffffe05224 */ /* 0x000fe400078e0008 */
[----:B------:R-:W-:Y:S01]  /*15510*/  FMUL R17, R17, R16 ;  /* 0x0000001011117220 */ /* 0x000fe20000400000 */
[----:B------:R-:W-:-:S03]  /*15520*/  @P5 IMAD.MOV.U32 R225, RZ, RZ, R7 ;  /* 0x000000ffffe15224 */ /* 0x000fc600078e0007 */
[----:B------:R-:W-:-:S05]  /*15530*/  FFMA R17, R228, R2, R17 ;  /* 0x00000002e4117223 */ /* 0x000fca0000000011 */
[----:B------:R-:W-:-:S05]  /*15540*/  F2FP.BF16.F32.PACK_AB R17, RZ, R17 ;  /* 0x00000011ff11723e */ /* 0x000fca00000010ff */
[----:B------:R0:W-:Y:S01]  /*15550*/  @P5 STG.E.U16 desc[UR60][R224.64+0xd0], R17 ;  /* 0x0000d011e0005986 */ /* 0x0001e2000c10153c */
[----:B------:R-:W-:-:S13]  /*15560*/  ISETP.GT.AND P5, PT, R0, 0x69, P2 ;  /* 0x000000690000780c */ /* 0x000fda00017a4270 */
[----:B0-----:R-:W-:Y:S05]  /*15570*/  @!P5 BRA `(.L_x_335) ;  /* 0x000000000004d947 */ /* 0x001fea0003800000 */
[----:B------:R0:W5:Y:S02]  /*15580*/  LDG.E.LTC128B.U16 R3, desc[UR60][R232.64+0xd2] ;  /* 0x0000d23ce8037981 */ /* 0x000164000c1e1520 */
.L_x_335:
[----:B------:R-:W-:Y:S05]  /*15590*/  BSYNC B1 ;  /* 0x0000000000017941 */ /* 0x000fea0003800000 */
.L_x_334:
[----:B-----5:R-:W-:Y:S01]  /*155a0*/  SHF.L.U32 R17, R3, 0x10, RZ ;  /* 0x0000001003117819 */ /* 0x020fe200000006ff */
[----:B------:R-:W-:Y:S01]  /*155b0*/  @P5 IMAD.MOV.U32 R224, RZ, RZ, R8 ;  /* 0x000000ffffe05224 */ /* 0x000fe200078e0008 */
[----:B------:R-:W-:Y:S01]  /*155c0*/  BSSY B1, `(.L_x_336) ;  /* 0x0000009000017945 */ /* 0x000fe20003800000 */
[----:B------:R-:W-:Y:S02]  /*155d0*/  @P5 IMAD.MOV.U32 R225, RZ, RZ, R7 ;  /* 0x000000ffffe15224 */ /* 0x000fe400078e0007 */
[----:B------:R-:W-:-:S04]  /*155e0*/  FMUL R17, R17, R16 ;  /* 0x0000001011117220 */ /* 0x000fc80000400000 */
[----:B------:R-:W-:-:S05]  /*155f0*/  FFMA R17, R229, R2, R17 ;  /* 0x00000002e5117223 */ /* 0x000fca0000000011 */
[----:B------:R-:W-:-:S05]  /*15600*/  F2FP.BF16.F32.PACK_AB R17, RZ, R17 ;  /* 0x00000011ff11723e */ /* 0x000fca00000010ff */
[----:B------:R0:W-:Y:S01]  /*15610*/  @P5 STG.E.U16 desc[UR60][R224.64+0xd2], R17 ;  /* 0x0000d211e0005986 */ /* 0x0001e2000c10153c */
[----:B------:R-:W-:-:S13]  /*15620*/  ISETP.GT.AND P5, PT, R0, 0x68, P6 ;  /* 0x000000680000780c */ /* 0x000fda00037a4270 */
[----:B0-----:R-:W-:Y:S05]  /*15630*/  @!P5 BRA `(.L_x_337) ;  /* 0x000000000004d947 */ /* 0x001fea0003800000 */
[----:B------:R0:W5:Y:S02]  /*15640*/  LDG.E.LTC128B.U16 R3, desc[UR60][R22.64+0xd0] ;  /* 0x0000d03c16037981 */ /* 0x000164000c1e1520 */
.L_x_337:
[----:B------:R-:W-:Y:S05]  /*15650*/  BSYNC B1 ;  /* 0x0000000000017941 */ /* 0x000fea0003800000 */
.L_x_336:
        /* <DEDUP_REMOVED lines=9> */
.L_x_339:
[----:B------:R-:W-:Y:S05]  /*156f0*/  BSYNC B1 ;  /* 0x0000000000017941 */ /* 0x000fea0003800000 */
.L_x_338:
        /* <DEDUP_REMOVED lines=9> */
.L_x_341:
[----:B------:R-:W-:Y:S05]  /*15790*/  BSYNC B1 ;  /* 0x0000000000017941 */ /* 0x000fea0003800000 */
.L_x_340:
        /* <DEDUP_REMOVED lines=9> */
.L_x_343:
[----:B------:R-:W-:Y:S05]  /*15830*/  BSYNC B1 ;  /* 0x0000000000017941 */ /* 0x000fea0003800000 */
.L_x_342:
        /* <DEDUP_REMOVED lines=9> */
.L_x_345:
[----:B------:R-:W-:Y:S05]  /*158d0*/  BSYNC B1 ;  /* 0x0000000000017941 */ /* 0x000fea0003800000 */
.L_x_344:
        /* <DEDUP_REMOVED lines=9> */
.L_x_347:
[----:B------:R-:W-:Y:S05]  /*15970*/  BSYNC B1 ;  /* 0x0000000000017941 */ /* 0x000fea0003800000 */
.L_x_346:
[----:B-----5:R-:W-:Y:S01]  /*15980*/  IMAD.U32 R17, R3, 0x10000, RZ ;  /* 0x0001000003117824 */ /* 0x020fe200078e00ff */
[----:B------:R-:W-:Y:S03]  /*15990*/  BSSY B1, `(.L_x_348) ;  /* 0x0000009000017945 */ /* 0x000fe60003800000 */
[----:B------:R-:W-:-:S04]  /*159a0*/  FMUL R17, R17, R16 ;  /* 0x0000001011117220 */ /* 0x000fc80000400000 */
[----:B------:R-:W-:-:S05]  /*159b0*/  FFMA R17, R219, R2, R17 ;  /* 0x00000002db117223 */ /* 0x000fca0000000011 */
[----:B------:R-:W-:-:S05]  /*159c0*/  F2FP.BF16.F32.PACK_AB R17, RZ, R17 ;  /* 0x00000011ff11723e */ /* 0x000fca00000010ff */
[----:B------:R1:W-:Y:S01]  /*159d0*/  @P5 STG.E.U16 desc[UR60][R12.64+0xc2], R17 ;  /* 0x0000c2110c005986 */ /* 0x0003e2000c10153c */
[----:B------:R-:W-:Y:S02]  /*159e0*/  ISETP.GT.AND P5, PT, R0, 0x68, P4 ;  /* 0x000000680000780c */ /* 0x000fe400027a4270 */
[----:B-1----:R-:W-:-:S11]  /*159f0*/  PRMT R17, R3, 0x7610, R17 ;  /* 0x0000761003117816 */ /* 0x002fd60000000011 */
[----:B------:R-:W-:Y:S05]  /*15a00*/  @!P5 BRA `(.L_x_349) ;  /* 0x000000000004d947 */ /* 0x000fea0003800000 */
[----:B------:R1:W5:Y:S02]  /*15a10*/  LDG.E.LTC128B.U16 R17, desc[UR60][R20.64+0xd0] ;  /* 0x0000d03c14117981 */ /* 0x000364000c1e1520 */
.L_x_349:
[----:B------:R-:W-:Y:S05]  /*15a20*/  BSYNC B1 ;  /* 0x0000000000017941 */ /* 0x000fea0003800000 */
.L_x_348:
        /* <DEDUP_REMOVED lines=9> */
.L_x_351:
[----:B------:R-:W-:Y:S05]  /*15ac0*/  BSYNC B1 ;  /* 0x0000000000017941 */ /* 0x000fea0003800000 */
.L_x_350:
        /* <DEDUP_REMOVED lines=9> */
.L_x_353:
[----:B------:R-:W-:Y:S05]  /*15b60*/  BSYNC B1 ;  /* 0x0000000000017941 */ /* 0x000fea0003800000 */
.L_x_352:
        /* <DEDUP_REMOVED lines=9> */
.L_x_355:
[----:B------:R-:W-:Y:S05]  /*15c00*/  BSYNC B1 ;  /* 0x0000000000017941 */ /* 0x000fea0003800000 */
.L_x_354:
[----:B------:R0:W5:Y:S02]  /*15c10*/  LDL.64 R218, [R1+0x260] ;  /* 0x0002600001da7983 */ /* 0x0001640000100a00 */
        /* <DEDUP_REMOVED lines=9> */
.L_x_357:
[----:B------:R-:W-:Y:S05]  /*15cb0*/  BSYNC B1 ;  /* 0x0000000000017941 */ /* 0x000fea0003800000 */
.L_x_356:
        /* <DEDUP_REMOVED lines=9> */
.L_x_359:
[----:B------:R-:W-:Y:S05]  /*15d50*/  BSYNC B1 ;  /* 0x0000000000017941 */ /* 0x000fea0003800000 */
.L_x_358:
        /* <DEDUP_REMOVED lines=9> */
.L_x_361:
[----:B------:R-:W-:Y:S05]  /*15df0*/  BSYNC B1 ;  /* 0x0000000000017941 */ /* 0x000fea0003800000 */
.L_x_360:
        /* <DEDUP_REMOVED lines=9> */
.L_x_363:
[----:B------:R-:W-:Y:S05]  /*15e90*/  BSYNC B1 ;  /* 0x0000000000017941 */ /* 0x000fea0003800000 */
.L_x_362:
        /* <DEDUP_REMOVED lines=9> */
.L_x_365:
[----:B------:R-:W-:Y:S05]  /*15f30*/  BSYNC B1 ;  /* 0x0000000000017941 */ /* 0x000fea0003800000 */
.L_x_364:
        /* <DEDUP_REMOVED lines=9> */
.L_x_367:
[----:B------:R-:W-:Y:S05]  /*15fd0*/  BSYNC B1 ;  /* 0x0000000000017941 */ /* 0x000fea0003800000 */
.L_x_366:
        /* <DEDUP_REMOVED lines=9> */
.L_x_369:
[----:B------:R-:W-:Y:S05]  /*16070*/  BSYNC B1 ;  /* 0x0000000000017941 */ /* 0x000fea0003800000 */
.L_x_368:
        /* <DEDUP_REMOVED lines=9> */
.L_x_371:
[----:B------:R-:W-:Y:S05]  /*16110*/  BSYNC B1 ;  /* 0x0000000000017941 */ /* 0x000fea0003800000 */
.L_x_370:
        /* <DEDUP_REMOVED lines=9> */
.L_x_373:
[----:B------:R-:W-:Y:S05]  /*161b0*/  BSYNC B1 ;  /* 0x0000000000017941 */ /* 0x000fea0003800000 */
.L_x_372:
        /* <DEDUP_REMOVED lines=11> */
.L_x_375:
[----:B------:R-:W-:Y:S05]  /*16270*/  BSYNC B1 ;  /* 0x0000000000017941 */ /* 0x000fea0003800000 */
.L_x_374:
[----:B-----5:R-:W-:Y:S01]  /*16280*/  IMAD.U32 R3, R17, 0x10000, RZ ;  /* 0x0001000011037824 */ /* 0x020fe200078e00ff */
[----:B------:R-:W-:Y:S03]  /*16290*/  BSSY B1, `(.L_x_376) ;  /* 0x000000b000017945 */ /* 0x000fe60003800000 */
[----:B------:R-:W-:-:S04]  /*162a0*/  FMUL R200, R3, R16 ;  /* 0x0000001003c87220 */ /* 0x000fc80000400000 */
[----:B------:R-:W-:Y:S01]  /*162b0*/  FFMA R200, R201, R2, R200 ;  /* 0x00000002c9c87223 */ /* 0x000fe200000000c8 */
[----:B------:R-:W-:-:S04]  /*162c0*/  @P5 IMAD.MOV.U32 R201, RZ, RZ, R7 ;  /* 0x000000ffffc95224 */ /* 0x000fc800078e0007 */
[----:B------:R-:W-:-:S04]  /*162d0*/  F2FP.BF16.F32.PACK_AB R200, RZ, R200 ;  /* 0x000000c8ffc8723e */ /* 0x000fc800000010ff */
[----:B------:R-:W-:Y:S02]  /*162e0*/  PRMT R3, R200, 0x7610, R3 ;  /* 0x00007610c8037816 */ /* 0x000fe40000000003 */
[----:B------:R-:W-:-:S05]  /*162f0*/  @P5 MOV R200, R8 ;  /* 0x0000000800c85202 */ /* 0x000fca0000000f00 */
[----:B------:R0:W-:Y:S01]  /*16300*/  @P5 STG.E.U16 desc[UR60][R200.64+0xe2], R3 ;  /* 0x0000e203c8005986 */ /* 0x0001e2000c10153c */
[----:B------:R-:W-:-:S13]  /*16310*/  ISETP.GT.AND P5, PT, R0, 0x70, P6 ;  /* 0x000000700000780c */ /* 0x000fda00037a4270 */
[----:B0-----:R-:W-:Y:S05]  /*16320*/  @!P5 BRA `(.L_x_377) ;  /* 0x000000000004d947 */ /* 0x001fea0003800000 */
[----:B------:R0:W5:Y:S02]  /*16330*/  LDG.E.LTC128B.U16 R17, desc[UR60][R22.64+0xe0] ;  /* 0x0000e03c16117981 */ /* 0x000164000c1e1520 */
.L_x_377:
[----:B------:R-:W-:Y:S05]  /*16340*/  BSYNC B1 ;  /* 0x0000000000017941 */ /* 0x000fea0003800000 */
.L_x_376:
        /* <DEDUP_REMOVED lines=9> */
.L_x_379:
[----:B------:R-:W-:Y:S05]  /*163e0*/  BSYNC B1 ;  /* 0x0000000000017941 */ /* 0x000fea0003800000 */
.L_x_378:
        /* <DEDUP_REMOVED lines=9> */
.L_x_381:
[----:B------:R-:W-:Y:S05]  /*16480*/  BSYNC B1 ;  /* 0x0000000000017941 */ /* 0x000fea0003800000 */
.L_x_380:
[----:B-----5:R-:W-:Y:S01]  /*16490*/  IMAD.U32 R3, R17, 0x10000, RZ ;  /* 0x0001000011037824 */ /* 0x020fe200078e00ff */
[----:B------:R-:W-:Y:S01]  /*164a0*/  @P5 MOV R200, R8 ;  /* 0x0000000800c85202 */ /* 0x000fe20000000f00 */
[----:B------:R-:W-:Y:S01]  /*164b0*/  @P5 IMAD.MOV.U32 R201, RZ, RZ, R7 ;  /* 0x000000ffffc95224 */ /* 0x000fe200078e0007 */
[----:B------:R-:W-:Y:S01]  /*164c0*/  BSSY B1, `(.L_x_382) ;  /* 0x0000008000017945 */ /* 0x000fe20003800000 */
[----:B------:R-:W-:-:S04]  /*164d0*/  FMUL R3, R3, R16 ;  /* 0x0000001003037220 */ /* 0x000fc80000400000 */
[----:B------:R-:W-:-:S05]  /*164e0*/  FFMA R3, R204, R2, R3 ;  /* 0x00000002cc037223 */ /* 0x000fca0000000003 */
[----:B------:R-:W-:-:S05]  /*164f0*/  F2FP.BF16.F32.PACK_AB R3, RZ, R3 ;  /* 0x00000003ff03723e */ /* 0x000fca00000010ff */
[----:B------:R0:W-:Y:S01]  /*16500*/  @P5 STG.E.U16 desc[UR60][R200.64+0xf0], R3 ;  /* 0x0000f003c8005986 */ /* 0x0001e2000c10153c */
[----:B------:R-:W-:-:S13]  /*16510*/  ISETP.GT.AND P5, PT, R0, 0x79, P2 ;  /* 0x000000790000780c */ /* 0x000fda00017a4270 */
[----:B0-----:R-:W-:Y:S05]  /*16520*/  @!P5 BRA `(.L_x_383) ;  /* 0x000000000004d947 */ /* 0x001fea0003800000 */
[----:B------:R0:W5:Y:S02]  /*16530*/  LDG.E.LTC128B.U16 R17, desc[UR60][R232.64+0xf2] ;  /* 0x0000f23ce8117981 */ /* 0x000164000c1e1520 */
.L_x_383:
[----:B------:R-:W-:Y:S05]  /*16540*/  BSYNC B1 ;  /* 0x0000000000017941 */ /* 0x000fea0003800000 */
.L_x_382:
[----:B-----5:R-:W-:Y:S01]  /*16550*/  IMAD.U32 R3, R17, 0x10000, RZ ;  /* 0x0001000011037824 */ /* 0x020fe200078e00ff */
[----:B------:R-:W-:Y:S01]  /*16560*/  BSSY B1, `(.L_x_384) ;  /* 0x000000b000017945 */ /* 0x000fe20003800000 */
[----:B------:R-:W-:Y:S02]  /*16570*/  @P5 IMAD.MOV.U32 R201, RZ, RZ, R7 ;  /* 0x000000ffffc95224 */ /* 0x000fe400078e0007 */
[----:B------:R-:W-:-:S04]  /*16580*/  FMUL R200, R3, R16 ;  /* 0x0000001003c87220 */ /* 0x000fc80000400000 */
[----:B------:R-:W-:-:S05]  /*16590*/  FFMA R200, R205, R2, R200 ;  /* 0x00000002cdc87223 */ /* 0x000fca00000000c8 */
[----:B------:R-:W-:-:S04]  /*165a0*/  F2FP.BF16.F32.PACK_AB R200, RZ, R200 ;  /* 0x000000c8ffc8723e */ /* 0x000fc800000010ff */
[----:B------:R-:W-:Y:S01]  /*165b0*/  PRMT R3, R200, 0x7610, R3 ;  /* 0x00007610c8037816 */ /* 0x000fe20000000003 */
[----:B------:R-:W-:-:S05]  /*165c0*/  @P5 IMAD.MOV.U32 R200, RZ, RZ, R8 ;  /* 0x000000ffffc85224 */ /* 0x000fca00078e0008 */
[----:B------:R0:W-:Y:S01]  /*165d0*/  @P5 STG.E.U16 desc[UR60][R200.64+0xf2], R3 ;  /* 0x0000f203c8005986 */ /* 0x0001e2000c10153c */
[----:B------:R-:W-:-:S13]  /*165e0*/  ISETP.GT.AND P5, PT, R0, 0x78, P6 ;  /* 0x000000780000780c */ /* 0x000fda00037a4270 */
[----:B0-----:R-:W-:Y:S05]  /*165f0*/  @!P5 BRA `(.L_x_385) ;  /* 0x000000000004d947 */ /* 0x001fea0003800000 */
[----:B------:R0:W5:Y:S02]  /*16600*/  LDG.E.LTC128B.U16 R17, desc[UR60][R22.64+0xf0] ;  /* 0x0000f03c16117981 */ /* 0x000164000c1e1520 */
.L_x_385:
[----:B------:R-:W-:Y:S05]  /*16610*/  BSYNC B1 ;  /* 0x0000000000017941 */ /* 0x000fea0003800000 */
.L_x_384:
        /* <DEDUP_REMOVED lines=9> */
.L_x_387:
[----:B------:R-:W-:Y:S05]  /*166b0*/  BSYNC B1 ;  /* 0x0000000000017941 */ /* 0x000fea0003800000 */
.L_x_386:
        /* <DEDUP_REMOVED lines=9> */
.L_x_389:
[----:B------:R-:W-:Y:S05]  /*16750*/  BSYNC B1 ;  /* 0x0000000000017941 */ /* 0x000fea0003800000 */
.L_x_388:
        /* <DEDUP_REMOVED lines=9> */
.L_x_391:
[----:B------:R-:W-:Y:S05]  /*167f0*/  BSYNC B1 ;  /* 0x0000000000017941 */ /* 0x000fea0003800000 */
.L_x_390:
        /* <DEDUP_REMOVED lines=9> */
.L_x_393:
[----:B------:R-:W-:Y:S05]  /*16890*/  BSYNC B1 ;  /* 0x0000000000017941 */ /* 0x000fea0003800000 */
.L_x_392:
        /* <DEDUP_REMOVED lines=9> */
.L_x_395:
[----:B------:R-:W-:Y:S05]  /*16930*/  BSYNC B1 ;  /* 0x0000000000017941 */ /* 0x000fea0003800000 */
.L_x_394:
        /* <DEDUP_REMOVED lines=9> */
.L_x_397:
[----:B------:R-:W-:Y:S05]  /*169d0*/  BSYNC B1 ;  /* 0x0000000000017941 */ /* 0x000fea0003800000 */
.L_x_396:
        /* <DEDUP_REMOVED lines=9> */
.L_x_399:
[----:B------:R-:W-:Y:S05]  /*16a70*/  BSYNC B1 ;  /* 0x0000000000017941 */ /* 0x000fea0003800000 */
.L_x_398:
        /* <DEDUP_REMOVED lines=9> */
.L_x_401:
[----:B------:R-:W-:Y:S05]  /*16b10*/  BSYNC B1 ;  /* 0x0000000000017941 */ /* 0x000fea0003800000 */
.L_x_400:
        /* <DEDUP_REMOVED lines=9> */
.L_x_403:
[----:B------:R-:W-:Y:S05]  /*16bb0*/  BSYNC B1 ;  /* 0x0000000000017941 */ /* 0x000fea0003800000 */
.L_x_402:
        /* <DEDUP_REMOVED lines=9> */
.L_x_405:
[----:B------:R-:W-:Y:S05]  /*16c50*/  BSYNC B1 ;  /* 0x0000000000017941 */ /* 0x000fea0003800000 */
.L_x_404:
        /* <DEDUP_REMOVED lines=9> */
.L_x_407:
[----:B------:R-:W-:Y:S05]  /*16cf0*/  BSYNC B1 ;  /* 0x0000000000017941 */ /* 0x000fea0003800000 */
.L_x_406:
        /* <DEDUP_REMOVED lines=9> */
.L_x_409:
[----:B------:R-:W-:Y:S05]  /*16d90*/  BSYNC B1 ;  /* 0x0000000000017941 */ /* 0x000fea0003800000 */
.L_x_408:
        /* <DEDUP_REMOVED lines=9> */
.L_x_411:
[----:B------:R-:W-:Y:S05]  /*16e30*/  BSYNC B1 ;  /* 0x0000000000017941 */ /* 0x000fea0003800000 */
.L_x_410:
        /* <DEDUP_REMOVED lines=9> */
.L_x_413:
[----:B------:R-:W-:Y:S05]  /*16ed0*/  BSYNC B1 ;  /* 0x0000000000017941 */ /* 0x000fea0003800000 */
.L_x_412:
        /* <DEDUP_REMOVED lines=9> */
.L_x_415:
[----:B------:R-:W-:Y:S05]  /*16f70*/  BSYNC B1 ;  /* 0x0000000000017941 */ /* 0x000fea0003800000 */
.L_x_414:
        /* <DEDUP_REMOVED lines=9> */
.L_x_417:
[----:B------:R-:W-:Y:S05]  /*17010*/  BSYNC B1 ;  /* 0x0000000000017941 */ /* 0x000fea0003800000 */
.L_x_416:
        /* <DEDUP_REMOVED lines=9> */
.L_x_419:
[----:B------:R-:W-:Y:S05]  /*170b0*/  BSYNC B1 ;  /* 0x0000000000017941 */ /* 0x000fea0003800000 */
.L_x_418:
        /* <DEDUP_REMOVED lines=9> */
.L_x_421:
[----:B------:R-:W-:Y:S05]  /*17150*/  BSYNC B1 ;  /* 0x0000000000017941 */ /* 0x000fea0003800000 */
.L_x_420:
        /* <DEDUP_REMOVED lines=11> */
.L_x_423:
[----:B------:R-:W-:Y:S05]  /*17210*/  BSYNC B1 ;  /* 0x0000000000017941 */ /* 0x000fea0003800000 */
.L_x_422:
[----:B-----5:R-:W-:Y:S01]  /*17220*/  IMAD.U32 R3, R17, 0x10000, RZ ;  /* 0x0001000011037824 */ /* 0x020fe200078e00ff */
[----:B------:R-:W-:Y:S03]  /*17230*/  BSSY B1, `(.L_x_424) ;  /* 0x000000b000017945 */ /* 0x000fe60003800000 */
[----:B------:R-:W-:-:S04]  /*17240*/  FMUL R176, R3, R16 ;  /* 0x0000001003b07220 */ /* 0x000fc80000400000 */
[----:B------:R-:W-:Y:S01]  /*17250*/  FFMA R176, R177, R2, R176 ;  /* 0x00000002b1b07223 */ /* 0x000fe200000000b0 */
[----:B------:R-:W-:-:S04]  /*17260*/  @P5 IMAD.MOV.U32 R177, RZ, RZ, R7 ;  /* 0x000000ffffb15224 */ /* 0x000fc800078e0007 */
[----:B------:R-:W-:-:S04]  /*17270*/  F2FP.BF16.F32.PACK_AB R176, RZ, R176 ;  /* 0x000000b0ffb0723e */ /* 0x000fc800000010ff */
[----:B------:R-:W-:Y:S01]  /*17280*/  PRMT R3, R176, 0x7610, R3 ;  /* 0x00007610b0037816 */ /* 0x000fe20000000003 */
[----:B------:R-:W-:-:S05]  /*17290*/  @P5 IMAD.MOV.U32 R176, RZ, RZ, R8 ;  /* 0x000000ffffb05224 */ /* 0x000fca00078e0008 */
[----:B------:R0:W-:Y:S01]  /*172a0*/  @P5 STG.E.U16 desc[UR60][R176.64+0x102], R3 ;  /* 0x00010203b0005986 */ /* 0x0001e2000c10153c */
[----:B------:R-:W-:-:S13]  /*172b0*/  ISETP.GT.AND P5, PT, R0, 0x80, P6 ;  /* 0x000000800000780c */ /* 0x000fda00037a4270 */
[----:B0-----:R-:W-:Y:S05]  /*172c0*/  @!P5 BRA `(.L_x_425) ;  /* 0x000000000004d947 */ /* 0x001fea0003800000 */
[----:B------:R0:W5:Y:S02]  /*172d0*/  LDG.E.LTC128B.U16 R17, desc[UR60][R22.64+0x100] ;  /* 0x0001003c16117981 */ /* 0x000164000c1e1520 */
.L_x_425:
[----:B------:R-:W-:Y:S05]  /*172e0*/  BSYNC B1 ;  /* 0x0000000000017941 */ /* 0x000fea0003800000 */
.L_x_424:
        /* <DEDUP_REMOVED lines=9> */
.L_x_427:
[----:B------:R-:W-:Y:S05]  /*17380*/  BSYNC B1 ;  /* 0x0000000000017941 */ /* 0x000fea0003800000 */
.L_x_426:
        /* <DEDUP_REMOVED lines=9> */
.L_x_429:
[----:B------:R-:W-:Y:S05]  /*17420*/  BSYNC B1 ;  /* 0x0000000000017941 */ /* 0x000fea0003800000 */
.L_x_428:
        /* <DEDUP_REMOVED lines=11> */
.L_x_431:
[----:B------:R-:W-:Y:S05]  /*174e0*/  BSYNC B1 ;  /* 0x0000000000017941 */ /* 0x000fea0003800000 */
.L_x_430:
[----:B-----5:R-:W-:Y:S01]  /*174f0*/  IMAD.U32 R3, R17, 0x10000, RZ ;  /* 0x0001000011037824 */ /* 0x020fe200078e00ff */
[----:B------:R-:W-:Y:S01]  /*17500*/  BSSY B1, `(.L_x_432) ;  /* 0x000000b000017945 */ /* 0x000fe20003800000 */
[----:B------:R-:W-:Y:S02]  /*17510*/  @P5 IMAD.MOV.U32 R177, RZ, RZ, R7 ;  /* 0x000000ffffb15224 */ /* 0x000fe400078e0007 */
[----:B------:R-:W-:-:S04]  /*17520*/  FMUL R176, R3, R16 ;  /* 0x0000001003b07220 */ /* 0x000fc80000400000 */
[----:B------:R-:W-:-:S05]  /*17530*/  FFMA R176, R181, R2, R176 ;  /* 0x00000002b5b07223 */ /* 0x000fca00000000b0 */
[----:B------:R-:W-:-:S04]  /*17540*/  F2FP.BF16.F32.PACK_AB R176, RZ, R176 ;  /* 0x000000b0ffb0723e */ /* 0x000fc800000010ff */
[----:B------:R-:W-:Y:S02]  /*17550*/  PRMT R3, R176, 0x7610, R3 ;  /* 0x00007610b0037816 */ /* 0x000fe40000000003 */
[----:B------:R-:W-:-:S05]  /*17560*/  @P5 MOV R176, R8 ;  /* 0x0000000800b05202 */ /* 0x000fca0000000f00 */
[----:B------:R0:W-:Y:S01]  /*17570*/  @P5 STG.E.U16 desc[UR60][R176.64+0x112], R3 ;  /* 0x00011203b0005986 */ /* 0x0001e2000c10153c */
[----:B------:R-:W-:-:S13]  /*17580*/  ISETP.GT.AND P5, PT, R0, 0x88, P6 ;  /* 0x000000880000780c */ /* 0x000fda00037a4270 */
[----:B0-----:R-:W-:Y:S05]  /*17590*/  @!P5 BRA `(.L_x_433) ;  /* 0x000000000004d947 */ /* 0x001fea0003800000 */
[----:B------:R0:W5:Y:S02]  /*175a0*/  LDG.E.LTC128B.U16 R17, desc[UR60][R22.64+0x110] ;  /* 0x0001103c16117981 */ /* 0x000164000c1e1520 */
.L_x_433:
[----:B------:R-:W-:Y:S05]  /*175b0*/  BSYNC B1 ;  /* 0x0000000000017941 */ /* 0x000fea0003800000 */
.L_x_432:
        /* <DEDUP_REMOVED lines=9> */
.L_x_435:
[----:B------:R-:W-:Y:S05]  /*17650*/  BSYNC B1 ;  /* 0x0000000000017941 */ /* 0x000fea0003800000 */
.L_x_434:
        /* <DEDUP_REMOVED lines=9> */
.L_x_437:
[----:B------:R-:W-:Y:S05]  /*176f0*/  BSYNC B1 ;  /* 0x0000000000017941 */ /* 0x000fea0003800000 */
.L_x_436:
        /* <DEDUP_REMOVED lines=9> */
.L_x_439:
[----:B------:R-:W-:Y:S05]  /*17790*/  BSYNC B1 ;  /* 0x0000000000017941 */ /* 0x000fea0003800000 */
.L_x_438:
        /* <DEDUP_REMOVED lines=9> */
.L_x_441:
[----:B------:R-:W-:Y:S05]  /*17830*/  BSYNC B1 ;  /* 0x0000000000017941 */ /* 0x000fea0003800000 */
.L_x_440:
        /* <DEDUP_REMOVED lines=9> */
.L_x_443:
[----:B------:R-:W-:Y:S05]  /*178d0*/  BSYNC B1 ;  /* 0x0000000000017941 */ /* 0x000fea0003800000 */
.L_x_442:
        /* <DEDUP_REMOVED lines=9> */
.L_x_445:
[----:B------:R-:W-:Y:S05]  /*17970*/  BSYNC B1 ;  /* 0x0000000000017941 */ /* 0x000fea0003800000 */
.L_x_444:
        /* <DEDUP_REMOVED lines=9> */
.L_x_447:
[----:B------:R-:W-:Y:S05]  /*17a10*/  BSYNC B1 ;  /* 0x0000000000017941 */ /* 0x000fea0003800000 */
.L_x_446:
        /* <DEDUP_REMOVED lines=9> */
.L_x_449:
[----:B------:R-:W-:Y:S05]  /*17ab0*/  BSYNC B1 ;  /* 0x0000000000017941 */ /* 0x000fea0003800000 */
.L_x_448:
        /* <DEDUP_REMOVED lines=9> */
.L_x_451:
[----:B------:R-:W-:Y:S05]  /*17b50*/  BSYNC B1 ;  /* 0x0000000000017941 */ /* 0x000fea0003800000 */
.L_x_450:
        /* <DEDUP_REMOVED lines=9> */
.L_x_453:
[----:B------:R-:W-:Y:S05]  /*17bf0*/  BSYNC B1 ;  /* 0x0000000000017941 */ /* 0x000fea0003800000 */
.L_x_452:
        /* <DEDUP_REMOVED lines=9> */
.L_x_455:
[----:B------:R-:W-:Y:S05]  /*17c90*/  BSYNC B1 ;  /* 0x0000000000017941 */ /* 0x000fea0003800000 */
.L_x_454:
        /* <DEDUP_REMOVED lines=9> */
.L_x_457:
[----:B------:R-:W-:Y:S05]  /*17d30*/  BSYNC B1 ;  /* 0x0000000000017941 */ /* 0x000fea0003800000 */
.L_x_456:
        /* <DEDUP_REMOVED lines=9> */
.L_x_459:
[----:B------:R-:W-:Y:S05]  /*17dd0*/  BSYNC B1 ;  /* 0x0000000000017941 */ /* 0x000fea0003800000 */
.L_x_458:
        /* <DEDUP_REMOVED lines=9> */
.L_x_461:
[----:B------:R-:W-:Y:S05]  /*17e70*/  BSYNC B1 ;  /* 0x0000000000017941 */ /* 0x000fea0003800000 */
.L_x_460:
        /* <DEDUP_REMOVED lines=9> */
.L_x_463:
[----:B------:R-:W-:Y:S05]  /*17f10*/  BSYNC B1 ;  /* 0x0000000000017941 */ /* 0x000fea0003800000 */
.L_x_462:
        /* <DEDUP_REMOVED lines=9> */
.L_x_465:
[----:B------:R-:W-:Y:S05]  /*17fb0*/  BSYNC B1 ;  /* 0x0000000000017941 */ /* 0x000fea0003800000 */
.L_x_464:
        /* <DEDUP_REMOVED lines=9> */
.L_x_467:
[----:B------:R-:W-:Y:S05]  /*18050*/  BSYNC B1 ;  /* 0x0000000000017941 */ /* 0x000fea0003800000 */
.L_x_466:
        /* <DEDUP_REMOVED lines=9> */
.L_x_469:
[----:B------:R-:W-:Y:S05]  /*180f0*/  BSYNC B1 ;  /* 0x0000000000017941 */ /* 0x000fea0003800000 */
.L_x_468:
        /* <DEDUP_REMOVED lines=11> */
.L_x_471:
[----:B------:R-:W-:Y:S05]  /*181b0*/  BSYNC B1 ;  /* 0x0000000000017941 */ /* 0x000fea0003800000 */
.L_x_470:
[----:B-----5:R-:W-:Y:S01]  /*181c0*/  IMAD.U32 R3, R17, 0x10000, RZ ;  /* 0x0001000011037824 */ /* 0x020fe200078e00ff */
[----:B------:R-:W-:Y:S03]  /*181d0*/  BSSY B1, `(.L_x_472) ;  /* 0x000000b000017945 */ /* 0x000fe60003800000 */
[----:B------:R-:W-:-:S04]  /*181e0*/  FMUL R152, R3, R16 ;  /* 0x0000001003987220 */ /* 0x000fc80000400000 */
[----:B------:R-:W-:Y:S01]  /*181f0*/  FFMA R152, R153, R2, R152 ;  /* 0x0000000299987223 */ /* 0x000fe20000000098 */
[----:B------:R-:W-:-:S04]  /*18200*/  @P5 MOV R153, R7 ;  /* 0x0000000700995202 */ /* 0x000fc80000000f00 */
[----:B------:R-:W-:-:S04]  /*18210*/  F2FP.BF16.F32.PACK_AB R152, RZ, R152 ;  /* 0x00000098ff98723e */ /* 0x000fc800000010ff */
[----:B------:R-:W-:Y:S01]  /*18220*/  PRMT R3, R152, 0x7610, R3 ;  /* 0x0000761098037816 */ /* 0x000fe20000000003 */
[----:B------:R-:W-:-:S05]  /*18230*/  @P5 IMAD.MOV.U32 R152, RZ, RZ, R8 ;  /* 0x000000ffff985224 */ /* 0x000fca00078e0008 */
[----:B------:R0:W-:Y:S01]  /*18240*/  @P5 STG.E.U16 desc[UR60][R152.64+0x122], R3 ;  /* 0x0001220398005986 */ /* 0x0001e2000c10153c */
[----:B------:R-:W-:-:S13]  /*18250*/  ISETP.GT.AND P5, PT, R0, 0x90, P6 ;  /* 0x000000900000780c */ /* 0x000fda00037a4270 */
[----:B0-----:R-:W-:Y:S05]  /*18260*/  @!P5 BRA `(.L_x_473) ;  /* 0x000000000004d947 */ /* 0x001fea0003800000 */
[----:B------:R0:W5:Y:S02]  /*18270*/  LDG.E.LTC128B.U16 R17, desc[UR60][R22.64+0x120] ;  /* 0x0001203c16117981 */ /* 0x000164000c1e1520 */
.L_x_473:
[----:B------:R-:W-:Y:S05]  /*18280*/  BSYNC B1 ;  /* 0x0000000000017941 */ /* 0x000fea0003800000 */
.L_x_472:
        /* <DEDUP_REMOVED lines=9> */
.L_x_475:
[----:B------:R-:W-:Y:S05]  /*18320*/  BSYNC B1 ;  /* 0x0000000000017941 */ /* 0x000fea0003800000 */
.L_x_474:
        /* <DEDUP_REMOVED lines=9> */
.L_x_477:
[----:B------:R-:W-:Y:S05]  /*183c0*/  BSYNC B1 ;  /* 0x0000000000017941 */ /* 0x000fea0003800000 */
.L_x_476:
        /* <DEDUP_REMOVED lines=11> */
.L_x_479:
[----:B------:R-:W-:Y:S05]  /*18480*/  BSYNC B1 ;  /* 0x0000000000017941 */ /* 0x000fea0003800000 */
.L_x_478:
        /* <DEDUP_REMOVED lines=12> */
.L_x_481:
[----:B------:R-:W-:Y:S05]  /*18550*/  BSYNC B1 ;  /* 0x0000000000017941 */ /* 0x000fea0003800000 */
.L_x_480:
        /* <DEDUP_REMOVED lines=9> */
.L_x_483:
[----:B------:R-:W-:Y:S05]  /*185f0*/  BSYNC B1 ;  /* 0x0000000000017941 */ /* 0x000fea0003800000 */
.L_x_482:
        /* <DEDUP_REMOVED lines=9> */
.L_x_485:
[----:B------:R-:W-:Y:S05]  /*18690*/  BSYNC B1 ;  /* 0x0000000000017941 */ /* 0x000fea0003800000 */
.L_x_484:
        /* <DEDUP_REMOVED lines=9> */
.L_x_487:
[----:B------:R-:W-:Y:S05]  /*18730*/  BSYNC B1 ;  /* 0x0000000000017941 */ /* 0x000fea0003800000 */
.L_x_486:
        /* <DEDUP_REMOVED lines=9> */
.L_x_489:
[----:B------:R-:W-:Y:S05]  /*187d0*/  BSYNC B1 ;  /* 0x0000000000017941 */ /* 0x000fea0003800000 */
.L_x_488:
        /* <DEDUP_REMOVED lines=9> */
.L_x_491:
[----:B------:R-:W-:Y:S05]  /*18870*/  BSYNC B1 ;  /* 0x0000000000017941 */ /* 0x000fea0003800000 */
.L_x_490:
        /* <DEDUP_REMOVED lines=9> */
.L_x_493:
[----:B------:R-:W-:Y:S05]  /*18910*/  BSYNC B1 ;  /* 0x0000000000017941 */ /* 0x000fea0003800000 */
.L_x_492:
        /* <DEDUP_REMOVED lines=9> */
.L_x_495:
[----:B------:R-:W-:Y:S05]  /*189b0*/  BSYNC B1 ;  /* 0x0000000000017941 */ /* 0x000fea0003800000 */
.L_x_494:
        /* <DEDUP_REMOVED lines=9> */
.L_x_497:
[----:B------:R-:W-:Y:S05]  /*18a50*/  BSYNC B1 ;  /* 0x0000000000017941 */ /* 0x000fea0003800000 */
.L_x_496:
        /* <DEDUP_REMOVED lines=9> */
.L_x_499:
[----:B------:R-:W-:Y:S05]  /*18af0*/  BSYNC B1 ;  /* 0x0000000000017941 */ /* 0x000fea0003800000 */
.L_x_498:
        /* <DEDUP_REMOVED lines=9> */
.L_x_501:
[----:B------:R-:W-:Y:S05]  /*18b90*/  BSYNC B1 ;  /* 0x0000000000017941 */ /* 0x000fea0003800000 */
.L_x_500:
        /* <DEDUP_REMOVED lines=9> */
.L_x_503:
[----:B------:R-:W-:Y:S05]  /*18c30*/  BSYNC B1 ;  /* 0x0000000000017941 */ /* 0x000fea0003800000 */
.L_x_502:
        /* <DEDUP_REMOVED lines=9> */
.L_x_505:
[----:B------:R-:W-:Y:S05]  /*18cd0*/  BSYNC B1 ;  /* 0x0000000000017941 */ /* 0x000fea0003800000 */
.L_x_504:
        /* <DEDUP_REMOVED lines=9> */
.L_x_507:
[----:B------:R-:W-:Y:S05]  /*18d70*/  BSYNC B1 ;  /* 0x0000000000017941 */ /* 0x000fea0003800000 */
.L_x_506:
        /* <DEDUP_REMOVED lines=9> */
.L_x_509:
[----:B------:R-:W-:Y:S05]  /*18e10*/  BSYNC B1 ;  /* 0x0000000000017941 */ /* 0x000fea0003800000 */
.L_x_508:
        /* <DEDUP_REMOVED lines=9> */
.L_x_511:
[----:B------:R-:W-:Y:S05]  /*18eb0*/  BSYNC B1 ;  /* 0x0000000000017941 */ /* 0x000fea0003800000 */
.L_x_510:
        /* <DEDUP_REMOVED lines=9> */
.L_x_513:
[----:B------:R-:W-:Y:S05]  /*18f50*/  BSYNC B1 ;  /* 0x0000000000017941 */ /* 0x000fea0003800000 */
.L_x_512:
        /* <DEDUP_REMOVED lines=9> */
.L_x_515:
[----:B------:R-:W-:Y:S05]  /*18ff0*/  BSYNC B1 ;  /* 0x0000000000017941 */ /* 0x000fea0003800000 */
.L_x_514:
        /* <DEDUP_REMOVED lines=9> */
.L_x_517:
[----:B------:R-:W-:Y:S05]  /*19090*/  BSYNC B1 ;  /* 0x0000000000017941 */ /* 0x000fea0003800000 */
.L_x_516:
        /* <DEDUP_REMOVED lines=11> */
.L_x_519:
[----:B------:R-:W-:Y:S05]  /*19150*/  BSYNC B1 ;  /* 0x0000000000017941 */ /* 0x000fea0003800000 */
.L_x_518:
[----:B-----5:R-:W-:Y:S01]  /*19160*/  SHF.L.U32 R3, R17, 0x10, RZ ;  /* 0x0000001011037819 */ /* 0x020fe200000006ff */
[----:B------:R-:W-:Y:S04]  /*19170*/  BSSY B1, `(.L_x_520) ;  /* 0x000000b000017945 */ /* 0x000fe80003800000 */
        /* <DEDUP_REMOVED lines=10> */
.L_x_521:
[----:B------:R-:W-:Y:S05]  /*19220*/  BSYNC B1 ;  /* 0x0000000000017941 */ /* 0x000fea0003800000 */
.L_x_520:
        /* <DEDUP_REMOVED lines=9> */
.L_x_523:
[----:B------:R-:W-:Y:S05]  /*192c0*/  BSYNC B1 ;  /* 0x0000000000017941 */ /* 0x000fea0003800000 */
.L_x_522:
        /* <DEDUP_REMOVED lines=9> */
.L_x_525:
[----:B------:R-:W-:Y:S05]  /*19360*/  BSYNC B1 ;  /* 0x0000000000017941 */ /* 0x000fea0003800000 */
.L_x_524:
        /* <DEDUP_REMOVED lines=11> */
.L_x_527:
[----:B------:R-:W-:Y:S05]  /*19420*/  BSYNC B1 ;  /* 0x0000000000017941 */ /* 0x000fea0003800000 */
.L_x_526:
[----:B-----5:R-:W-:Y:S01]  /*19430*/  IMAD.U32 R3, R17, 0x10000, RZ ;  /* 0x0001000011037824 */ /* 0x020fe200078e00ff */
[----:B------:R-:W-:Y:S01]  /*19440*/  @P5 MOV R129, R7 ;  /* 0x0000000700815202 */ /* 0x000fe20000000f00 */
[----:B------:R-:W-:Y:S02]  /*19450*/  BSSY B1, `(.L_x_528) ;  /* 0x000000a000017945 */ /* 0x000fe40003800000 */
        /* <DEDUP_REMOVED lines=9> */
.L_x_529:
[----:B------:R-:W-:Y:S05]  /*194f0*/  BSYNC B1 ;  /* 0x0000000000017941 */ /* 0x000fea0003800000 */
.L_x_528:
        /* <DEDUP_REMOVED lines=9> */
.L_x_531:
[----:B------:R-:W-:Y:S05]  /*19590*/  BSYNC B1 ;  /* 0x0000000000017941 */ /* 0x000fea0003800000 */
.L_x_530:
        /* <DEDUP_REMOVED lines=9> */
.L_x_533:
[----:B------:R-:W-:Y:S05]  /*19630*/  BSYNC B1 ;  /* 0x0000000000017941 */ /* 0x000fea0003800000 */
.L_x_532:
        /* <DEDUP_REMOVED lines=9> */
.L_x_535:
[----:B------:R-:W-:Y:S05]  /*196d0*/  BSYNC B1 ;  /* 0x0000000000017941 */ /* 0x000fea0003800000 */
.L_x_534:
        /* <DEDUP_REMOVED lines=9> */
.L_x_537:
[----:B------:R-:W-:Y:S05]  /*19770*/  BSYNC B1 ;  /* 0x0000000000017941 */ /* 0x000fea0003800000 */
.L_x_536:
        /* <DEDUP_REMOVED lines=9> */
.L_x_539:
[----:B------:R-:W-:Y:S05]  /*19810*/  BSYNC B1 ;  /* 0x0000000000017941 */ /* 0x000fea0003800000 */
.L_x_538:
        /* <DEDUP_REMOVED lines=9> */
.L_x_541:
[----:B------:R-:W-:Y:S05]  /*198b0*/  BSYNC B1 ;  /* 0x0000000000017941 */ /* 0x000fea0003800000 */
.L_x_540:
        /* <DEDUP_REMOVED lines=9> */
.L_x_543:
[----:B------:R-:W-:Y:S05]  /*19950*/  BSYNC B1 ;  /* 0x0000000000017941 */ /* 0x000fea0003800000 */
.L_x_542:
        /* <DEDUP_REMOVED lines=9> */
.L_x_545:
[----:B------:R-:W-:Y:S05]  /*199f0*/  BSYNC B1 ;  /* 0x0000000000017941 */ /* 0x000fea0003800000 */
.L_x_544:
        /* <DEDUP_REMOVED lines=9> */
.L_x_547:
[----:B------:R-:W-:Y:S05]  /*19a90*/  BSYNC B1 ;  /* 0x0000000000017941 */ /* 0x000fea0003800000 */
.L_x_546:
        /* <DEDUP_REMOVED lines=9> */
.L_x_549:
[----:B------:R-:W-:Y:S05]  /*19b30*/  BSYNC B1 ;  /* 0x0000000000017941 */ /* 0x000fea0003800000 */
.L_x_548:
        /* <DEDUP_REMOVED lines=9> */
.L_x_551:
[----:B------:R-:W-:Y:S05]  /*19bd0*/  BSYNC B1 ;  /* 0x0000000000017941 */ /* 0x000fea0003800000 */
.L_x_550:
        /* <DEDUP_REMOVED lines=9> */
.L_x_553:
[----:B------:R-:W-:Y:S05]  /*19c70*/  BSYNC B1 ;  /* 0x0000000000017941 */ /* 0x000fea0003800000 */
.L_x_552:
        /* <DEDUP_REMOVED lines=9> */
.L_x_555:
[----:B------:R-:W-:Y:S05]  /*19d10*/  BSYNC B1 ;  /* 0x0000000000017941 */ /* 0x000fea0003800000 */
.L_x_554:
        /* <DEDUP_REMOVED lines=9> */
.L_x_557:
[----:B------:R-:W-:Y:S05]  /*19db0*/  BSYNC B1 ;  /* 0x0000000000017941 */ /* 0x000fea0003800000 */
.L_x_556:
        /* <DEDUP_REMOVED lines=9> */
.L_x_559:
[----:B------:R-:W-:Y:S05]  /*19e50*/  BSYNC B1 ;  /* 0x0000000000017941 */ /* 0x000fea0003800000 */
.L_x_558:
        /* <DEDUP_REMOVED lines=9> */
.L_x_561:
[----:B------:R-:W-:Y:S05]  /*19ef0*/  BSYNC B1 ;  /* 0x0000000000017941 */ /* 0x000fea0003800000 */
.L_x_560:
        /* <DEDUP_REMOVED lines=9> */
.L_x_563:
[----:B------:R-:W-:Y:S05]  /*19f90*/  BSYNC B1 ;  /* 0x0000000000017941 */ /* 0x000fea0003800000 */
.L_x_562:
        /* <DEDUP_REMOVED lines=9> */
.L_x_565:
[----:B------:R-:W-:Y:S05]  /*1a030*/  BSYNC B1 ;  /* 0x0000000000017941 */ /* 0x000fea0003800000 */
.L_x_564:
        /* <DEDUP_REMOVED lines=11> */
.L_x_567:
[----:B------:R-:W-:Y:S05]  /*1a0f0*/  BSYNC B1 ;  /* 0x0000000000017941 */ /* 0x000fea0003800000 */
.L_x_566:
        /* <DEDUP_REMOVED lines=12> */
.L_x_569:
[----:B------:R-:W-:Y:S05]  /*1a1c0*/  BSYNC B1 ;  /* 0x0000000000017941 */ /* 0x000fea0003800000 */
.L_x_568:
        /* <DEDUP_REMOVED lines=9> */
.L_x_571:
[----:B------:R-:W-:Y:S05]  /*1a260*/  BSYNC B1 ;  /* 0x0000000000017941 */ /* 0x000fea0003800000 */
.L_x_570:
        /* <DEDUP_REMOVED lines=9> */
.L_x_573:
[----:B------:R-:W-:Y:S05]  /*1a300*/  BSYNC B1 ;  /* 0x0000000000017941 */ /* 0x000fea0003800000 */
.L_x_572:
        /* <DEDUP_REMOVED lines=11> */
.L_x_575:
[----:B------:R-:W-:Y:S05]  /*1a3c0*/  BSYNC B1 ;  /* 0x0000000000017941 */ /* 0x000fea0003800000 */
.L_x_574:
[----:B-----5:R-:W-:Y:S01]  /*1a3d0*/  SHF.L.U32 R3, R17, 0x10, RZ ;  /* 0x0000001011037819 */ /* 0x020fe200000006ff */
[----:B------:R-:W-:Y:S01]  /*1a3e0*/  @P5 IMAD.MOV.U32 R105, RZ, RZ, R7 ;  /* 0x000000ffff695224 */ /* 0x000fe200078e0007 */
[----:B------:R-:W-:Y:S03]  /*1a3f0*/  BSSY B1, `(.L_x_576) ;  /* 0x000000a000017945 */ /* 0x000fe60003800000 */
        /* <DEDUP_REMOVED lines=9> */
.L_x_577:
[----:B------:R-:W-:Y:S05]  /*1a490*/  BSYNC B1 ;  /* 0x0000000000017941 */ /* 0x000fea0003800000 */
.L_x_576:
        /* <DEDUP_REMOVED lines=9> */
.L_x_579:
[----:B------:R-:W-:Y:S05]  /*1a530*/  BSYNC B1 ;  /* 0x0000000000017941 */ /* 0x000fea0003800000 */
.L_x_578:
        /* <DEDUP_REMOVED lines=9> */
.L_x_581:
[----:B------:R-:W-:Y:S05]  /*1a5d0*/  BSYNC B1 ;  /* 0x0000000000017941 */ /* 0x000fea0003800000 */
.L_x_580:
        /* <DEDUP_REMOVED lines=9> */
.L_x_583:
[----:B------:R-:W-:Y:S05]  /*1a670*/  BSYNC B1 ;  /* 0x0000000000017941 */ /* 0x000fea0003800000 */
.L_x_582:
        /* <DEDUP_REMOVED lines=9> */
.L_x_585:
[----:B------:R-:W-:Y:S05]  /*1a710*/  BSYNC B1 ;  /* 0x0000000000017941 */ /* 0x000fea0003800000 */
.L_x_584:
        /* <DEDUP_REMOVED lines=9> */
.L_x_587:
[----:B------:R-:W-:Y:S05]  /*1a7b0*/  BSYNC B1 ;  /* 0x0000000000017941 */ /* 0x000fea0003800000 */
.L_x_586:
        /* <DEDUP_REMOVED lines=9> */
.L_x_589:
[----:B------:R-:W-:Y:S05]  /*1a850*/  BSYNC B1 ;  /* 0x0000000000017941 */ /* 0x000fea0003800000 */
.L_x_588:
        /* <DEDUP_REMOVED lines=9> */
.L_x_591:
[----:B------:R-:W-:Y:S05]  /*1a8f0*/  BSYNC B1 ;  /* 0x0000000000017941 */ /* 0x000fea0003800000 */
.L_x_590:
        /* <DEDUP_REMOVED lines=9> */
.L_x_593:
[----:B------:R-:W-:Y:S05]  /*1a990*/  BSYNC B1 ;  /* 0x0000000000017941 */ /* 0x000fea0003800000 */
.L_x_592:
        /* <DEDUP_REMOVED lines=9> */
.L_x_595:
[----:B------:R-:W-:Y:S05]  /*1aa30*/  BSYNC B1 ;  /* 0x0000000000017941 */ /* 0x000fea0003800000 */
.L_x_594:
        /* <DEDUP_REMOVED lines=9> */
.L_x_597:
[----:B------:R-:W-:Y:S05]  /*1aad0*/  BSYNC B1 ;  /* 0x0000000000017941 */ /* 0x000fea0003800000 */
.L_x_596:
        /* <DEDUP_REMOVED lines=9> */
.L_x_599:
[----:B------:R-:W-:Y:S05]  /*1ab70*/  BSYNC B1 ;  /* 0x0000000000017941 */ /* 0x000fea0003800000 */
.L_x_598:
        /* <DEDUP_REMOVED lines=9> */
.L_x_601:
[----:B------:R-:W-:Y:S05]  /*1ac10*/  BSYNC B1 ;  /* 0x0000000000017941 */ /* 0x000fea0003800000 */
.L_x_600:
        /* <DEDUP_REMOVED lines=9> */
.L_x_603:
[----:B------:R-:W-:Y:S05]  /*1acb0*/  BSYNC B1 ;  /* 0x0000000000017941 */ /* 0x000fea0003800000 */
.L_x_602:
        /* <DEDUP_REMOVED lines=9> */
.L_x_605:
[----:B------:R-:W-:Y:S05]  /*1ad50*/  BSYNC B1 ;  /* 0x0000000000017941 */ /* 0x000fea0003800000 */
.L_x_604:
        /* <DEDUP_REMOVED lines=9> */
.L_x_607:
[----:B------:R-:W-:Y:S05]  /*1adf0*/  BSYNC B1 ;  /* 0x0000000000017941 */ /* 0x000fea0003800000 */
.L_x_606:
        /* <DEDUP_REMOVED lines=9> */
.L_x_609:
[----:B------:R-:W-:Y:S05]  /*1ae90*/  BSYNC B1 ;  /* 0x0000000000017941 */ /* 0x000fea0003800000 */
.L_x_608:
        /* <DEDUP_REMOVED lines=9> */
.L_x_611:
[----:B------:R-:W-:Y:S05]  /*1af30*/  BSYNC B1 ;  /* 0x0000000000017941 */ /* 0x000fea0003800000 */
.L_x_610:
        /* <DEDUP_REMOVED lines=9> */
.L_x_613:
[----:B------:R-:W-:Y:S05]  /*1afd0*/  BSYNC B1 ;  /* 0x0000000000017941 */ /* 0x000fea0003800000 */
.L_x_612:
        /* <DEDUP_REMOVED lines=11> */
.L_x_615:
[----:B------:R-:W-:Y:S05]  /*1b090*/  BSYNC B1 ;  /* 0x0000000000017941 */ /* 0x000fea0003800000 */
.L_x_614:
        /* <DEDUP_REMOVED lines=12> */
.L_x_617:
[----:B------:R-:W-:Y:S05]  /*1b160*/  BSYNC B1 ;  /* 0x0000000000017941 */ /* 0x000fea0003800000 */
.L_x_616:
        /* <DEDUP_REMOVED lines=9> */
.L_x_619:
[----:B------:R-:W-:Y:S05]  /*1b200*/  BSYNC B1 ;  /* 0x0000000000017941 */ /* 0x000fea0003800000 */
.L_x_618:
        /* <DEDUP_REMOVED lines=9> */
.L_x_621:
[----:B------:R-:W-:Y:S05]  /*1b2a0*/  BSYNC B1 ;  /* 0x0000000000017941 */ /* 0x000fea0003800000 */
.L_x_620:
        /* <DEDUP_REMOVED lines=11> */
.L_x_623:
[----:B------:R-:W-:Y:S05]  /*1b360*/  BSYNC B1 ;  /* 0x0000000000017941 */ /* 0x000fea0003800000 */
.L_x_622:
        /* <DEDUP_REMOVED lines=12> */
.L_x_625:
[----:B------:R-:W-:Y:S05]  /*1b430*/  BSYNC B1 ;  /* 0x0000000000017941 */ /* 0x000fea0003800000 */
.L_x_624:
        /* <DEDUP_REMOVED lines=9> */
.L_x_627:
[----:B------:R-:W-:Y:S05]  /*1b4d0*/  BSYNC B1 ;  /* 0x0000000000017941 */ /* 0x000fea0003800000 */
.L_x_626:
        /* <DEDUP_REMOVED lines=9> */
.L_x_629:
[----:B------:R-:W-:Y:S05]  /*1b570*/  BSYNC B1 ;  /* 0x0000000000017941 */ /* 0x000fea0003800000 */
.L_x_628:
        /* <DEDUP_REMOVED lines=9> */
.L_x_631:
[----:B------:R-:W-:Y:S05]  /*1b610*/  BSYNC B1 ;  /* 0x0000000000017941 */ /* 0x000fea0003800000 */
.L_x_630:
        /* <DEDUP_REMOVED lines=9> */
.L_x_633:
[----:B------:R-:W-:Y:S05]  /*1b6b0*/  BSYNC B1 ;  /* 0x0000000000017941 */ /* 0x000fea0003800000 */
.L_x_632:
        /* <DEDUP_REMOVED lines=9> */
.L_x_635:
[----:B------:R-:W-:Y:S05]  /*1b750*/  BSYNC B1 ;  /* 0x0000000000017941 */ /* 0x000fea0003800000 */
.L_x_634:
        /* <DEDUP_REMOVED lines=9> */
.L_x_637:
[----:B------:R-:W-:Y:S05]  /*1b7f0*/  BSYNC B1 ;  /* 0x0000000000017941 */ /* 0x000fea0003800000 */
.L_x_636:
        /* <DEDUP_REMOVED lines=9> */
.L_x_639:
[----:B------:R-:W-:Y:S05]  /*1b890*/  BSYNC B1 ;  /* 0x0000000000017941 */ /* 0x000fea0003800000 */
.L_x_638:
        /* <DEDUP_REMOVED lines=9> */
.L_x_641:
[----:B------:R-:W-:Y:S05]  /*1b930*/  BSYNC B1 ;  /* 0x0000000000017941 */ /* 0x000fea0003800000 */
.L_x_640:
        /* <DEDUP_REMOVED lines=9> */
.L_x_643:
[----:B------:R-:W-:Y:S05]  /*1b9d0*/  BSYNC B1 ;  /* 0x0000000000017941 */ /* 0x000fea0003800000 */
.L_x_642:
        /* <DEDUP_REMOVED lines=9> */
.L_x_645:
[----:B------:R-:W-:Y:S05]  /*1ba70*/  BSYNC B1 ;  /* 0x0000000000017941 */ /* 0x000fea0003800000 */
.L_x_644:
        /* <DEDUP_REMOVED lines=9> */
.L_x_647:
[----:B------:R-:W-:Y:S05]  /*1bb10*/  BSYNC B1 ;  /* 0x0000000000017941 */ /* 0x000fea0003800000 */
.L_x_646:
        /* <DEDUP_REMOVED lines=9> */
.L_x_649:
[----:B------:R-:W-:Y:S05]  /*1bbb0*/  BSYNC B1 ;  /* 0x0000000000017941 */ /* 0x000fea0003800000 */
.L_x_648:
        /* <DEDUP_REMOVED lines=9> */
.L_x_651:
[----:B------:R-:W-:Y:S05]  /*1bc50*/  BSYNC B1 ;  /* 0x0000000000017941 */ /* 0x000fea0003800000 */
.L_x_650:
        /* <DEDUP_REMOVED lines=9> */
.L_x_653:
[----:B------:R-:W-:Y:S05]  /*1bcf0*/  BSYNC B1 ;  /* 0x0000000000017941 */ /* 0x000fea0003800000 */
.L_x_652:
        /* <DEDUP_REMOVED lines=9> */
.L_x_655:
[----:B------:R-:W-:Y:S05]  /*1bd90*/  BSYNC B1 ;  /* 0x0000000000017941 */ /* 0x000fea0003800000 */
.L_x_654:
        /* <DEDUP_REMOVED lines=9> */
.L_x_657:
[----:B------:R-:W-:Y:S05]  /*1be30*/  BSYNC B1 ;  /* 0x0000000000017941 */ /* 0x000fea0003800000 */
.L_x_656:
        /* <DEDUP_REMOVED lines=9> */
.L_x_659:
[----:B------:R-:W-:Y:S05]  /*1bed0*/  BSYNC B1 ;  /* 0x0000000000017941 */ /* 0x000fea0003800000 */
.L_x_658:
        /* <DEDUP_REMOVED lines=9> */
.L_x_661:
[----:B------:R-:W-:Y:S05]  /*1bf70*/  BSYNC B1 ;  /* 0x0000000000017941 */ /* 0x000fea0003800000 */
.L_x_660:
        /* <DEDUP_REMOVED lines=11> */
.L_x_663:
[----:B------:R-:W-:Y:S05]  /*1c030*/  BSYNC B1 ;  /* 0x0000000000017941 */ /* 0x000fea0003800000 */
.L_x_662:
        /* <DEDUP_REMOVED lines=12> */
.L_x_665:
[----:B------:R-:W-:Y:S05]  /*1c100*/  BSYNC B1 ;  /* 0x0000000000017941 */ /* 0x000fea0003800000 */
.L_x_664:
        /* <DEDUP_REMOVED lines=9> */
.L_x_667:
[----:B------:R-:W-:Y:S05]  /*1c1a0*/  BSYNC B1 ;  /* 0x0000000000017941 */ /* 0x000fea0003800000 */
.L_x_666:
        /* <DEDUP_REMOVED lines=9> */
.L_x_669:
[----:B------:R-:W-:Y:S05]  /*1c240*/  BSYNC B1 ;  /* 0x0000000000017941 */ /* 0x000fea0003800000 */
.L_x_668:
        /* <DEDUP_REMOVED lines=11> */
.L_x_671:
[----:B------:R-:W-:Y:S05]  /*1c300*/  BSYNC B1 ;  /* 0x0000000000017941 */ /* 0x000fea0003800000 */
.L_x_670:
        /* <DEDUP_REMOVED lines=12> */
.L_x_673:
[----:B------:R-:W-:Y:S05]  /*1c3d0*/  BSYNC B1 ;  /* 0x0000000000017941 */ /* 0x000fea0003800000 */
.L_x_672:
        /* <DEDUP_REMOVED lines=9> */
.L_x_675:
[----:B------:R-:W-:Y:S05]  /*1c470*/  BSYNC B1 ;  /* 0x0000000000017941 */ /* 0x000fea0003800000 */
.L_x_674:
        /* <DEDUP_REMOVED lines=9> */
.L_x_677:
[----:B------:R-:W-:Y:S05]  /*1c510*/  BSYNC B1 ;  /* 0x0000000000017941 */ /* 0x000fea0003800000 */
.L_x_676:
        /* <DEDUP_REMOVED lines=9> */
.L_x_679:
[----:B------:R-:W-:Y:S05]  /*1c5b0*/  BSYNC B1 ;  /* 0x0000000000017941 */ /* 0x000fea0003800000 */
.L_x_678:
        /* <DEDUP_REMOVED lines=9> */
.L_x_681:
[----:B------:R-:W-:Y:S05]  /*1c650*/  BSYNC B1 ;  /* 0x0000000000017941 */ /* 0x000fea0003800000 */
.L_x_680:
        /* <DEDUP_REMOVED lines=9> */
.L_x_683:
[----:B------:R-:W-:Y:S05]  /*1c6f0*/  BSYNC B1 ;  /* 0x0000000000017941 */ /* 0x000fea0003800000 */
.L_x_682:
        /* <DEDUP_REMOVED lines=9> */
.L_x_685:
[----:B------:R-:W-:Y:S05]  /*1c790*/  BSYNC B1 ;  /* 0x0000000000017941 */ /* 0x000fea0003800000 */
.L_x_684:
        /* <DEDUP_REMOVED lines=9> */
.L_x_687:
[----:B------:R-:W-:Y:S05]  /*1c830*/  BSYNC B1 ;  /* 0x0000000000017941 */ /* 0x000fea0003800000 */
.L_x_686:
        /* <DEDUP_REMOVED lines=9> */
.L_x_689:
[----:B------:R-:W-:Y:S05]  /*1c8d0*/  BSYNC B1 ;  /* 0x0000000000017941 */ /* 0x000fea0003800000 */
.L_x_688:
        /* <DEDUP_REMOVED lines=9> */
.L_x_691:
[----:B------:R-:W-:Y:S05]  /*1c970*/  BSYNC B1 ;  /* 0x0000000000017941 */ /* 0x000fea0003800000 */
.L_x_690:
        /* <DEDUP_REMOVED lines=9> */
.L_x_693:
[----:B------:R-:W-:Y:S05]  /*1ca10*/  BSYNC B1 ;  /* 0x0000000000017941 */ /* 0x000fea0003800000 */
.L_x_692:
        /* <DEDUP_REMOVED lines=9> */
.L_x_695:
[----:B------:R-:W-:Y:S05]  /*1cab0*/  BSYNC B1 ;  /* 0x0000000000017941 */ /* 0x000fea0003800000 */
.L_x_694:
        /* <DEDUP_REMOVED lines=9> */
.L_x_697:
[----:B------:R-:W-:Y:S05]  /*1cb50*/  BSYNC B1 ;  /* 0x0000000000017941 */ /* 0x000fea0003800000 */
.L_x_696:
        /* <DEDUP_REMOVED lines=9> */
.L_x_699:
[----:B------:R-:W-:Y:S05]  /*1cbf0*/  BSYNC B1 ;  /* 0x0000000000017941 */ /* 0x000fea0003800000 */
.L_x_698:
        /* <DEDUP_REMOVED lines=9> */
.L_x_701:
[----:B------:R-:W-:Y:S05]  /*1cc90*/  BSYNC B1 ;  /* 0x0000000000017941 */ /* 0x000fea0003800000 */
.L_x_700:
[----:B-----5:R-:W-:Y:S01]  /*1cca0*/  IMAD.U32 R3, R17, 0x10000, RZ ;  /* 0x0001000011037824 */ /* 0x020fe200078e00ff */
[----:B------:R-:W-:Y:S01]  /*1ccb0*/  ISETP.GT.AND P0, PT, R0, 0xe9, P0 ;  /* 0x000000e90000780c */ /* 0x000fe20000704270 */
[----:B------:R-:W-:Y:S02]  /*1ccc0*/  BSSY B1, `(.L_x_702) ;  /* 0x0000007000017945 */ /* 0x000fe40003800000 */
[----:B------:R-:W-:-:S04]  /*1ccd0*/  FMUL R3, R3, R16 ;  /* 0x0000001003037220 */ /* 0x000fc80000400000 */
[----:B------:R-:W-:-:S05]  /*1cce0*/  FFMA R3, R44, R2, R3 ;  /* 0x000000022c037223 */ /* 0x000fca0000000003 */
[----:B------:R-:W-:-:S05]  /*1ccf0*/  F2FP.BF16.F32.PACK_AB R3, RZ, R3 ;  /* 0x00000003ff03723e */ /* 0x000fca00000010ff */
[----:B------:R0:W-:Y:S01]  /*1cd00*/  @P5 STG.E.U16 desc[UR60][R10.64+0x1d0], R3 ;  /* 0x0001d0030a005986 */ /* 0x0001e2000c10153c */
[----:B------:R-:W-:Y:S05]  /*1cd10*/  @!P0 BRA `(.L_x_703) ;  /* 0x0000000000048947 */ /* 0x000fea0003800000 */
[----:B------:R0:W5:Y:S02]  /*1cd20*/  LDG.E.LTC128B.U16 R17, desc[UR60][R218.64+0x1d2] ;  /* 0x0001d23cda117981 */ /* 0x000164000c1e1520 */
.L_x_703:
[----:B------:R-:W-:Y:S05]  /*1cd30*/  BSYNC B1 ;  /* 0x0000000000017941 */ /* 0x000fea0003800000 */
.L_x_702:
[----:B0----5:R-:W-:Y:S01]  /*1cd40*/  IMAD.U32 R3, R17, 0x10000, RZ ;  /* 0x0001000011037824 */ /* 0x021fe200078e00ff */
        /* <DEDUP_REMOVED lines=8> */
.L_x_705:
[----:B------:R-:W-:Y:S05]  /*1cdd0*/  BSYNC B1 ;  /* 0x0000000000017941 */ /* 0x000fea0003800000 */
.L_x_704:
        /* <DEDUP_REMOVED lines=9> */
.L_x_707:
[----:B------:R-:W-:Y:S05]  /*1ce70*/  BSYNC B1 ;  /* 0x0000000000017941 */ /* 0x000fea0003800000 */
.L_x_706:
[----:B0----5:R-:W-:Y:S01]  /*1ce80*/  IMAD.U32 R3, R17, 0x10000, RZ ;  /* 0x0001000011037824 */ /* 0x021fe200078e00ff */
        /* <DEDUP_REMOVED lines=8> */
.L_x_709:
[----:B------:R-:W-:Y:S05]  /*1cf10*/  BSYNC B1 ;  /* 0x0000000000017941 */ /* 0x000fea0003800000 */
.L_x_708:
[----:B-----5:R-:W-:Y:S01]  /*1cf20*/  SHF.L.U32 R3, R17, 0x10, RZ ;  /* 0x0000001011037819 */ /* 0x020fe200000006ff */
[----:B0-----:R-:W-:Y:S01]  /*1cf30*/  @P0 IMAD.MOV.U32 R10, RZ, RZ, R8 ;  /* 0x000000ffff0a0224 */ /* 0x001fe200078e0008 */
[----:B------:R-:W-:Y:S01]  /*1cf40*/  ISETP.GT.AND P1, PT, R0, 0xe1, P2 ;  /* 0x000000e10000780c */ /* 0x000fe20001724270 */
[----:B------:R-:W-:Y:S01]  /*1cf50*/  @P0 IMAD.MOV.U32 R11, RZ, RZ, R7 ;  /* 0x000000ffff0b0224 */ /* 0x000fe200078e0007 */
[----:B------:R-:W-:Y:S01]  /*1cf60*/  BSSY B1, `(.L_x_710) ;  /* 0x0000007000017945 */ /* 0x000fe20003800000 */
[----:B------:R-:W-:-:S04]  /*1cf70*/  FMUL R3, R3, R16 ;  /* 0x0000001003037220 */ /* 0x000fc80000400000 */
[----:B------:R-:W-:-:S05]  /*1cf80*/  FFMA R3, R32, R2, R3 ;  /* 0x0000000220037223 */ /* 0x000fca0000000003 */
[----:B------:R-:W-:-:S05]  /*1cf90*/  F2FP.BF16.F32.PACK_AB R3, RZ, R3 ;  /* 0x00000003ff03723e */ /* 0x000fca00000010ff */
[----:B------:R0:W-:Y:S01]  /*1cfa0*/  @P0 STG.E.U16 desc[UR60][R10.64+0x1c0], R3 ;  /* 0x0001c0030a000986 */ /* 0x0001e2000c10153c */
[----:B------:R-:W-:Y:S05]  /*1cfb0*/  @!P1 BRA `(.L_x_711) ;  /* 0x0000000000049947 */ /* 0x000fea0003800000 */
[----:B------:R0:W5:Y:S02]  /*1cfc0*/  LDG.E.LTC128B.U16 R17, desc[UR60][R232.64+0x1c2] ;  /* 0x0001c23ce8117981 */ /* 0x000164000c1e1520 */
.L_x_711:
[----:B------:R-:W-:Y:S05]  /*1cfd0*/  BSYNC B1 ;  /* 0x0000000000017941 */ /* 0x000fea0003800000 */
.L_x_710:
[----:B0----5:R-:W-:Y:S01]  /*1cfe0*/  IMAD.U32 R3, R17, 0x10000, RZ ;  /* 0x0001000011037824 */ /* 0x021fe200078e00ff */
[----:B------:R-:W-:Y:S01]  /*1cff0*/  @P1 MOV R11, R7 ;  /* 0x00000007000b1202 */ /* 0x000fe20000000f00 */
[----:B------:R-:W-:Y:S01]  /*1d000*/  BSSY B1, `(.L_x_712) ;  /* 0x000000a000017945 */ /* 0x000fe20003800000 */
[----:B------:R-:W-:Y:S01]  /*1d010*/  ISETP.GT.AND P0, PT, R0, 0xe0, P6 ;  /* 0x000000e00000780c */ /* 0x000fe20003704270 */
[----:B------:R-:W-:-:S04]  /*1d020*/  FMUL R10, R3, R16 ;  /* 0x00000010030a7220 */ /* 0x000fc80000400000 */
[----:B------:R-:W-:-:S05]  /*1d030*/  FFMA R10, R33, R2, R10 ;  /* 0x00000002210a7223 */ /* 0x000fca000000000a */
[----:B------:R-:W-:-:S04]  /*1d040*/  F2FP.BF16.F32.PACK_AB R10, RZ, R10 ;  /* 0x0000000aff0a723e */ /* 0x000fc800000010ff */
[----:B------:R-:W-:Y:S01]  /*1d050*/  PRMT R3, R10, 0x7610, R3 ;  /* 0x000076100a037816 */ /* 0x000fe20000000003 */
[----:B------:R-:W-:-:S05]  /*1d060*/  @P1 IMAD.MOV.U32 R10, RZ, RZ, R8 ;  /* 0x000000ffff0a1224 */ /* 0x000fca00078e0008 */
[----:B------:R0:W-:Y:S01]  /*1d070*/  @P1 STG.E.U16 desc[UR60][R10.64+0x1c2], R3 ;  /* 0x0001c2030a001986 */ /* 0x0001e2000c10153c */
[----:B------:R-:W-:Y:S05]  /*1d080*/  @!P0 BRA `(.L_x_713) ;  /* 0x0000000000048947 */ /* 0x000fea0003800000 */
[----:B------:R0:W5:Y:S02]  /*1d090*/  LDG.E.LTC128B.U16 R17, desc[UR60][R22.64+0x1c0] ;  /* 0x0001c03c16117981 */ /* 0x000164000c1e1520 */
.L_x_713:
[----:B------:R-:W-:Y:S05]  /*1d0a0*/  BSYNC B1 ;  /* 0x0000000000017941 */ /* 0x000fea0003800000 */
.L_x_712:
        /* <DEDUP_REMOVED lines=9> */
.L_x_715:
[----:B------:R-:W-:Y:S05]  /*1d140*/  BSYNC B1 ;  /* 0x0000000000017941 */ /* 0x000fea0003800000 */
.L_x_714:
        /* <DEDUP_REMOVED lines=9> */
.L_x_717:
[----:B------:R-:W-:Y:S05]  /*1d1e0*/  BSYNC B1 ;  /* 0x0000000000017941 */ /* 0x000fea0003800000 */
.L_x_716:
[----:B-----5:R-:W-:Y:S01]  /*1d1f0*/  IMAD.U32 R3, R17, 0x10000, RZ ;  /* 0x0001000011037824 */ /* 0x020fe200078e00ff */
[----:B------:R-:W-:Y:S01]  /*1d200*/  @P0 MOV R11, R7 ;  /* 0x00000007000b0202 */ /* 0x000fe20000000f00 */
[----:B0-----:R-:W-:Y:S01]  /*1d210*/  @P0 IMAD.MOV.U32 R10, RZ, RZ, R8 ;  /* 0x000000ffff0a0224 */ /* 0x001fe200078e0008 */
[----:B------:R-:W-:Y:S01]  /*1d220*/  ISETP.GT.AND P2, PT, R0, 0xe9, P2 ;  /* 0x000000e90000780c */ /* 0x000fe20001744270 */
[----:B------:R-:W-:Y:S01]  /*1d230*/  FMUL R3, R3, R16 ;  /* 0x0000001003037220 */ /* 0x000fe20000400000 */
[----:B------:R-:W-:Y:S03]  /*1d240*/  BSSY B1, `(.L_x_718) ;  /* 0x0000006000017945 */ /* 0x000fe60003800000 */
[----:B------:R-:W-:-:S05]  /*1d250*/  FFMA R3, R36, R2, R3 ;  /* 0x0000000224037223 */ /* 0x000fca0000000003 */
[----:B------:R-:W-:-:S05]  /*1d260*/  F2FP.BF16.F32.PACK_AB R3, RZ, R3 ;  /* 0x00000003ff03723e */ /* 0x000fca00000010ff */
[----:B------:R0:W-:Y:S01]  /*1d270*/  @P0 STG.E.U16 desc[UR60][R10.64+0x1d0], R3 ;  /* 0x0001d0030a000986 */ /* 0x0001e2000c10153c */
[----:B------:R-:W-:Y:S05]  /*1d280*/  @!P2 BRA `(.L_x_719) ;  /* 0x000000000004a947 */ /* 0x000fea0003800000 */
[----:B------:R0:W5:Y:S02]  /*1d290*/  LDG.E.LTC128B.U16 R17, desc[UR60][R232.64+0x1d2] ;  /* 0x0001d23ce8117981 */ /* 0x000164000c1e1520 */
.L_x_719:
[----:B------:R-:W-:Y:S05]  /*1d2a0*/  BSYNC B1 ;  /* 0x0000000000017941 */ /* 0x000fea0003800000 */
.L_x_718:
[----:B0----5:R-:W-:Y:S01]  /*1d2b0*/  IMAD.U32 R3, R17, 0x10000, RZ ;  /* 0x0001000011037824 */ /* 0x021fe200078e00ff */
[----:B------:R-:W-:Y:S01]  /*1d2c0*/  ISETP.GT.AND P1, PT, R0, 0xe8, P6 ;  /* 0x000000e80000780c */ /* 0x000fe20003724270 */
[----:B------:R-:W-:Y:S02]  /*1d2d0*/  BSSY B1, `(.L_x_720) ;  /* 0x0000009000017945 */ /* 0x000fe40003800000 */
        /* <DEDUP_REMOVED lines=8> */
.L_x_721:
[----:B------:R-:W-:Y:S05]  /*1d360*/  BSYNC B1 ;  /* 0x0000000000017941 */ /* 0x000fea0003800000 */
.L_x_720:
        /* <DEDUP_REMOVED lines=9> */
.L_x_723:
[----:B------:R-:W-:Y:S05]  /*1d400*/  BSYNC B1 ;  /* 0x0000000000017941 */ /* 0x000fea0003800000 */
.L_x_722:
        /* <DEDUP_REMOVED lines=9> */
.L_x_725:
[----:B------:R-:W-:Y:S05]  /*1d4a0*/  BSYNC B1 ;  /* 0x0000000000017941 */ /* 0x000fea0003800000 */
.L_x_724:
[----:B-----5:R-:W-:Y:S01]  /*1d4b0*/  SHF.L.U32 R3, R17, 0x10, RZ ;  /* 0x0000001011037819 */ /* 0x020fe200000006ff */
[----:B------:R-:W-:Y:S01]  /*1d4c0*/  BSSY B1, `(.L_x_726) ;  /* 0x0000008000017945 */ /* 0x000fe20003800000 */
[----:B------:R-:W-:-:S03]  /*1d4d0*/  ISETP.GT.AND P0, PT, R0, 0xe1, P4 ;  /* 0x000000e10000780c */ /* 0x000fc60002704270 */
[----:B------:R-:W-:-:S04]  /*1d4e0*/  FMUL R3, R3, R16 ;  /* 0x0000001003037220 */ /* 0x000fc80000400000 */
[----:B------:R-:W-:-:S05]  /*1d4f0*/  FFMA R3, R24, R2, R3 ;  /* 0x0000000218037223 */ /* 0x000fca0000000003 */
[----:B------:R-:W-:-:S05]  /*1d500*/  F2FP.BF16.F32.PACK_AB R3, RZ, R3 ;  /* 0x00000003ff03723e */ /* 0x000fca00000010ff */
[----:B------:R0:W-:Y:S01]  /*1d510*/  @P1 STG.E.U16 desc[UR60][R18.64+0x1c0], R3 ;  /* 0x0001c00312001986 */ /* 0x0001e2000c10153c */
[----:B------:R-:W-:Y:S05]  /*1d520*/  @!P0 BRA `(.L_x_727) ;  /* 0x0000000000048947 */ /* 0x000fea0003800000 */
[----:B------:R0:W5:Y:S02]  /*1d530*/  LDG.E.LTC128B.U16 R17, desc[UR60][R20.64+0x1c2] ;  /* 0x0001c23c14117981 */ /* 0x000164000c1e1520 */
.L_x_727:
[----:B------:R-:W-:Y:S05]  /*1d540*/  BSYNC B1 ;  /* 0x0000000000017941 */ /* 0x000fea0003800000 */
.L_x_726:
        /* <DEDUP_REMOVED lines=9> */
.L_x_729:
[----:B------:R-:W-:Y:S05]  /*1d5e0*/  BSYNC B1 ;  /* 0x0000000000017941 */ /* 0x000fea0003800000 */
.L_x_728:
[----:B-----5:R-:W-:Y:S01]  /*1d5f0*/  IMAD.U32 R3, R17, 0x10000, RZ ;  /* 0x0001000011037824 */ /* 0x020fe200078e00ff */
[----:B------:R-:W-:Y:S01]  /*1d600*/  ISETP.GT.AND P0, PT, R0, 0xe1, P3 ;  /* 0x000000e10000780c */ /* 0x000fe20001f04270 */
[----:B0-----:R-:W-:Y:S01]  /*1d610*/  @P1 IMAD.MOV.U32 R4, RZ, RZ, R12 ;  /* 0x000000ffff041224 */ /* 0x001fe200078e000c */
[----:B------:R-:W-:Y:S01]  /*1d620*/  BSSY B1, `(.L_x_730) ;  /* 0x0000008000017945 */ /* 0x000fe20003800000 */
[----:B------:R-:W-:Y:S01]  /*1d630*/  FMUL R3, R3, R16 ;  /* 0x0000001003037220 */ /* 0x000fe20000400000 */
[----:B------:R-:W-:-:S03]  /*1d640*/  @P1 IMAD.MOV.U32 R5, RZ, RZ, R13 ;  /* 0x000000ffff051224 */ /* 0x000fc600078e000d */
[----:B------:R-:W-:-:S05]  /*1d650*/  FFMA R3, R26, R2, R3 ;  /* 0x000000021a037223 */ /* 0x000fca0000000003 */
[----:B------:R-:W-:-:S05]  /*1d660*/  F2FP.BF16.F32.PACK_AB R3, RZ, R3 ;  /* 0x00000003ff03723e */ /* 0x000fca00000010ff */
[----:B------:R0:W-:Y:S01]  /*1d670*/  @P1 STG.E.U16 desc[UR60][R4.64+0x1c0], R3 ;  /* 0x0001c00304001986 */ /* 0x0001e2000c10153c */
[----:B------:R-:W-:Y:S05]  /*1d680*/  @!P0 BRA `(.L_x_731) ;  /* 0x0000000000048947 */ /* 0x000fea0003800000 */
[----:B------:R0:W5:Y:S02]  /*1d690*/  LDG.E.LTC128B.U16 R17, desc[UR60][R14.64+0x1c2] ;  /* 0x0001c23c0e117981 */ /* 0x000164000c1e1520 */
.L_x_731:
[----:B------:R-:W-:Y:S05]  /*1d6a0*/  BSYNC B1 ;  /* 0x0000000000017941 */ /* 0x000fea0003800000 */
.L_x_730:
[----:B0----5:R-:W-:Y:S01]  /*1d6b0*/  SHF.L.U32 R3, R17, 0x10, RZ ;  /* 0x0000001011037819 */ /* 0x021fe200000006ff */
[----:B------:R-:W-:Y:S01]  /*1d6c0*/  @P0 IMAD.MOV.U32 R5, RZ, RZ, R13 ;  /* 0x000000ffff050224 */ /* 0x000fe200078e000d */
        /* <DEDUP_REMOVED lines=10> */
.L_x_733:
[----:B------:R-:W-:Y:S05]  /*1d770*/  BSYNC B1 ;  /* 0x0000000000017941 */ /* 0x000fea0003800000 */
.L_x_732:
        /* <DEDUP_REMOVED lines=9> */
.L_x_735:
[----:B------:R-:W-:Y:S05]  /*1d810*/  BSYNC B1 ;  /* 0x0000000000017941 */ /* 0x000fea0003800000 */
.L_x_734:
        /* <DEDUP_REMOVED lines=9> */
.L_x_737:
[----:B------:R-:W-:Y:S05]  /*1d8b0*/  BSYNC B1 ;  /* 0x0000000000017941 */ /* 0x000fea0003800000 */
.L_x_736:
        /* <DEDUP_REMOVED lines=11> */
.L_x_739:
[----:B------:R-:W-:Y:S05]  /*1d970*/  BSYNC B1 ;  /* 0x0000000000017941 */ /* 0x000fea0003800000 */
.L_x_738:
[----:B------:R-:W-:Y:S05]  /*1d980*/  @!P3 BRA `(.L_x_740) ;  /* 0x0000006400ccb947 */ /* 0x000fea0003800000 */
[----:B-----5:R-:W-:-:S04]  /*1d990*/  IMAD.U32 R17, R17, 0x10000, RZ ;  /* 0x0001000011117824 */ /* 0x020fc800078e00ff */
[----:B------:R-:W-:-:S04]  /*1d9a0*/  FMUL R0, R17, R16 ;  /* 0x0000001011007220 */ /* 0x000fc80000400000 */
[----:B------:R-:W-:-:S05]  /*1d9b0*/  FFMA R0, R31, R2, R0 ;  /* 0x000000021f007223 */ /* 0x000fca0000000000 */
[----:B------:R-:W-:-:S05]  /*1d9c0*/  F2FP.BF16.F32.PACK_AB R0, RZ, R0 ;  /* 0x00000000ff00723e */ /* 0x000fca00000010ff */
[----:B------:R0:W-:Y:S01]  /*1d9d0*/  STG.E.U16 desc[UR60][R12.64+0x1d2], R0 ;  /* 0x0001d2000c007986 */ /* 0x0001e2000c10153c */
[----:B------:R-:W-:Y:S05]  /*1d9e0*/  BRA `(.L_x_740) ;  /* 0x0000006400b47947 */ /* 0x000fea0003800000 */
.L_x_29:
[----:B------:R-:W2:Y:S01]  /*1d9f0*/  LDL.LU R19, [R1+0x244] ;  /* 0x0002440001137983 */ /* 0x000ea20000300800 */
[----:B------:R-:W-:-:S03]  /*1da00*/  ULDC.64 UR4, c[0x0][0x5c0] ;  /* 0x0001700000047ab9 */ /* 0x000fc60000000a00 */
[----:B------:R-:W3:Y:S04]  /*1da10*/  LDL.LU R15, [R1+0x248] ;  /* 0x00024800010f7983 */ /* 0x000ee80000300800 */
[----:B------:R-:W4:Y:S04]  /*1da20*/  LDL.LU R6, [R1+0x240] ;  /* 0x0002400001067983 */ /* 0x000f280000300800 */
[----:B------:R-:W5:Y:S04]  /*1da30*/  LDL.LU R14, [R1+0x24c] ;  /* 0x00024c00010e7983 */ /* 0x000f680000300800 */
[----:B------:R-:W5:Y:S04]  /*1da40*/  LDL.LU R18, [R1+0x250] ;  /* 0x0002500001127983 */ /* 0x000f680000300800 */
[----:B------:R-:W5:Y:S04]  /*1da50*/  LDL.LU R17, [R1+0x254] ;  /* 0x0002540001117983 */ /* 0x000f680000300800 */
[----:B------:R-:W5:Y:S04]  /*1da60*/  LDL.LU R10, [R1+0x258] ;  /* 0x00025800010a7983 */ /* 0x000f680000300800 */
[----:B------:R-:W5:Y:S04]  /*1da70*/  LDL.LU R9, [R1+0x25c] ;  /* 0x00025c0001097983 */ /* 0x000f680000300800 */
[----:B------:R-:W5:Y:S01]  /*1da80*/  LDL.LU R23, [R1+0x220] ;  /* 0x0002200001177983 */ /* 0x000f620000300800 */
[C---:B------:R-:W-:Y:S01]  /*1da90*/  LEA R12, P2, R4.reuse, UR4, 0x1 ;  /* 0x00000004040c7c11 */ /* 0x040fe2000f8408ff */
[----:B------:R-:W-:Y:S01]  /*1daa0*/  USHF.L.U64.HI UR4, UR8, 0x4, UR9 ;  /* 0x0000000408047899 */ /* 0x000fe20008010209 */
[----:B------:R-:W-:Y:S01]  /*1dab0*/  ISETP.GT.AND P5, PT, R3, 0x8, PT ;  /* 0x000000080300780c */ /* 0x000fe20003fa4270 */
[----:B------:R-:W5:Y:S01]  /*1dac0*/  LDL.LU R22, [R1+0x224] ;  /* 0x0002240001167983 */ /* 0x000f620000300800 */
[----:B------:R-:W-:Y:S01]  /*1dad0*/  LEA.HI.X R13, R4, UR5, R11, 0x1, P2 ;  /* 0x00000005040d7c11 */ /* 0x000fe200090f0c0b */
[----:B------:R-:W-:Y:S01]  /*1dae0*/  USHF.L.U32 UR5, UR8, 0x4, URZ ;  /* 0x0000000408057899 */ /* 0x000fe2000800063f */
[C---:B------:R-:W-:Y:S01]  /*1daf0*/  ISETP.GT.AND P2, PT, R0.reuse, 0x1, P0 ;  /* 0x000000010000780c */ /* 0x040fe20000744270 */
[----:B------:R-:W5:Y:S01]  /*1db00*/  LDL.LU R21, [R1+0x228] ;  /* 0x0002280001157983 */ /* 0x000f620000300800 */
[----:B------:R-:W-:-:S03]  /*1db10*/  ISETP.GT.AND P3, PT, R0, 0x1, P5 ;  /* 0x000000010000780c */ /* 0x000fc60002f64270 */
[----:B------:R-:W5:Y:S01]  /*1db20*/  LDL.LU R20, [R1+0x22c] ;  /* 0x00022c0001147983 */ /* 0x000f620000300800 */
[----:B------:R-:W-:Y:S01]  /*1db30*/  UIMAD UR7, UR9, 0xf0, URZ ;  /* 0x000000f0090778a4 */ /* 0x000fe2000f8e023f */
[-C--:B--2---:R-:W-:Y:S02]  /*1db40*/  FMUL R4, R19, R2.reuse ;  /* 0x0000000213047220 */ /* 0x084fe40000400000 */
[----:B------:R-:W2:Y:S01]  /*1db50*/  LDL.LU R19, [R1+0x230] ;  /* 0x0002300001137983 */ /* 0x000ea20000300800 */
[----:B---3--:R-:W-:Y:S02]  /*1db60*/  FMUL R5, R15, R2 ;  /* 0x000000020f057220 */ /* 0x008fe40000400000 */
[----:B------:R-:W-:Y:S01]  /*1db70*/  F2FP.BF16.F32.PACK_AB R4, RZ, R4 ;  /* 0x00000004ff04723e */ /* 0x000fe200000010ff */
[----:B----4-:R-:W-:-:S03]  /*1db80*/  FMUL R6, R6, R2 ;  /* 0x0000000206067220 */ /* 0x010fc60000400000 */
[----:B0-----:R-:W-:Y:S02]  /*1db90*/  PRMT R7, R4, 0x7610, R7 ;  /* 0x0000761004077816 */ /* 0x001fe40000000007 */
[----:B------:R-:W-:Y:S02]  /*1dba0*/  F2FP.BF16.F32.PACK_AB R5, RZ, R5 ;  /* 0x00000005ff05723e */ /* 0x000fe400000010ff */
[----:B------:R-:W-:Y:S01]  /*1dbb0*/  F2FP.BF16.F32.PACK_AB R4, RZ, R6 ;  /* 0x00000006ff04723e */ /* 0x000fe200000010ff */
[----:B------:R0:W-:Y:S01]  /*1dbc0*/  @P2 STG.E.U16 desc[UR60][R12.64+0x2], R7 ;  /* 0x000002070c002986 */ /* 0x0001e2000c10153c */
[----:B-----5:R-:W-:Y:S01]  /*1dbd0*/  FMUL R6, R14, R2 ;  /* 0x000000020e067220 */ /* 0x020fe20000400000 */
[----:B------:R-:W-:Y:S02]  /*1dbe0*/  ISETP.GT.AND P2, PT, R0, RZ, P5 ;  /* 0x000000ff0000720c */ /* 0x000fe40002f44270 */
[----:B------:R-:W-:-:S04]  /*1dbf0*/  IADD3 R14, P4, R12, UR5, RZ ;  /* 0x000000050c0e7c10 */ /* 0x000fc8000ff9e0ff */
[----:B------:R-:W-:Y:S02]  /*1dc00*/  IADD3.X R15, R13, UR4, RZ, P4, !PT ;  /* 0x000000040d0f7c10 */ /* 0x000fe4000a7fe4ff */
[----:B0-----:R-:W-:Y:S02]  /*1dc10*/  PRMT R7, R4, 0x7610, R7 ;  /* 0x0000761004077816 */ /* 0x001fe40000000007 */
[----:B------:R-:W-:Y:S01]  /*1dc20*/  F2FP.BF16.F32.PACK_AB R4, RZ, R6 ;  /* 0x00000006ff04723e */ /* 0x000fe200000010ff */
[----:B------:R-:W-:Y:S02]  /*1dc30*/  FMUL R6, R17, R2 ;  /* 0x0000000211067220 */ /* 0x000fe40000400000 */
[----:B------:R0:W-:Y:S01]  /*1dc40*/  @P1 STG.E.U16 desc[UR60][R12.64], R7 ;  /* 0x000000070c001986 */ /* 0x0001e2000c10153c */
[----:B------:R-:W-:Y:S02]  /*1dc50*/  ISETP.GT.AND P4, PT, R0, 0x9, P0 ;  /* 0x000000090000780c */ /* 0x000fe40000784270 */
[----:B------:R-:W-:Y:S01]  /*1dc60*/  F2FP.BF16.F32.PACK_AB R6, RZ, R6 ;  /* 0x00000006ff06723e */ /* 0x000fe200000010ff */
[----:B------:R1:W-:Y:S01]  /*1dc70*/  @P3 STG.E.U16 desc[UR60][R14.64+0x2], R4 ;  /* 0x000002040e003986 */ /* 0x0003e2000c10153c */
[----:B0-----:R-:W-:Y:S01]  /*1dc80*/  FMUL R7, R18, R2 ;  /* 0x0000000212077220 */ /* 0x001fe20000400000 */
[----:B------:R-:W-:-:S02]  /*1dc90*/  ISETP.GT.AND P1, PT, R0, 0x8, P5 ;  /* 0x000000080000780c */ /* 0x000fc40002f24270 */
[----:B------:R-:W3:Y:S01]  /*1dca0*/  LDL.LU R18, [R1+0x234] ;  /* 0x0002340001127983 */ /* 0x000ee20000300800 */
[C---:B------:R-:W-:Y:S01]  /*1dcb0*/  ISETP.GT.AND P3, PT, R0.reuse, 0x8, P0 ;  /* 0x000000080000780c */ /* 0x040fe20000764270 */
[----:B-1----:R-:W-:Y:S01]  /*1dcc0*/  FMUL R4, R9, R2 ;  /* 0x0000000209047220 */ /* 0x002fe20000400000 */
[----:B------:R-:W-:Y:S01]  /*1dcd0*/  F2FP.BF16.F32.PACK_AB R7, RZ, R7 ;  /* 0x00000007ff07723e */ /* 0x000fe200000010ff */
[----:B------:R-:W4:Y:S04]  /*1dce0*/  LDL.LU R17, [R1+0x238] ;  /* 0x0002380001117983 */ /* 0x000f280000300800 */
[----:B------:R0:W-:Y:S01]  /*1dcf0*/  @P2 STG.E.U16 desc[UR60][R14.64], R5 ;  /* 0x000000050e002986 */ /* 0x0001e2000c10153c */
[----:B------:R-:W-:Y:S02]  /*1dd00*/  ISETP.GT.AND P2, PT, R0, 0x9, P5 ;  /* 0x000000090000780c */ /* 0x000fe40002f44270 */
[----:B------:R-:W-:Y:S01]  /*1dd10*/  F2FP.BF16.F32.PACK_AB R4, RZ, R4 ;  /* 0x00000004ff04723e */ /* 0x000fe200000010ff */
[----:B------:R-:W5:Y:S01]  /*1dd20*/  LDL.LU R9, [R1+0x23c] ;  /* 0x00023c0001097983 */ /* 0x000f620000300800 */
[----:B0-----:R-:W-:-:S03]  /*1dd30*/  FMUL R5, R10, R2 ;  /* 0x000000020a057220 */ /* 0x001fc60000400000 */
[----:B------:R-:W-:Y:S02]  /*1dd40*/  @P3 STG.E.U16 desc[UR60][R12.64+0x10], R7 ;  /* 0x000010070c003986 */ /* 0x000fe4000c10153c */
[----:B------:R-:W-:Y:S02]  /*1dd50*/  F2FP.BF16.F32.PACK_AB R5, RZ, R5 ;  /* 0x00000005ff05723e */ /* 0x000fe400000010ff */
[----:B------:R0:W-:Y:S04]  /*1dd60*/  @P4 STG.E.U16 desc[UR60][R12.64+0x12], R6 ;  /* 0x000012060c004986 */ /* 0x0001e8000c10153c */
[----:B------:R-:W-:Y:S01]  /*1dd70*/  @P1 STG.E.U16 desc[UR60][R14.64+0x10], R5 ;  /* 0x000010050e001986 */ /* 0x000fe2000c10153c */
[----:B------:R-:W-:-:S03]  /*1dd80*/  ISETP.GT.AND P1, PT, R3, 0x80, PT ;  /* 0x000000800300780c */ /* 0x000fc60003f24270 */
[----:B------:R1:W-:Y:S01]  /*1dd90*/  @P2 STG.E.U16 desc[UR60][R14.64+0x12], R4 ;  /* 0x000012040e002986 */ /* 0x0003e2000c10153c */
[----:B------:R-:W-:Y:S01]  /*1dda0*/  ISETP.GT.AND P2, PT, R0, RZ, P1 ;  /* 0x000000ff0000720c */ /* 0x000fe20000f44270 */
[----:B0-----:R-:W-:Y:S02]  /*1ddb0*/  FMUL R6, R23, R2 ;  /* 0x0000000217067220 */ /* 0x001fe40000400000 */
[----:B------:R-:W5:Y:S01]  /*1ddc0*/  LDL.LU R10, [R1+0x200] ;  /* 0x00020000010a7983 */ /* 0x000f620000300800 */
[----:B-1----:R-:W-:Y:S02]  /*1ddd0*/  IMAD.U32 R4, RZ, RZ, UR8 ;  /* 0x00000008ff047e24 */ /* 0x002fe4000f8e00ff */
[----:B------:R-:W-:Y:S01]  /*1dde0*/  F2FP.BF16.F32.PACK_AB R6, RZ, R6 ;  /* 0x00000006ff06723e */ /* 0x000fe200000010ff */
[----:B------:R-:W-:Y:S01]  /*1ddf0*/  FMUL R7, R21, R2 ;  /* 0x0000000215077220 */ /* 0x000fe20000400000 */
[----:B------:R-:W-:Y:S01]  /*1de00*/  ISETP.GT.AND P4, PT, R3, 0x88, PT ;  /* 0x000000880300780c */ /* 0x000fe20003f84270 */
[----:B------:R-:W-:Y:S01]  /*1de10*/  IMAD.WIDE.U32 R4, R4, 0xf0, R14 ;  /* 0x000000f004047825 */ /* 0x000fe200078e000e */
[----:B------:R-:W5:Y:S04]  /*1de20*/  LDL.LU R234, [R1+0x204] ;  /* 0x0002040001ea7983 */ /* 0x000f680000300800 */
[----:B------:R-:W-:-:S05]  /*1de30*/  IADD3 R5, R5, UR7, RZ ;  /* 0x0000000705057c10 */ /* 0x000fca000fffe0ff */
[----:B------:R0:W-:Y:S01]  /*1de40*/  @P2 STG.E.U16 desc[UR60][R4.64], R6 ;  /* 0x0000000604002986 */ /* 0x0001e2000c10153c */
[----:B------:R-:W-:Y:S01]  /*1de50*/  ISETP.GT.AND P2, PT, R0, 0x1, P1 ;  /* 0x000000010000780c */ /* 0x000fe20000f44270 */
[----:B0-----:R-:W-:-:S05]  /*1de60*/  FMUL R6, R22, R2 ;  /* 0x0000000216067220 */ /* 0x001fca0000400000 */
[----:B------:R-:W-:-:S07]  /*1de70*/  F2FP.BF16.F32.PACK_AB R6, RZ, R6 ;  /* 0x00000006ff06723e */ /* 0x000fce00000010ff */
[----:B------:R0:W-:Y:S01]  /*1de80*/  @P2 STG.E.U16 desc[UR60][R4.64+0x2], R6 ;  /* 0x0000020604002986 */ /* 0x0001e2000c10153c */
[----:B------:R-:W-:Y:S02]  /*1de90*/  ISETP.GT.AND P2, PT, R0, RZ, P4 ;  /* 0x000000ff0000720c */ /* 0x000fe40002744270 */
[----:B------:R-:W-:-:S04]  /*1dea0*/  F2FP.BF16.F32.PACK_AB R7, RZ, R7 ;  /* 0x00000007ff07723e */ /* 0x000fc800000010ff */
[----:B------:R-:W-:Y:S02]  /*1deb0*/  PRMT R8, R7, 0x7610, R8 ;  /* 0x0000761007087816 */ /* 0x000fe40000000008 */
[----:B0-----:R-:W-:-:S04]  /*1dec0*/  IADD3 R6, P3, R4, UR5, RZ ;  /* 0x0000000504067c10 */ /* 0x001fc8000ff7e0ff */
[----:B------:R-:W-:-:S05]  /*1ded0*/  IADD3.X R7, R5, UR4, RZ, P3, !PT ;  /* 0x0000000405077c10 */ /* 0x000fca0009ffe4ff */
[----:B------:R0:W-:Y:S01]  /*1dee0*/  @P2 STG.E.U16 desc[UR60][R6.64], R8 ;  /* 0x0000000806002986 */ /* 0x0001e2000c10153c */
[----:B------:R-:W-:Y:S01]  /*1def0*/  ISETP.GT.AND P2, PT, R0, 0x1, P4 ;  /* 0x000000010000780c */ /* 0x000fe20002744270 */
[----:B0-----:R-:W-:-:S05]  /*1df00*/  FMUL R8, R20, R2 ;  /* 0x0000000214087220 */ /* 0x001fca0000400000 */
[----:B------:R-:W-:-:S07]  /*1df10*/  F2FP.BF16.F32.PACK_AB R8, RZ, R8 ;  /* 0x00000008ff08723e */ /* 0x000fce00000010ff */
[----:B------:R2:W-:Y:S01]  /*1df20*/  @P2 STG.E.U16 desc[UR60][R6.64+0x2], R8 ;  /* 0x0000020806002986 */ /* 0x0005e2000c10153c */
[----:B------:R-:W-:Y:S01]  /*1df30*/  ISETP.GT.AND P2, PT, R0, 0x8, P1 ;  /* 0x000000080000780c */ /* 0x000fe20000f44270 */
[----:B--2---:R-:W-:-:S05]  /*1df40*/  FMUL R8, R19, R2 ;  /* 0x0000000213087220 */ /* 0x004fca0000400000 */
[----:B------:R-:W-:-:S07]  /*1df50*/  F2FP.BF16.F32.PACK_AB R8, RZ, R8 ;  /* 0x00000008ff08723e */ /* 0x000fce00000010ff */
[----:B------:R3:W-:Y:S01]  /*1df60*/  @P2 STG.E.U16 desc[UR60][R4.64+0x10], R8 ;  /* 0x0000100804002986 */ /* 0x0007e2000c10153c */
[----:B------:R-:W-:Y:S01]  /*1df70*/  ISETP.GT.AND P2, PT, R0, 0x9, P1 ;  /* 0x000000090000780c */ /* 0x000fe20000f44270 */
[----:B---3--:R-:W-:-:S05]  /*1df80*/  FMUL R8, R18, R2 ;  /* 0x0000000212087220 */ /* 0x008fca0000400000 */
[----:B------:R-:W-:-:S07]  /*1df90*/  F2FP.BF16.F32.PACK_AB R8, RZ, R8 ;  /* 0x00000008ff08723e */ /* 0x000fce00000010ff */
[----:B------:R4:W-:Y:S02]  /*1dfa0*/  @P2 STG.E.U16 desc[UR60][R4.64+0x12], R8 ;  /* 0x0000120804002986 */ /* 0x0009e4000c10153c */
[----:B----4-:R-:W-:Y:S02]  /*1dfb0*/  FMUL R8, R17, R2 ;  /* 0x0000000211087220 */ /* 0x010fe40000400000 */
[----:B------:R-:W2:Y:S04]  /*1dfc0*/  LDL.LU R17, [R1+0x208] ;  /* 0x0002080001117983 */ /* 0x000ea80000300800 */
[----:B------:R-:W3:Y:S04]  /*1dfd0*/  LDL.LU R233, [R1+0x20c] ;  /* 0x00020c0001e97983 */ /* 0x000ee80000300800 */
[----:B------:R-:W4:Y:S04]  /*1dfe0*/  LDL.LU R23, [R1+0x210] ;  /* 0x0002100001177983 */ /* 0x000f280000300800 */
[----:B------:R-:W4:Y:S04]  /*1dff0*/  LDL.LU R22, [R1+0x214] ;  /* 0x0002140001167983 */ /* 0x000f280000300800 */
[----:B------:R-:W4:Y:S04]  /*1e000*/  LDL.LU R21, [R1+0x218] ;  /* 0x0002180001157983 */ /* 0x000f280000300800 */
[----:B------:R-:W4:Y:S01]  /*1e010*/  LDL.LU R20, [R1+0x21c] ;  /* 0x00021c0001147983 */ /* 0x000f220000300800 */
[----:B------:R-:W-:-:S02]  /*1e020*/  ISETP.GT.AND P2, PT, R0, 0x8, P4 ;  /* 0x000000080000780c */ /* 0x000fc40002744270 */
[----:B------:R-:W-:Y:S01]  /*1e030*/  F2FP.BF16.F32.PACK_AB R8, RZ, R8 ;  /* 0x00000008ff08723e */ /* 0x000fe200000010ff */
[----:B------:R-:W-:Y:S01]  /*1e040*/  USHF.L.U32 UR14, UR8, 0x8, URZ ;  /* 0x00000008080e7899 */ /* 0x000fe2000800063f */
[----:B------:R-:W-:Y:S01]  /*1e050*/  IMAD.U32 R18, RZ, RZ, UR5 ;  /* 0x00000005ff127e24 */ /* 0x000fe2000f8e00ff */
[----:B------:R-:W-:Y:S01]  /*1e060*/  USHF.L.U64.HI UR13, UR8, 0x8, UR9 ;  /* 0x00000008080d7899 */ /* 0x000fe20008010209 */
[-C--:B-----5:R-:W-:Y:S01]  /*1e070*/  FMUL R10, R10, R2.reuse ;  /* 0x000000020a0a7220 */ /* 0x0a0fe20000400000 */
[----:B------:R-:W5:Y:S06]  /*1e080*/  LDL.LU R232, [R1+0x1ec] ;  /* 0x0001ec0001e87983 */ /* 0x000f6c0000300800 */
[----:B------:R0:W-:Y:S01]  /*1e090*/  @P2 STG.E.U16 desc[UR60][R6.64+0x10], R8 ;  /* 0x0000100806002986 */ /* 0x0001e2000c10153c */
[----:B------:R-:W-:Y:S01]  /*1e0a0*/  ISETP.GT.AND P2, PT, R0, 0x9, P4 ;  /* 0x000000090000780c */ /* 0x000fe20002744270 */
[----:B0-----:R-:W-:-:S05]  /*1e0b0*/  FMUL R8, R9, R2 ;  /* 0x0000000209087220 */ /* 0x001fca0000400000 */
[----:B------:R-:W-:Y:S01]  /*1e0c0*/  F2FP.BF16.F32.PACK_AB R8, RZ, R8 ;  /* 0x00000008ff08723e */ /* 0x000fe200000010ff */
[----:B------:R-:W-:-:S06]  /*1e0d0*/  IMAD.U32 R9, RZ, RZ, UR4 ;  /* 0x00000004ff097e24 */ /* 0x000fcc000f8e00ff */
[----:B------:R0:W-:Y:S01]  /*1e0e0*/  @P2 STG.E.U16 desc[UR60][R6.64+0x12], R8 ;  /* 0x0000120806002986 */ /* 0x0001e2000c10153c */
[----:B------:R-:W-:Y:S01]  /*1e0f0*/  IADD3 R18, P2, P3, R18, UR14, R4 ;  /* 0x0000000e12127c10 */ /* 0x000fe2000fb5e004 */
[----:B0-----:R-:W-:Y:S02]  /*1e100*/  IMAD.U32 R6, RZ, RZ, UR8 ;  /* 0x00000008ff067e24 */ /* 0x001fe4000f8e00ff */
[----:B------:R-:W-:Y:S02]  /*1e110*/  IMAD.U32 R8, RZ, RZ, UR5 ;  /* 0x00000005ff087e24 */ /* 0x000fe4000f8e00ff */
[----:B------:R-:W-:Y:S01]  /*1e120*/  IMAD.WIDE.U32 R6, R6, 0xf0, R14 ;  /* 0x000000f006067825 */ /* 0x000fe200078e000e */
[----:B------:R-:W-:Y:S02]  /*1e130*/  IADD3.X R19, R9, UR13, R5, P2, P3 ;  /* 0x0000000d09137c10 */ /* 0x000fe400097e6405 */
[----:B------:R-:W-:Y:S02]  /*1e140*/  IADD3 R8, P2, P3, R8, UR14, R6 ;  /* 0x0000000e08087c10 */ /* 0x000fe4000fb5e006 */
[----:B------:R-:W-:-:S04]  /*1e150*/  IADD3 R7, R7, UR7, RZ ;  /* 0x0000000707077c10 */ /* 0x000fc8000fffe0ff */
[----:B------:R-:W-:Y:S02]  /*1e160*/  IADD3.X R9, R9, UR13, R7, P2, P3 ;  /* 0x0000000d09097c10 */ /* 0x000fe400097e6407 */
[----:B------:R-:W-:Y:S02]  /*1e170*/  IADD3 R4, P2, R4, UR14, RZ ;  /* 0x0000000e04047c10 */ /* 0x000fe4000ff5e0ff */
[----:B------:R-:W-:Y:S02]  /*1e180*/  ISETP.GT.AND P3, PT, R3, 0x100, PT ;  /* 0x000001000300780c */ /* 0x000fe40003f64270 */
[----:B------:R-:W-:Y:S02]  /*1e190*/  IADD3.X R5, R5, UR13, RZ, P2, !PT ;  /* 0x0000000d05057c10 */ /* 0x000fe400097fe4ff */
[----:B------:R-:W-:Y:S02]  /*1e1a0*/  ISETP.GT.AND P2, PT, R0, RZ, P3 ;  /* 0x000000ff0000720c */ /* 0x000fe40001f44270 */
[----:B------:R-:W-:-:S11]  /*1e1b0*/  F2FP.BF16.F32.PACK_AB R10, RZ, R10 ;  /* 0x0000000aff0a723e */ /* 0x000fd600000010ff */
[----:B------:R0:W-:Y:S01]  /*1e1c0*/  @P2 STG.E.U16 desc[UR60][R4.64], R10 ;  /* 0x0000000a04002986 */ /* 0x0001e2000c10153c */
[----:B------:R-:W-:Y:S01]  /*1e1d0*/  ISETP.GT.AND P2, PT, R0, 0x1, P3 ;  /* 0x000000010000780c */ /* 0x000fe20001f44270 */
[----:B0-----:R-:W-:-:S05]  /*1e1e0*/  FMUL R10, R234, R2 ;  /* 0x00000002ea0a7220 */ /* 0x001fca0000400000 */
[----:B------:R-:W-:-:S07]  /*1e1f0*/  F2FP.BF16.F32.PACK_AB R10, RZ, R10 ;  /* 0x0000000aff0a723e */ /* 0x000fce00000010ff */
[----:B------:R0:W-:Y:S02]  /*1e200*/  @P2 STG.E.U16 desc[UR60][R4.64+0x2], R10 ;  /* 0x0000020a04002986 */ /* 0x0001e4000c10153c */
[----:B0-----:R-:W-:-:S04]  /*1e210*/  IADD3 R10, P2, R4, UR5, RZ ;  /* 0x00000005040a7c10 */ /* 0x001fc8000ff5e0ff */
[----:B------:R-:W-:Y:S02]  /*1e220*/  IADD3.X R11, R5, UR4, RZ, P2, !PT ;  /* 0x00000004050b7c10 */ /* 0x000fe400097fe4ff */
[----:B------:R-:W-:-:S04]  /*1e230*/  ISETP.GT.AND P2, PT, R3, 0x108, PT ;  /* 0x000001080300780c */ /* 0x000fc80003f44270 */
[----:B------:R-:W-:Y:S01]  /*1e240*/  ISETP.GT.AND P6, PT, R0, RZ, P2 ;  /* 0x000000ff0000720c */ /* 0x000fe200017c4270 */
[----:B--2---:R-:W-:-:S05]  /*1e250*/  FMUL R17, R17, R2 ;  /* 0x0000000211117220 */ /* 0x004fca0000400000 */
[----:B------:R-:W-:Y:S02]  /*1e260*/  F2FP.BF16.F32.PACK_AB R3, RZ, R17 ;  /* 0x00000011ff03723e */ /* 0x000fe400000010ff */
[----:B------:R-:W2:Y:S05]  /*1e270*/  LDL.LU R17, [R1+0x1e8] ;  /* 0x0001e80001117983 */ /* 0x000eaa0000300800 */
[----:B------:R3:W-:Y:S01]  /*1e280*/  @P6 STG.E.U16 desc[UR60][R10.64], R3 ;  /* 0x000000030a006986 */ /* 0x0007e2000c10153c */
[----:B------:R-:W-:Y:S01]  /*1e290*/  ISETP.GT.AND P6, PT, R0, 0x1, P2 ;  /* 0x000000010000780c */ /* 0x000fe200017c4270 */
[----:B---3--:R-:W-:-:S05]  /*1e2a0*/  FMUL R3, R233, R2 ;  /* 0x00000002e9037220 */ /* 0x008fca0000400000 */
[----:B------:R-:W-:-:S07]  /*1e2b0*/  F2FP.BF16.F32.PACK_AB R3, RZ, R3 ;  /* 0x00000003ff03723e */ /* 0x000fce00000010ff */
[----:B------:R0:W-:Y:S04]  /*1e2c0*/  @P6 STG.E.U16 desc[UR60][R10.64+0x2], R3 ;  /* 0x000002030a006986 */ /* 0x0001e8000c10153c */
[----:B0-----:R-:W3:Y:S04]  /*1e2d0*/  LDL.LU R10, [R1+0x1e0] ;  /* 0x0001e000010a7983 */ /* 0x001ee80000300800 */
[----:B------:R-:W5:Y:S01]  /*1e2e0*/  LDL.LU R11, [R1+0x1e4] ;  /* 0x0001e400010b7983 */ /* 0x000f620000300800 */
[----:B------:R-:W-:Y:S01]  /*1e2f0*/  ISETP.GT.AND P6, PT, R0, 0x8, P3 ;  /* 0x000000080000780c */ /* 0x000fe20001fc4270 */
[----:B----4-:R-:W-:-:S02]  /*1e300*/  FMUL R3, R23, R2 ;  /* 0x0000000217037220 */ /* 0x010fc40000400000 */
[----:B------:R-:W4:Y:S03]  /*1e310*/  LDL.LU R23, [R1+0x1f0] ;  /* 0x0001f00001177983 */ /* 0x000f260000300800 */
[----:B------:R-:W-:-:S07]  /*1e320*/  F2FP.BF16.F32.PACK_AB R3, RZ, R3 ;  /* 0x00000003ff03723e */ /* 0x000fce00000010ff */
[----:B------:R0:W-:Y:S01]  /*1e330*/  @P6 STG.E.U16 desc[UR60][R4.64+0x10], R3 ;  /* 0x0000100304006986 */ /* 0x0001e2000c10153c */
[----:B------:R-:W-:Y:S01]  /*1e340*/  ISETP.GT.AND P6, PT, R0, 0x9, P3 ;  /* 0x000000090000780c */ /* 0x000fe20001fc4270 */
[----:B0-----:R-:W-:Y:S02]  /*1e350*/  FMUL R3, R22, R2 ;  /* 0x0000000216037220 */ /* 0x001fe40000400000 */
[----:B------:R-:W4:Y:S03]  /*1e360*/  LDL.LU R22, [R1+0x1f4] ;  /* 0x0001f40001167983 */ /* 0x000f260000300800 */
[----:B------:R-:W-:-:S07]  /*1e370*/  F2FP.BF16.F32.PACK_AB R3, RZ, R3 ;  /* 0x00000003ff03723e */ /* 0x000fce00000010ff */
[----:B------:R0:W-:Y:S02]  /*1e380*/  @P6 STG.E.U16 desc[UR60][R4.64+0x12], R3 ;  /* 0x0000120304006986 */ /* 0x0001e4000c10153c */
[----:B0-----:R-:W-:Y:S01]  /*1e390*/  IADD3 R4, P6, R4, UR5, RZ ;  /* 0x0000000504047c10 */ /* 0x001fe2000ffde0ff */
[----:B------:R-:W-:Y:S02]  /*1e3a0*/  FMUL R3, R21, R2 ;  /* 0x0000000215037220 */ /* 0x000fe40000400000 */
[----:B------:R-:W4:Y:S01]  /*1e3b0*/  LDL.LU R21, [R1+0x1f8] ;  /* 0x0001f80001157983 */ /* 0x000f220000300800 */
[----:B------:R-:W-:Y:S02]  /*1e3c0*/  IADD3.X R5, R5, UR4, RZ, P6, !PT ;  /* 0x0000000405057c10 */ /* 0x000fe4000b7fe4ff */
[----:B------:R-:W-:Y:S02]  /*1e3d0*/  ISETP.GT.AND P6, PT, R0, 0x8, P2 ;  /* 0x000000080000780c */ /* 0x000fe400017c4270 */
[----:B------:R-:W-:-:S11]  /*1e3e0*/  F2FP.BF16.F32.PACK_AB R3, RZ, R3 ;  /* 0x00000003ff03723e */ /* 0x000fd600000010ff */
[----:B------:R0:W-:Y:S02]  /*1e3f0*/  @P6 STG.E.U16 desc[UR60][R4.64+0x10], R3 ;  /* 0x0000100304006986 */ /* 0x0001e4000c10153c */
[----:B0-----:R-:W-:Y:S02]  /*1e400*/  FMUL R3, R20, R2 ;  /* 0x0000000214037220 */ /* 0x001fe40000400000 */
[----:B------:R-:W4:Y:S01]  /*1e410*/  LDL.LU R20, [R1+0x1fc] ;  /* 0x0001fc0001147983 */ /* 0x000f220000300800 */
[----:B------:R-:W-:-:S03]  /*1e420*/  ISETP.GT.AND P6, PT, R0, 0x9, P2 ;  /* 0x000000090000780c */ /* 0x000fc600017c4270 */
[----:B------:R-:W4:Y:S01]  /*1e430*/  LDL.LU R235, [R1+0x1c0] ;  /* 0x0001c00001eb7983 */ /* 0x000f220000300800 */
[----:B------:R-:W-:-:S03]  /*1e440*/  F2FP.BF16.F32.PACK_AB R3, RZ, R3 ;  /* 0x00000003ff03723e */ /* 0x000fc600000010ff */
[----:B------:R-:W4:Y:S04]  /*1e450*/  LDL.LU R234, [R1+0x1c4] ;  /* 0x0001c40001ea7983 */ /* 0x000f280000300800 */
[----:B------:R-:W4:Y:S04]  /*1e460*/  LDL.LU R233, [R1+0x1c8] ;  /* 0x0001c80001e97983 */ /* 0x000f280000300800 */
[----:B------:R3:W-:Y:S01]  /*1e470*/  @P6 STG.E.U16 desc[UR60][R18.64+0x12], R3 ;  /* 0x0000120312006986 */ /* 0x0007e2000c10153c */
[----:B------:R-:W-:Y:S01]  /*1e480*/  ISETP.GT.AND P6, PT, R0, 0x10, P0 ;  /* 0x000000100000780c */ /* 0x000fe200007c4270 */
[----:B---3--:R-:W-:-:S05]  /*1e490*/  FMUL R3, R10, R2 ;  /* 0x000000020a037220 */ /* 0x008fca0000400000 */
[----:B------:R-:W-:-:S07]  /*1e4a0*/  F2FP.BF16.F32.PACK_AB R3, RZ, R3 ;  /* 0x00000003ff03723e */ /* 0x000fce00000010ff */
[----:B------:R5:W-:Y:S01]  /*1e4b0*/  @P6 STG.E.U16 desc[UR60][R12.64+0x20], R3 ;  /* 0x000020030c006986 */ /* 0x000be2000c10153c */
[----:B------:R-:W-:Y:S01]  /*1e4c0*/  ISETP.GT.AND P6, PT, R0, 0x11, P0 ;  /* 0x000000110000780c */ /* 0x000fe200007c4270 */
[----:B-----5:R-:W-:-:S05]  /*1e4d0*/  FMUL R3, R11, R2 ;  /* 0x000000020b037220 */ /* 0x020fca0000400000 */
[----:B------:R-:W-:-:S07]  /*1e4e0*/  F2FP.BF16.F32.PACK_AB R3, RZ, R3 ;  /* 0x00000003ff03723e */ /* 0x000fce00000010ff */
[----:B------:R2:W-:Y:S01]  /*1e4f0*/  @P6 STG.E.U16 desc[UR60][R12.64+0x22], R3 ;  /* 0x000022030c006986 */ /* 0x0005e2000c10153c */
[----:B------:R-:W-:Y:S01]  /*1e500*/  ISETP.GT.AND P6, PT, R0, 0x10, P5 ;  /* 0x000000100000780c */ /* 0x000fe20002fc4270 */
[----:B--2---:R-:W-:-:S05]  /*1e510*/  FMUL R3, R17, R2 ;  /* 0x0000000211037220 */ /* 0x004fca0000400000 */
[----:B------:R-:W-:-:S07]  /*1e520*/  F2FP.BF16.F32.PACK_AB R3, RZ, R3 ;  /* 0x00000003ff03723e */ /* 0x000fce00000010ff */
[----:B------:R0:W-:Y:S01]  /*1e530*/  @P6 STG.E.U16 desc[UR60][R14.64+0x20], R3 ;  /* 0x000020030e006986 */ /* 0x0001e2000c10153c */
[----:B------:R-:W-:Y:S01]  /*1e540*/  ISETP.GT.AND P6, PT, R0, 0x11, P5 ;  /* 0x000000110000780c */ /* 0x000fe20002fc4270 */
[----:B0-----:R-:W-:Y:S02]  /*1e550*/  FMUL R3, R232, R2 ;  /* 0x00000002e8037220 */ /* 0x001fe40000400000 */
[----:B------:R-:W2:Y:S03]  /*1e560*/  LDL.LU R232, [R1+0x1cc] ;  /* 0x0001cc0001e87983 */ /* 0x000ea60000300800 */
[----:B------:R-:W-:-:S07]  /*1e570*/  F2FP.BF16.F32.PACK_AB R3, RZ, R3 ;  /* 0x00000003ff03723e */ /* 0x000fce00000010ff */
[----:B------:R4:W-:Y:S01]  /*1e580*/  @P6 STG.E.U16 desc[UR60][R14.64+0x22], R3 ;  /* 0x000022030e006986 */ /* 0x0009e2000c10153c */
[----:B------:R-:W-:Y:S01]  /*1e590*/  ISETP.GT.AND P6, PT, R0, 0x18, P0 ;  /* 0x000000180000780c */ /* 0x000fe200007c4270 */
[----:B----4-:R-:W-:Y:S02]  /*1e5a0*/  FMUL R3, R23, R2 ;  /* 0x0000000217037220 */ /* 0x010fe40000400000 */
[----:B------:R-:W3:Y:S03]  /*1e5b0*/  LDL.LU R23, [R1+0x1d0] ;  /* 0x0001d00001177983 */ /* 0x000ee60000300800 */
[----:B------:R-:W-:-:S07]  /*1e5c0*/  F2FP.BF16.F32.PACK_AB R3, RZ, R3 ;  /* 0x00000003ff03723e */ /* 0x000fce00000010ff */
[----:B------:R0:W-:Y:S01]  /*1e5d0*/  @P6 STG.E.U16 desc[UR60][R12.64+0x30], R3 ;  /* 0x000030030c006986 */ /* 0x0001e2000c10153c */
[----:B------:R-:W-:Y:S01]  /*1e5e0*/  ISETP.GT.AND P6, PT, R0, 0x19, P0 ;  /* 0x000000190000780c */ /* 0x000fe200007c4270 */
[----:B0-----:R-:W-:Y:S02]  /*1e5f0*/  FMUL R3, R22, R2 ;  /* 0x0000000216037220 */ /* 0x001fe40000400000 */
[----:B------:R-:W4:Y:S03]  /*1e600*/  LDL.LU R22, [R1+0x1d4] ;  /* 0x0001d40001167983 */ /* 0x000f260000300800 */
[----:B------:R-:W-:-:S07]  /*1e610*/  F2FP.BF16.F32.PACK_AB R3, RZ, R3 ;  /* 0x00000003ff03723e */ /* 0x000fce00000010ff */
[----:B------:R0:W-:Y:S01]  /*1e620*/  @P6 STG.E.U16 desc[UR60][R12.64+0x32], R3 ;  /* 0x000032030c006986 */ /* 0x0001e2000c10153c */
[----:B------:R-:W-:Y:S01]  /*1e630*/  ISETP.GT.AND P6, PT, R0, 0x18, P5 ;  /* 0x000000180000780c */ /* 0x000fe20002fc4270 */
[----:B0-----:R-:W-:Y:S02]  /*1e640*/  FMUL R3, R21, R2 ;  /* 0x0000000215037220 */ /* 0x001fe40000400000 */
[----:B------:R-:W5:Y:S03]  /*1e650*/  LDL.LU R21, [R1+0x1d8] ;  /* 0x0001d80001157983 */ /* 0x000f660000300800 */
[----:B------:R-:W-:-:S07]  /*1e660*/  F2FP.BF16.F32.PACK_AB R3, RZ, R3 ;  /* 0x00000003ff03723e */ /* 0x000fce00000010ff */
[----:B------:R0:W-:Y:S02]  /*1e670*/  @P6 STG.E.U16 desc[UR60][R14.64+0x30], R3 ;  /* 0x000030030e006986 */ /* 0x0001e4000c10153c */
[----:B0-----:R-:W-:Y:S02]  /*1e680*/  FMUL R3, R20, R2 ;  /* 0x0000000214037220 */ /* 0x001fe40000400000 */
[----:B------:R-:W5:Y:S04]  /*1e690*/  LDL.LU R20, [R1+0x1dc] ;  /* 0x0001dc0001147983 */ /* 0x000f680000300800 */
[----:B------:R-:W5:Y:S04]  /*1e6a0*/  LDL.LU R18, [R1+0x1a0] ;  /* 0x0001a00001127983 */ /* 0x000f680000300800 */
[----:B------:R-:W5:Y:S01]  /*1e6b0*/  LDL.LU R19, [R1+0x1a4] ;  /* 0x0001a40001137983 */ /* 0x000f620000300800 */
[----:B------:R-:W-:-:S02]  /*1e6c0*/  ISETP.GT.AND P6, PT, R0, 0x19, P5 ;  /* 0x000000190000780c */ /* 0x000fc40002fc4270 */
[----:B------:R-:W-:Y:S01]  /*1e6d0*/  F2FP.BF16.F32.PACK_AB R3, RZ, R3 ;  /* 0x00000003ff03723e */ /* 0x000fe200000010ff */
[----:B------:R-:W5:Y:S10]  /*1e6e0*/  LDL.LU R17, [R1+0x1ac] ;  /* 0x0001ac0001117983 */ /* 0x000f740000300800 */
[----:B------:R0:W-:Y:S01]  /*1e6f0*/  @P6 STG.E.U16 desc[UR60][R14.64+0x32], R3 ;  /* 0x000032030e006986 */ /* 0x0001e2000c10153c */
[----:B------:R-:W-:Y:S01]  /*1e700*/  ISETP.GT.AND P6, PT, R0, 0x10, P1 ;  /* 0x000000100000780c */ /* 0x000fe20000fc4270 */
[----:B0-----:R-:W-:-:S05]  /*1e710*/  FMUL R3, R235, R2 ;  /* 0x00000002eb037220 */ /* 0x001fca0000400000 */
[----:B------:R-:W-:-:S07]  /*1e720*/  F2FP.BF16.F32.PACK_AB R3, RZ, R3 ;  /* 0x00000003ff03723e */ /* 0x000fce00000010ff */
[----:B------:R0:W-:Y:S01]  /*1e730*/  @P6 STG.E.U16 desc[UR60][R6.64+0x20], R3 ;  /* 0x0000200306006986 */ /* 0x0001e2000c10153c */
[----:B------:R-:W-:-:S04]  /*1e740*/  IADD3 R4, P6, R6, UR5, RZ ;  /* 0x0000000506047c10 */ /* 0x000fc8000ffde0ff */
[----:B------:R-:W-:Y:S02]  /*1e750*/  IADD3.X R5, R7, UR4, RZ, P6, !PT ;  /* 0x0000000407057c10 */ /* 0x000fe4000b7fe4ff */
[----:B------:R-:W-:Y:S01]  /*1e760*/  ISETP.GT.AND P6, PT, R0, 0x11, P1 ;  /* 0x000000110000780c */ /* 0x000fe20000fc4270 */
[----:B0-----:R-:W-:-:S05]  /*1e770*/  FMUL R3, R234, R2 ;  /* 0x00000002ea037220 */ /* 0x001fca0000400000 */
[----:B------:R-:W-:-:S07]  /*1e780*/  F2FP.BF16.F32.PACK_AB R3, RZ, R3 ;  /* 0x00000003ff03723e */ /* 0x000fce00000010ff */
        /* <DEDUP_REMOVED lines=8> */
[----:B--2---:R-:W-:-:S05]  /*1e810*/  FMUL R3, R232, R2 ;  /* 0x00000002e8037220 */ /* 0x004fca0000400000 */
[----:B------:R-:W-:-:S07]  /*1e820*/  F2FP.BF16.F32.PACK_AB R3, RZ, R3 ;  /* 0x00000003ff03723e */ /* 0x000fce00000010ff */
[----:B------:R3:W-:Y:S01]  /*1e830*/  @P6 STG.E.U16 desc[UR60][R4.64+0x22], R3 ;  /* 0x0000220304006986 */ /* 0x0007e2000c10153c */
[----:B------:R-:W-:Y:S01]  /*1e840*/  ISETP.GT.AND P6, PT, R0, 0x18, P1 ;  /* 0x000000180000780c */ /* 0x000fe20000fc4270 */
[----:B---3--:R-:W-:Y:S02]  /*1e850*/  FMUL R3, R23, R2 ;  /* 0x0000000217037220 */ /* 0x008fe40000400000 */
        /* <DEDUP_REMOVED lines=9> */
[----:B-----5:R-:W-:Y:S02]  /*1e8f0*/  FMUL R3, R21, R2 ;  /* 0x0000000215037220 */ /* 0x020fe40000400000 */
[----:B------:R-:W4:Y:S03]  /*1e900*/  LDL.LU R21, [R1+0x1b8] ;  /* 0x0001b80001157983 */ /* 0x000f260000300800 */
[----:B------:R-:W-:-:S07]  /*1e910*/  F2FP.BF16.F32.PACK_AB R3, RZ, R3 ;  /* 0x00000003ff03723e */ /* 0x000fce00000010ff */
[----:B------:R0:W-:Y:S01]  /*1e920*/  @P6 STG.E.U16 desc[UR60][R4.64+0x30], R3 ;  /* 0x0000300304006986 */ /* 0x0001e2000c10153c */
[----:B------:R-:W-:Y:S01]  /*1e930*/  ISETP.GT.AND P6, PT, R0, 0x19, P4 ;  /* 0x000000190000780c */ /* 0x000fe200027c4270 */
[----:B0-----:R-:W-:Y:S02]  /*1e940*/  FMUL R3, R20, R2 ;  /* 0x0000000214037220 */ /* 0x001fe40000400000 */
[----:B------:R-:W5:Y:S03]  /*1e950*/  LDL.LU R20, [R1+0x1bc] ;  /* 0x0001bc0001147983 */ /* 0x000f660000300800 */
[----:B------:R-:W-:Y:S01]  /*1e960*/  F2FP.BF16.F32.PACK_AB R3, RZ, R3 ;  /* 0x00000003ff03723e */ /* 0x000fe200000010ff */
[----:B------:R-:W5:Y:S06]  /*1e970*/  LDL.LU R235, [R1+0x180] ;  /* 0x0001800001eb7983 */ /* 0x000f6c0000300800 */
[----:B------:R0:W-:Y:S01]  /*1e980*/  @P6 STG.E.U16 desc[UR60][R4.64+0x32], R3 ;  /* 0x0000320304006986 */ /* 0x0001e2000c10153c */
[----:B------:R-:W-:-:S03]  /*1e990*/  ISETP.GT.AND P6, PT, R0, 0x10, P3 ;  /* 0x000000100000780c */ /* 0x000fc60001fc4270 */
[----:B------:R-:W5:Y:S04]  /*1e9a0*/  LDL.LU R234, [R1+0x184] ;  /* 0x0001840001ea7983 */ /* 0x000f680000300800 */
[----:B------:R-:W5:Y:S01]  /*1e9b0*/  LDL.LU R233, [R1+0x188] ;  /* 0x0001880001e97983 */ /* 0x000f620000300800 */
[----:B0-----:R-:W-:-:S03]  /*1e9c0*/  FMUL R3, R18, R2 ;  /* 0x0000000212037220 */ /* 0x001fc60000400000 */
[----:B------:R-:W5:Y:S02]  /*1e9d0*/  LDL.LU R232, [R1+0x18c] ;  /* 0x00018c0001e87983 */ /* 0x000f640000300800 */
[----:B------:R-:W-:-:S05]  /*1e9e0*/  F2FP.BF16.F32.PACK_AB R3, RZ, R3 ;  /* 0x00000003ff03723e */ /* 0x000fca00000010ff */
[----:B------:R0:W-:Y:S01]  /*1e9f0*/  @P6 STG.E.U16 desc[UR60][R10.64+0x20], R3 ;  /* 0x000020030a006986 */ /* 0x0001e2000c10153c */
[----:B------:R-:W-:Y:S01]  /*1ea00*/  ISETP.GT.AND P6, PT, R0, 0x11, P3 ;  /* 0x000000110000780c */ /* 0x000fe20001fc4270 */
[----:B0-----:R-:W-:-:S05]  /*1ea10*/  FMUL R3, R19, R2 ;  /* 0x0000000213037220 */ /* 0x001fca0000400000 */
[----:B------:R-:W-:-:S07]  /*1ea20*/  F2FP.BF16.F32.PACK_AB R3, RZ, R3 ;  /* 0x00000003ff03723e */ /* 0x000fce00000010ff */
[----:B------:R0:W-:Y:S04]  /*1ea30*/  @P6 STG.E.U16 desc[UR60][R10.64+0x22], R3 ;  /* 0x000022030a006986 */ /* 0x0001e8000c10153c */
[----:B0-----:R-:W2:Y:S01]  /*1ea40*/  LDL.LU R3, [R1+0x1a8] ;  /* 0x0001a80001037983 */ /* 0x001ea20000300800 */
[----:B------:R-:W-:-:S04]  /*1ea50*/  IADD3 R18, P6, R10, UR5, RZ ;  /* 0x000000050a127c10 */ /* 0x000fc8000ffde0ff */
[----:B------:R-:W-:Y:S02]  /*1ea60*/  IADD3.X R19, R11, UR4, RZ, P6, !PT ;  /* 0x000000040b137c10 */ /* 0x000fe4000b7fe4ff */
[----:B------:R-:W-:Y:S01]  /*1ea70*/  ISETP.GT.AND P6, PT, R0, 0x10, P2 ;  /* 0x000000100000780c */ /* 0x000fe200017c4270 */
[----:B--2---:R-:W-:-:S05]  /*1ea80*/  FMUL R3, R3, R2 ;  /* 0x0000000203037220 */ /* 0x004fca0000400000 */
[----:B------:R-:W-:-:S07]  /*1ea90*/  F2FP.BF16.F32.PACK_AB R3, RZ, R3 ;  /* 0x00000003ff03723e */ /* 0x000fce00000010ff */
[----:B------:R0:W-:Y:S01]  /*1eaa0*/  @P6 STG.E.U16 desc[UR60][R18.64+0x20], R3 ;  /* 0x0000200312006986 */ /* 0x0001e2000c10153c */
[----:B------:R-:W-:Y:S01]  /*1eab0*/  ISETP.GT.AND P6, PT, R0, 0x11, P2 ;  /* 0x000000110000780c */ /* 0x000fe200017c4270 */
[----:B0-----:R-:W-:-:S05]  /*1eac0*/  FMUL R3, R17, R2 ;  /* 0x0000000211037220 */ /* 0x001fca0000400000 */
        /* <DEDUP_REMOVED lines=8> */
[----:B---3--:R-:W-:Y:S02]  /*1eb50*/  FMUL R3, R22, R2 ;  /* 0x0000000216037220 */ /* 0x008fe40000400000 */
[----:B------:R-:W3:Y:S03]  /*1eb60*/  LDL.LU R22, [R1+0x194] ;  /* 0x0001940001167983 */ /* 0x000ee60000300800 */
[----:B------:R-:W-:-:S07]  /*1eb70*/  F2FP.BF16.F32.PACK_AB R3, RZ, R3 ;  /* 0x00000003ff03723e */ /* 0x000fce00000010ff */
[----:B------:R4:W-:Y:S01]  /*1eb80*/  @P6 STG.E.U16 desc[UR60][R10.64+0x32], R3 ;  /* 0x000032030a006986 */ /* 0x0009e2000c10153c */
[----:B------:R-:W-:Y:S01]  /*1eb90*/  ISETP.GT.AND P6, PT, R0, 0x18, P2 ;  /* 0x000000180000780c */ /* 0x000fe200017c4270 */
[----:B----4-:R-:W-:Y:S02]  /*1eba0*/  FMUL R3, R21, R2 ;  /* 0x0000000215037220 */ /* 0x010fe40000400000 */
[----:B------:R-:W4:Y:S03]  /*1ebb0*/  LDL.LU R21, [R1+0x198] ;  /* 0x0001980001157983 */ /* 0x000f260000300800 */
[----:B------:R-:W-:-:S07]  /*1ebc0*/  F2FP.BF16.F32.PACK_AB R3, RZ, R3 ;  /* 0x00000003ff03723e */ /* 0x000fce00000010ff */
[----:B------:R5:W-:Y:S02]  /*1ebd0*/  @P6 STG.E.U16 desc[UR60][R8.64+0x30], R3 ;  /* 0x0000300308006986 */ /* 0x000be4000c10153c */
[-C--:B-----5:R-:W-:Y:S02]  /*1ebe0*/  FMUL R3, R20, R2.reuse ;  /* 0x0000000214037220 */ /* 0x0a0fe40000400000 */
[----:B------:R-:W5:Y:S01]  /*1ebf0*/  LDL.LU R20, [R1+0x19c] ;  /* 0x00019c0001147983 */ /* 0x000f620000300800 */
[C---:B------:R-:W-:Y:S02]  /*1ec00*/  ISETP.GT.AND P6, PT, R0.reuse, 0x19, P2 ;  /* 0x000000190000780c */ /* 0x040fe400017c4270 */
[----:B------:R-:W-:Y:S01]  /*1ec10*/  F2FP.BF16.F32.PACK_AB R3, RZ, R3 ;  /* 0x00000003ff03723e */ /* 0x000fe200000010ff */
[----:B------:R-:W5:Y:S04]  /*1ec20*/  LDL.LU R18, [R1+0x164] ;  /* 0x0001640001127983 */ /* 0x000f680000300800 */
[----:B------:R-:W5:Y:S04]  /*1ec30*/  LDL.LU R19, [R1+0x168] ;  /* 0x0001680001137983 */ /* 0x000f680000300800 */
[----:B------:R-:W5:Y:S04]  /*1ec40*/  LDL.LU R17, [R1+0x16c] ;  /* 0x00016c0001117983 */ /* 0x000f680000300800 */
[----:B------:R0:W-:Y:S01]  /*1ec50*/  @P6 STG.E.U16 desc[UR60][R8.64+0x32], R3 ;  /* 0x0000320308006986 */ /* 0x0001e2000c10153c */
        /* <DEDUP_REMOVED lines=17> */
[----:B--2---:R-:W-:Y:S02]  /*1ed70*/  FMUL R3, R23, R2 ;  /* 0x0000000217037220 */ /* 0x004fe40000400000 */
        /* <DEDUP_REMOVED lines=12> */
[----:B------:R5:W-:Y:S01]  /*1ee40*/  @P6 STG.E.U16 desc[UR60][R14.64+0x50], R3 ;  /* 0x000050030e006986 */ /* 0x000be2000c10153c */
[----:B------:R-:W-:Y:S01]  /*1ee50*/  ISETP.GT.AND P6, PT, R0, 0x29, P5 ;  /* 0x000000290000780c */ /* 0x000fe20002fc4270 */
[-C--:B-----5:R-:W-:Y:S02]  /*1ee60*/  FMUL R3, R20, R2.reuse ;  /* 0x0000000214037220 */ /* 0x0a0fe40000400000 */
[----:B------:R-:W5:Y:S03]  /*1ee70*/  LDL.LU R20, [R1+0x17c] ;  /* 0x00017c0001147983 */ /* 0x000f660000300800 */
[----:B------:R-:W-:Y:S01]  /*1ee80*/  F2FP.BF16.F32.PACK_AB R3, RZ, R3 ;  /* 0x00000003ff03723e */ /* 0x000fe200000010ff */
[----:B------:R-:W5:Y:S04]  /*1ee90*/  LDL.LU R235, [R1+0x140] ;  /* 0x0001400001eb7983 */ /* 0x000f680000300800 */
[----:B------:R-:W5:Y:S04]  /*1eea0*/  LDL.LU R234, [R1+0x144] ;  /* 0x0001440001ea7983 */ /* 0x000f680000300800 */
[----:B------:R-:W5:Y:S04]  /*1eeb0*/  LDL.LU R233, [R1+0x148] ;  /* 0x0001480001e97983 */ /* 0x000f680000300800 */
[----:B------:R-:W5:Y:S04]  /*1eec0*/  LDL.LU R232, [R1+0x14c] ;  /* 0x00014c0001e87983 */ /* 0x000f680000300800 */
[----:B------:R0:W-:Y:S04]  /*1eed0*/  @P6 STG.E.U16 desc[UR60][R14.64+0x52], R3 ;  /* 0x000052030e006986 */ /* 0x0001e8000c10153c */
[----:B0-----:R-:W2:Y:S01]  /*1eee0*/  LDL.LU R3, [R1+0x160] ;  /* 0x0001600001037983 */ /* 0x001ea20000300800 */
        /* <DEDUP_REMOVED lines=390> */
[-C--:B-----5:R-:W-:Y:S02]  /*20750*/  FMUL R3, R20, R2.reuse ;  /* 0x0000000214037220 */ /* 0x0a0fe40000400000 */
[----:B------:R-:W4:Y:S03]  /*20760*/  LDL.LU R20, [R1+0x3c] ;  /* 0x00003c0001147983 */ /* 0x000f260000300800 */
[----:B------:R-:W-:Y:S01]  /*20770*/  F2FP.BF16.F32.PACK_AB R3, RZ, R3 ;  /* 0x00000003ff03723e */ /* 0x000fe200000010ff */
[----:B------:R-:W5:Y:S04]  /*20780*/  LDL.LU R235, [R1] ;  /* 0x0000000001eb7983 */ /* 0x000f680000300800 */
        /* <DEDUP_REMOVED lines=36> */
[----:B------:R4:W-:Y:S02]  /*209d0*/  @P6 STG.E.U16 desc[UR60][R8.64+0xb0], R3 ;  /* 0x0000b00308006986 */ /* 0x0009e4000c10153c */
[----:B----4-:R-:W-:Y:S02]  /*209e0*/  FMUL R3, R20, R2 ;  /* 0x0000000214037220 */ /* 0x010fe40000400000 */
[----:B------:R-:W4:Y:S01]  /*209f0*/  LDL.LU R20, [R1+0x1c] ;  /* 0x00001c0001147983 */ /* 0x000f220000300800 */
[----:B------:R-:W-:Y:S02]  /*20a00*/  ISETP.GT.AND P6, PT, R0, 0x59, P2 ;  /* 0x000000590000780c */ /* 0x000fe400017c4270 */
[----:B------:R-:W-:-:S11]  /*20a10*/  F2FP.BF16.F32.PACK_AB R3, RZ, R3 ;  /* 0x00000003ff03723e */ /* 0x000fd600000010ff */
[----:B------:R5:W-:Y:S01]  /*20a20*/  @P6 STG.E.U16 desc[UR60][R8.64+0xb2], R3 ;  /* 0x0000b20308006986 */ /* 0x000be2000c10153c */
[----:B------:R-:W-:Y:S01]  /*20a30*/  ISETP.GT.AND P6, PT, R0, 0x60, P0 ;  /* 0x000000600000780c */ /* 0x000fe200007c4270 */
[----:B-----5:R-:W-:-:S05]  /*20a40*/  FMUL R3, R235, R2 ;  /* 0x00000002eb037220 */ /* 0x020fca0000400000 */
        /* <DEDUP_REMOVED lines=19> */
[----:B------:R-:W-:-:S05]  /*20b80*/  FMUL R224, R224, R2 ;  /* 0x00000002e0e07220 */ /* 0x000fca0000400000 */
[----:B------:R-:W-:Y:S01]  /*20b90*/  F2FP.BF16.F32.PACK_AB R224, RZ, R224 ;  /* 0x000000e0ffe0723e */ /* 0x000fe200000010ff */
[----:B------:R-:W-:-:S05]  /*20ba0*/  FMUL R225, R225, R2 ;  /* 0x00000002e1e17220 */ /* 0x000fca0000400000 */
[----:B------:R-:W-:Y:S01]  /*20bb0*/  F2FP.BF16.F32.PACK_AB R225, RZ, R225 ;  /* 0x000000e1ffe1723e */ /* 0x000fe200000010ff */
[----:B------:R-:W-:-:S05]  /*20bc0*/  FMUL R226, R226, R2 ;  /* 0x00000002e2e27220 */ /* 0x000fca0000400000 */
[----:B------:R-:W-:Y:S01]  /*20bd0*/  F2FP.BF16.F32.PACK_AB R226, RZ, R226 ;  /* 0x000000e2ffe2723e */ /* 0x000fe200000010ff */
[----:B------:R-:W-:-:S05]  /*20be0*/  FMUL R227, R227, R2 ;  /* 0x00000002e3e37220 */ /* 0x000fca0000400000 */
[----:B------:R-:W-:Y:S01]  /*20bf0*/  F2FP.BF16.F32.PACK_AB R227, RZ, R227 ;  /* 0x000000e3ffe3723e */ /* 0x000fe200000010ff */
[-C--:B------:R-:W-:Y:S01]  /*20c00*/  FMUL R228, R228, R2.reuse ;  /* 0x00000002e4e47220 */ /* 0x080fe20000400000 */
[----:B--2---:R-:W-:-:S05]  /*20c10*/  FMUL R3, R22, R2 ;  /* 0x0000000216037220 */ /* 0x004fca0000400000 */
[----:B------:R-:W-:-:S05]  /*20c20*/  F2FP.BF16.F32.PACK_AB R3, RZ, R3 ;  /* 0x00000003ff03723e */ /* 0x000fca00000010ff */
[----:B------:R3:W-:Y:S01]  /*20c30*/  @P6 STG.E.U16 desc[UR60][R12.64+0xd2], R3 ;  /* 0x0000d2030c006986 */ /* 0x0007e2000c10153c */
[----:B------:R-:W-:Y:S01]  /*20c40*/  ISETP.GT.AND P6, PT, R0, 0x68, P5 ;  /* 0x000000680000780c */ /* 0x000fe20002fc4270 */
[----:B---3--:R-:W-:-:S05]  /*20c50*/  FMUL R3, R21, R2 ;  /* 0x0000000215037220 */ /* 0x008fca0000400000 */
[----:B------:R-:W-:-:S07]  /*20c60*/  F2FP.BF16.F32.PACK_AB R3, RZ, R3 ;  /* 0x00000003ff03723e */ /* 0x000fce00000010ff */
[----:B------:R0:W-:Y:S01]  /*20c70*/  @P6 STG.E.U16 desc[UR60][R14.64+0xd0], R3 ;  /* 0x0000d0030e006986 */ /* 0x0001e2000c10153c */
[----:B------:R-:W-:Y:S01]  /*20c80*/  ISETP.GT.AND P6, PT, R0, 0x69, P5 ;  /* 0x000000690000780c */ /* 0x000fe20002fc4270 */
[----:B----4-:R-:W-:-:S05]  /*20c90*/  FMUL R17, R20, R2 ;  /* 0x0000000214117220 */ /* 0x010fca0000400000 */
[----:B------:R-:W-:-:S07]  /*20ca0*/  F2FP.BF16.F32.PACK_AB R17, RZ, R17 ;  /* 0x00000011ff11723e */ /* 0x000fce00000010ff */
[----:B------:R-:W-:Y:S01]  /*20cb0*/  @P6 STG.E.U16 desc[UR60][R14.64+0xd2], R17 ;  /* 0x0000d2110e006986 */ /* 0x000fe2000c10153c */
[----:B------:R-:W-:Y:S02]  /*20cc0*/  ISETP.GT.AND P6, PT, R0, 0x60, P1 ;  /* 0x000000600000780c */ /* 0x000fe40000fc4270 */
[----:B0-----:R-:W-:-:S11]  /*20cd0*/  PRMT R3, R224, 0x7610, R3 ;  /* 0x00007610e0037816 */ /* 0x001fd60000000003 */
[----:B------:R-:W-:Y:S01]  /*20ce0*/  @P6 STG.E.U16 desc[UR60][R6.64+0xc0], R3 ;  /* 0x0000c00306006986 */ /* 0x000fe2000c10153c */
[----:B------:R-:W-:-:S13]  /*20cf0*/  ISETP.GT.AND P6, PT, R0, 0x61, P1 ;  /* 0x000000610000780c */ /* 0x000fda0000fc4270 */
[----:B------:R-:W-:Y:S01]  /*20d00*/  @P6 STG.E.U16 desc[UR60][R6.64+0xc2], R225 ;  /* 0x0000c2e106006986 */ /* 0x000fe2000c10153c */
[----:B------:R-:W-:-:S13]  /*20d10*/  ISETP.GT.AND P6, PT, R0, 0x60, P4 ;  /* 0x000000600000780c */ /* 0x000fda00027c4270 */
[----:B------:R-:W-:Y:S01]  /*20d20*/  @P6 STG.E.U16 desc[UR60][R4.64+0xc0], R226 ;  /* 0x0000c0e204006986 */ /* 0x000fe2000c10153c */
[----:B------:R-:W-:Y:S02]  /*20d30*/  ISETP.GT.AND P6, PT, R0, 0x61, P4 ;  /* 0x000000610000780c */ /* 0x000fe400027c4270 */
[----:B------:R-:W-:-:S11]  /*20d40*/  F2FP.BF16.F32.PACK_AB R228, RZ, R228 ;  /* 0x000000e4ffe4723e */ /* 0x000fd600000010ff */
[----:B------:R-:W-:Y:S01]  /*20d50*/  @P6 STG.E.U16 desc[UR60][R4.64+0xc2], R227 ;  /* 0x0000c2e304006986 */ /* 0x000fe2000c10153c */
[----:B------:R-:W-:Y:S01]  /*20d60*/  ISETP.GT.AND P6, PT, R0, 0x68, P1 ;  /* 0x000000680000780c */ /* 0x000fe20000fc4270 */
[----:B------:R-:W-:-:S12]  /*20d70*/  FMUL R229, R229, R2 ;  /* 0x00000002e5e57220 */ /* 0x000fd80000400000 */
[----:B------:R-:W-:Y:S01]  /*20d80*/  @P6 STG.E.U16 desc[UR60][R6.64+0xd0], R228 ;  /* 0x0000d0e406006986 */ /* 0x000fe2000c10153c */
[----:B------:R-:W-:Y:S02]  /*20d90*/  ISETP.GT.AND P6, PT, R0, 0x69, P1 ;  /* 0x000000690000780c */ /* 0x000fe40000fc4270 */
[----:B------:R-:W-:Y:S01]  /*20da0*/  F2FP.BF16.F32.PACK_AB R229, RZ, R229 ;  /* 0x000000e5ffe5723e */ /* 0x000fe200000010ff */
[----:B------:R-:W-:-:S10]  /*20db0*/  FMUL R230, R230, R2 ;  /* 0x00000002e6e67220 */ /* 0x000fd40000400000 */
        /* <DEDUP_REMOVED lines=729> */
[C---:B------:R-:W-:Y:S02]  /*23b50*/  ISETP.GT.AND P6, PT, R0.reuse, 0xe8, P0 ;  /* 0x000000e80000780c */ /* 0x040fe400007c4270 */
[----:B------:R-:W-:Y:S02]  /*23b60*/  ISETP.GT.AND P0, PT, R0, 0xe9, P0 ;  /* 0x000000e90000780c */ /* 0x000fe40000704270 */
[----:B------:R-:W-:Y:S01]  /*23b70*/  F2FP.BF16.F32.PACK_AB R45, RZ, R45 ;  /* 0x0000002dff2d723e */ /* 0x000fe200000010ff */
[-C--:B------:R-:W-:Y:S01]  /*23b80*/  FMUL R44, R44, R2.reuse ;  /* 0x000000022c2c7220 */ /* 0x080fe20000400000 */
[----:B------:R-:W-:-:S09]  /*23b90*/  FMUL R46, R46, R2 ;  /* 0x000000022e2e7220 */ /* 0x000fd20000400000 */
[----:B------:R-:W-:Y:S01]  /*23ba0*/  @P0 STG.E.U16 desc[UR60][R12.64+0x1d2], R45 ;  /* 0x0001d22d0c000986 */ /* 0x000fe2000c10153c */
[C---:B------:R-:W-:Y:S02]  /*23bb0*/  ISETP.GT.AND P0, PT, R0.reuse, 0xe8, P5 ;  /* 0x000000e80000780c */ /* 0x040fe40002f04270 */
[----:B------:R-:W-:Y:S02]  /*23bc0*/  F2FP.BF16.F32.PACK_AB R44, RZ, R44 ;  /* 0x0000002cff2c723e */ /* 0x000fe400000010ff */
[----:B------:R-:W-:Y:S02]  /*23bd0*/  F2FP.BF16.F32.PACK_AB R46, RZ, R46 ;  /* 0x0000002eff2e723e */ /* 0x000fe400000010ff */
[----:B------:R-:W-:Y:S01]  /*23be0*/  ISETP.GT.AND P5, PT, R0, 0xe9, P5 ;  /* 0x000000e90000780c */ /* 0x000fe20002fa4270 */
[----:B------:R0:W-:Y:S01]  /*23bf0*/  @P6 STG.E.U16 desc[UR60][R12.64+0x1d0], R44 ;  /* 0x0001d02c0c006986 */ /* 0x0001e2000c10153c */
[-C--:B------:R-:W-:Y:S01]  /*23c00*/  FMUL R47, R47, R2.reuse ;  /* 0x000000022f2f7220 */ /* 0x080fe20000400000 */
[----:B------:R-:W-:-:S04]  /*23c10*/  FMUL R32, R32, R2 ;  /* 0x0000000220207220 */ /* 0x000fc80000400000 */
[----:B------:R-:W-:Y:S01]  /*23c20*/  @P0 STG.E.U16 desc[UR60][R14.64+0x1d0], R46 ;  /* 0x0001d02e0e000986 */ /* 0x000fe2000c10153c */
[----:B------:R-:W-:Y:S02]  /*23c30*/  ISETP.GT.AND P0, PT, R0, 0xe0, P1 ;  /* 0x000000e00000780c */ /* 0x000fe40000f04270 */
[----:B------:R-:W-:Y:S02]  /*23c40*/  F2FP.BF16.F32.PACK_AB R47, RZ, R47 ;  /* 0x0000002fff2f723e */ /* 0x000fe400000010ff */
[----:B------:R-:W-:-:S03]  /*23c50*/  F2FP.BF16.F32.PACK_AB R32, RZ, R32 ;  /* 0x00000020ff20723e */ /* 0x000fc600000010ff */
[----:B------:R-:W-:Y:S01]  /*23c60*/  @P5 STG.E.U16 desc[UR60][R14.64+0x1d2], R47 ;  /* 0x0001d22f0e005986 */ /* 0x000fe2000c10153c */
[----:B------:R-:W-:Y:S01]  /*23c70*/  ISETP.GT.AND P5, PT, R0, 0xe1, P1 ;  /* 0x000000e10000780c */ /* 0x000fe20000fa4270 */
[----:B------:R-:W-:-:S04]  /*23c80*/  FMUL R33, R33, R2 ;  /* 0x0000000221217220 */ /* 0x000fc80000400000 */
[----:B------:R-:W-:Y:S01]  /*23c90*/  @P0 STG.E.U16 desc[UR60][R6.64+0x1c0], R32 ;  /* 0x0001c02006000986 */ /* 0x000fe2000c10153c */
[----:B------:R-:W-:Y:S01]  /*23ca0*/  ISETP.GT.AND P0, PT, R0, 0xe0, P4 ;  /* 0x000000e00000780c */ /* 0x000fe20002704270 */
[----:B------:R-:W-:Y:S01]  /*23cb0*/  FMUL R34, R34, R2 ;  /* 0x0000000222227220 */ /* 0x000fe20000400000 */
[----:B------:R-:W-:-:S04]  /*23cc0*/  F2FP.BF16.F32.PACK_AB R33, RZ, R33 ;  /* 0x00000021ff21723e */ /* 0x000fc800000010ff */
[----:B------:R-:W-:Y:S01]  /*23cd0*/  F2FP.BF16.F32.PACK_AB R34, RZ, R34 ;  /* 0x00000022ff22723e */ /* 0x000fe200000010ff */
[----:B------:R-:W-:Y:S01]  /*23ce0*/  @P5 STG.E.U16 desc[UR60][R6.64+0x1c2], R33 ;  /* 0x0001c22106005986 */ /* 0x000fe2000c10153c */
[----:B------:R-:W-:Y:S01]  /*23cf0*/  ISETP.GT.AND P5, PT, R0, 0xe1, P4 ;  /* 0x000000e10000780c */ /* 0x000fe200027a4270 */
[----:B------:R-:W-:-:S04]  /*23d00*/  FMUL R35, R35, R2 ;  /* 0x0000000223237220 */ /* 0x000fc80000400000 */
[----:B------:R-:W-:Y:S01]  /*23d10*/  @P0 STG.E.U16 desc[UR60][R4.64+0x1c0], R34 ;  /* 0x0001c02204000986 */ /* 0x000fe2000c10153c */
[C---:B------:R-:W-:Y:S02]  /*23d20*/  ISETP.GT.AND P0, PT, R0.reuse, 0xe8, P1 ;  /* 0x000000e80000780c */ /* 0x040fe40000f04270 */
[----:B------:R-:W-:Y:S01]  /*23d30*/  ISETP.GT.AND P1, PT, R0, 0xe9, P1 ;  /* 0x000000e90000780c */ /* 0x000fe20000f24270 */
[-C--:B------:R-:W-:Y:S01]  /*23d40*/  FMUL R36, R36, R2.reuse ;  /* 0x0000000224247220 */ /* 0x080fe20000400000 */
[----:B------:R-:W-:Y:S01]  /*23d50*/  F2FP.BF16.F32.PACK_AB R35, RZ, R35 ;  /* 0x00000023ff23723e */ /* 0x000fe200000010ff */
[----:B------:R-:W-:-:S03]  /*23d60*/  FMUL R37, R37, R2 ;  /* 0x0000000225257220 */ /* 0x000fc60000400000 */
[----:B------:R-:W-:Y:S01]  /*23d70*/  F2FP.BF16.F32.PACK_AB R36, RZ, R36 ;  /* 0x00000024ff24723e */ /* 0x000fe200000010ff */
[----:B------:R-:W-:Y:S01]  /*23d80*/  @P5 STG.E.U16 desc[UR60][R4.64+0x1c2], R35 ;  /* 0x0001c22304005986 */ /* 0x000fe2000c10153c */
[----:B------:R-:W-:Y:S02]  /*23d90*/  F2FP.BF16.F32.PACK_AB R37, RZ, R37 ;  /* 0x00000025ff25723e */ /* 0x000fe400000010ff */
[----:B------:R-:W-:-:S03]  /*23da0*/  ISETP.GT.AND P5, PT, R0, 0xe8, P4 ;  /* 0x000000e80000780c */ /* 0x000fc600027a4270 */
[----:B0-----:R-:W-:Y:S02]  /*23db0*/  @P1 IMAD.MOV.U32 R12, RZ, RZ, R6 ;  /* 0x000000ffff0c1224 */ /* 0x001fe400078e0006 */
[----:B------:R-:W-:Y:S02]  /*23dc0*/  @P1 IMAD.MOV.U32 R13, RZ, RZ, R7 ;  /* 0x000000ffff0d1224 */ /* 0x000fe400078e0007 */
[----:B------:R-:W-:Y:S01]  /*23dd0*/  FMUL R38, R38, R2 ;  /* 0x0000000226267220 */ /* 0x000fe20000400000 */
[----:B------:R-:W-:Y:S01]  /*23de0*/  @P0 STG.E.U16 desc[UR60][R6.64+0x1d0], R36 ;  /* 0x0001d02406000986 */ /* 0x000fe2000c10153c */
[----:B------:R-:W-:-:S03]  /*23df0*/  ISETP.GT.AND P4, PT, R0, 0xe9, P4 ;  /* 0x000000e90000780c */ /* 0x000fc60002784270 */
[----:B------:R-:W-:Y:S01]  /*23e00*/  @P1 STG.E.U16 desc[UR60][R12.64+0x1d2], R37 ;  /* 0x0001d2250c001986 */ /* 0x000fe2000c10153c */
[----:B------:R-:W-:Y:S01]  /*23e10*/  ISETP.GT.AND P1, PT, R0, 0xe0, P3 ;  /* 0x000000e00000780c */ /* 0x000fe20001f24270 */
[----:B------:R-:W-:Y:S01]  /*23e20*/  FMUL R39, R39, R2 ;  /* 0x0000000227277220 */ /* 0x000fe20000400000 */
[----:B------:R-:W-:Y:S01]  /*23e30*/  F2FP.BF16.F32.PACK_AB R38, RZ, R38 ;  /* 0x00000026ff26723e */ /* 0x000fe200000010ff */
[----:B------:R-:W-:Y:S01]  /*23e40*/  FMUL R24, R24, R2 ;  /* 0x0000000218187220 */ /* 0x000fe20000400000 */
[C---:B------:R-:W-:Y:S02]  /*23e50*/  ISETP.GT.AND P0, PT, R0.reuse, 0xe1, P3 ;  /* 0x000000e10000780c */ /* 0x040fe40001f04270 */
[----:B------:R-:W-:Y:S01]  /*23e60*/  F2FP.BF16.F32.PACK_AB R39, RZ, R39 ;  /* 0x00000027ff27723e */ /* 0x000fe200000010ff */
[----:B------:R-:W-:Y:S01]  /*23e70*/  @P5 STG.E.U16 desc[UR60][R4.64+0x1d0], R38 ;  /* 0x0001d02604005986 */ /* 0x000fe2000c10153c */
[----:B------:R-:W-:Y:S02]  /*23e80*/  F2FP.BF16.F32.PACK_AB R24, RZ, R24 ;  /* 0x00000018ff18723e */ /* 0x000fe400000010ff */
[----:B------:R-:W-:Y:S01]  /*23e90*/  ISETP.GT.AND P5, PT, R0, 0xe0, P2 ;  /* 0x000000e00000780c */ /* 0x000fe200017a4270 */
[-C--:B------:R-:W-:Y:S01]  /*23ea0*/  FMUL R25, R25, R2.reuse ;  /* 0x0000000219197220 */ /* 0x080fe20000400000 */
[----:B------:R0:W-:Y:S01]  /*23eb0*/  @P4 STG.E.U16 desc[UR60][R4.64+0x1d2], R39 ;  /* 0x0001d22704004986 */ /* 0x0001e2000c10153c */
[----:B------:R-:W-:-:S03]  /*23ec0*/  FMUL R26, R26, R2 ;  /* 0x000000021a1a7220 */ /* 0x000fc60000400000 */
[----:B------:R-:W-:Y:S01]  /*23ed0*/  @P1 STG.E.U16 desc[UR60][R10.64+0x1c0], R24 ;  /* 0x0001c0180a001986 */ /* 0x000fe2000c10153c */
[C---:B------:R-:W-:Y:S02]  /*23ee0*/  ISETP.GT.AND P1, PT, R0.reuse, 0xe1, P2 ;  /* 0x000000e10000780c */ /* 0x040fe40001724270 */
[----:B------:R-:W-:Y:S02]  /*23ef0*/  F2FP.BF16.F32.PACK_AB R25, RZ, R25 ;  /* 0x00000019ff19723e */ /* 0x000fe400000010ff */
[C---:B------:R-:W-:Y:S01]  /*23f00*/  ISETP.GT.AND P4, PT, R0.reuse, 0xe8, P2 ;  /* 0x000000e80000780c */ /* 0x040fe20001784270 */
[----:B------:R-:W-:Y:S01]  /*23f10*/  FMUL R27, R27, R2 ;  /* 0x000000021b1b7220 */ /* 0x000fe20000400000 */
[----:B------:R-:W-:Y:S01]  /*23f20*/  F2FP.BF16.F32.PACK_AB R26, RZ, R26 ;  /* 0x0000001aff1a723e */ /* 0x000fe200000010ff */
[----:B0-----:R-:W-:Y:S01]  /*23f30*/  @P5 IMAD.MOV.U32 R4, RZ, RZ, R8 ;  /* 0x000000ffff045224 */ /* 0x001fe200078e0008 */
[----:B------:R-:W-:Y:S01]  /*23f40*/  @P0 STG.E.U16 desc[UR60][R10.64+0x1c2], R25 ;  /* 0x0001c2190a000986 */ /* 0x000fe2000c10153c */
[----:B------:R-:W-:Y:S01]  /*23f50*/  @P5 IMAD.MOV.U32 R5, RZ, RZ, R9 ;  /* 0x000000ffff055224 */ /* 0x000fe200078e0009 */
[----:B------:R-:W-:-:S02]  /*23f60*/  ISETP.GT.AND P0, PT, R0, 0xe8, P3 ;  /* 0x000000e80000780c */ /* 0x000fc40001f04270 */
[----:B------:R-:W-:Y:S01]  /*23f70*/  ISETP.GT.AND P3, PT, R0, 0xe9, P3 ;  /* 0x000000e90000780c */ /* 0x000fe20001f64270 */
[-C--:B------:R-:W-:Y:S01]  /*23f80*/  FMUL R28, R28, R2.reuse ;  /* 0x000000021c1c7220 */ /* 0x080fe20000400000 */
[----:B------:R-:W-:Y:S01]  /*23f90*/  ISETP.GT.AND P2, PT, R0, 0xe9, P2 ;  /* 0x000000e90000780c */ /* 0x000fe20001744270 */
[----:B------:R0:W-:Y:S01]  /*23fa0*/  @P5 STG.E.U16 desc[UR60][R4.64+0x1c0], R26 ;  /* 0x0001c01a04005986 */ /* 0x0001e2000c10153c */
[-C--:B------:R-:W-:Y:S01]  /*23fb0*/  FMUL R29, R29, R2.reuse ;  /* 0x000000021d1d7220 */ /* 0x080fe20000400000 */
[----:B------:R-:W-:Y:S01]  /*23fc0*/  F2FP.BF16.F32.PACK_AB R27, RZ, R27 ;  /* 0x0000001bff1b723e */ /* 0x000fe200000010ff */
[-C--:B------:R-:W-:Y:S01]  /*23fd0*/  FMUL R30, R30, R2.reuse ;  /* 0x000000021e1e7220 */ /* 0x080fe20000400000 */
[----:B------:R-:W-:Y:S01]  /*23fe0*/  FMUL R31, R31, R2 ;  /* 0x000000021f1f7220 */ /* 0x000fe20000400000 */
[----:B------:R-:W-:Y:S02]  /*23ff0*/  F2FP.BF16.F32.PACK_AB R28, RZ, R28 ;  /* 0x0000001cff1c723e */ /* 0x000fe400000010ff */
[----:B------:R-:W-:-:S02]  /*24000*/  F2FP.BF16.F32.PACK_AB R29, RZ, R29 ;  /* 0x0000001dff1d723e */ /* 0x000fc400000010ff */
[----:B0-----:R-:W-:Y:S01]  /*24010*/  @P1 MOV R4, R8 ;  /* 0x0000000800041202 */ /* 0x001fe20000000f00 */
[----:B------:R-:W-:Y:S01]  /*24020*/  @P1 IMAD.MOV.U32 R5, RZ, RZ, R9 ;  /* 0x000000ffff051224 */ /* 0x000fe200078e0009 */
[----:B------:R-:W-:Y:S02]  /*24030*/  F2FP.BF16.F32.PACK_AB R30, RZ, R30 ;  /* 0x0000001eff1e723e */ /* 0x000fe400000010ff */
[----:B------:R-:W-:Y:S02]  /*24040*/  F2FP.BF16.F32.PACK_AB R31, RZ, R31 ;  /* 0x0000001fff1f723e */ /* 0x000fe400000010ff */
[----:B------:R0:W-:Y:S04]  /*24050*/  @P1 STG.E.U16 desc[UR60][R4.64+0x1c2], R27 ;  /* 0x0001c21b04001986 */ /* 0x0001e8000c10153c */
[----:B------:R1:W-:Y:S04]  /*24060*/  @P0 STG.E.U16 desc[UR60][R10.64+0x1d0], R28 ;  /* 0x0001d01c0a000986 */ /* 0x0003e8000c10153c */
[----:B------:R1:W-:Y:S01]  /*24070*/  @P3 STG.E.U16 desc[UR60][R10.64+0x1d2], R29 ;  /* 0x0001d21d0a003986 */ /* 0x0003e2000c10153c */
[----:B0-----:R-:W-:-:S02]  /*24080*/  @P4 IMAD.MOV.U32 R4, RZ, RZ, R8 ;  /* 0x000000ffff044224 */ /* 0x001fc400078e0008 */
[----:B------:R-:W-:-:S05]  /*24090*/  @P4 IMAD.MOV.U32 R5, RZ, RZ, R9 ;  /* 0x000000ffff054224 */ /* 0x000fca00078e0009 */
[----:B------:R1:W-:Y:S04]  /*240a0*/  @P4 STG.E.U16 desc[UR60][R4.64+0x1d0], R30 ;  /* 0x0001d01e04004986 */ /* 0x0003e8000c10153c */
[----:B------:R1:W-:Y:S02]  /*240b0*/  @P2 STG.E.U16 desc[UR60][R8.64+0x1d2], R31 ;  /* 0x0001d21f08002986 */ /* 0x0003e4000c10153c */
.L_x_740:
[----:B------:R-:W-:Y:S05]  /*240c0*/  BSYNC B0 ;  /* 0x0000000000007941 */ /* 0x000fea0003800000 */
.L_x_28:
[----:B01----:R-:W2:Y:S04]  /*240d0*/  LDL.LU R5, [R1+0x294] ;  /* 0x0002940001057983 */ /* 0x003ea80000300800 */
[----:B------:R-:W2:Y:S01]  /*240e0*/  LDL.LU R4, [R1+0x298] ;  /* 0x0002980001047983 */ /* 0x000ea20000300800 */
[----:B------:R-:W-:Y:S01]  /*240f0*/  ULDC UR4, c[0x0][0xc] ;  /* 0x0000030000047ab9 */ /* 0x000fe20000000800 */
[----:B------:R-:W-:Y:S01]  /*24100*/  ULDC UR5, c[0x0][0x10] ;  /* 0x0000040000057ab9 */ /* 0x000fe20000000800 */
[----:B------:R-:W2:Y:S01]  /*24110*/  LDC R3, c[0x0][0x14] ;  /* 0x00000500ff037b82 */ /* 0x000ea20000000800 */
[----:B------:R-:W-:Y:S01]  /*24120*/  UIMAD.WIDE.U32 UR4, UR4, UR5, URZ ;  /* 0x00000005040472a5 */ /* 0x000fe2000f8e003f */
[----:B------:R-:W-:-:S05]  /*24130*/  PRMT R0, RZ, 0x7610, R0 ;  /* 0x00007610ff007816 */ /* 0x000fca0000000000 */
[----:B--2---:R-:W-:-:S04]  /*24140*/  IMAD.WIDE.U32 R4, R3, UR4, R4 ;  /* 0x0000000403047c25 */ /* 0x004fc8000f8e0004 */
[----:B------:R-:W-:Y:S01]  /*24150*/  IMAD R3, R3, UR5, RZ ;  /* 0x0000000503037c24 */ /* 0x000fe2000f8e02ff */
[----:B------:R-:W-:Y:S01]  /*24160*/  ULDC.64 UR4, c[0x0][0x650] ;  /* 0x0001940000047ab9 */ /* 0x000fe20000000a00 */
[----:B----4-:R-:W-:Y:S02]  /*24170*/  MOV R21, R4 ;  /* 0x0000000400157202 */ /* 0x010fe40000000f00 */
[----:B------:R-:W-:Y:S01]  /*24180*/  ISETP.GE.U32.AND P0, PT, R4, UR4, PT ;  /* 0x0000000404007c0c */ /* 0x000fe2000bf06070 */
[----:B------:R-:W-:Y:S01]  /*24190*/  IMAD.IADD R23, R5, 0x1, R3 ;  /* 0x0000000105177824 */ /* 0x000fe200078e0203 */
[----:B------:R-:W-:Y:S02]  /*241a0*/  UMOV UR4, 0xffffffff ;  /* 0xffffffff00047882 */ /* 0x000fe40000000000 */
[----:B------:R-:W-:Y:S02]  /*241b0*/  IMAD.U32 R3, RZ, RZ, UR4 ;  /* 0x00000004ff037e24 */ /* 0x000fe4000f8e00ff */
[----:B------:R0:W-:Y:S01]  /*241c0*/  STL [R1+0x294], R23 ;  /* 0x0002941701007387 */ /* 0x0001e20000100800 */
[----:B------:R-:W-:Y:S01]  /*241d0*/  ISETP.GE.U32.AND.EX P0, PT, R23, UR5, PT, P0 ;  /* 0x0000000517007c0c */ /* 0x000fe2000bf06100 */
[----:B------:R-:W-:-:S02]  /*241e0*/  UMOV UR5, 0xffffffff ;  /* 0xffffffff00057882 */ /* 0x000fc40000000000 */
[----:B------:R0:W-:Y:S01]  /*241f0*/  STL [R1+0x298], R21 ;  /* 0x0002981501007387 */ /* 0x0001e20000100800 */
[----:B------:R-:W-:-:S03]  /*24200*/  IMAD.U32 R18, RZ, RZ, UR5 ;  /* 0x00000005ff127e24 */ /* 0x000fc6000f8e00ff */
[----:B------:R0:W-:Y:S06]  /*24210*/  STL [R1+0x288], R3 ;  /* 0x0002880301007387 */ /* 0x0001ec0000100800 */
[----:B------:R-:W-:Y:S05]  /*24220*/  @P0 BRA `(.L_x_741) ;  /* 0x0000000400840947 */ /* 0x000fea0003800000 */
[----:B-----5:R-:W1:Y:S01]  /*24230*/  S2R R17, SR_CTAID.X ;  /* 0x0000000000117919 */ /* 0x020e620000002500 */
[----:B------:R-:W2:Y:S01]  /*24240*/  LDC.64 R10, c[0x0][0x628] ;  /* 0x00018a00ff0a7b82 */ /* 0x000ea20000000a00 */
[----:B------:R-:W-:Y:S01]  /*24250*/  ULDC UR4, c[0x0][0x150] ;  /* 0x0000540000047ab9 */ /* 0x000fe20000000800 */
[----:B------:R-:W-:Y:S01]  /*24260*/  IMAD.MOV.U32 R8, RZ, RZ, R21 ;  /* 0x000000ffff087224 */ /* 0x000fe200078e0015 */
[----:B------:R-:W4:Y:S01]  /*24270*/  S2R R19, SR_CTAID.Y ;  /* 0x0000000000137919 */ /* 0x000f220000002600 */
[----:B------:R-:W-:-:S04]  /*24280*/  IMAD.MOV.U32 R9, RZ, RZ, R23 ;  /* 0x000000ffff097224 */ /* 0x000fc800078e0017 */
[----:B------:R-:W0:Y:S08]  /*24290*/  LDC R20, c[0x0][0x144] ;  /* 0x00005100ff147b82 */ /* 0x000e300000000800 */
[----:B------:R-:W0:Y:S08]  /*242a0*/  LDC R12, c[0x0][0x630] ;  /* 0x00018c00ff0c7b82 */ /* 0x000e300000000800 */
[----:B------:R-:W0:Y:S01]  /*242b0*/  LDC.64 R14, c[0x0][0x620] ;  /* 0x00018800ff0e7b82 */ /* 0x000e220000000a00 */
[----:B--2---:R-:W-:-:S04]  /*242c0*/  ISETP.NE.U32.AND P0, PT, R10, RZ, PT ;  /* 0x000000ff0a00720c */ /* 0x004fc80003f05070 */
[----:B------:R-:W-:Y:S02]  /*242d0*/  ISETP.NE.AND.EX P0, PT, R11, RZ, PT, P0 ;  /* 0x000000ff0b00720c */ /* 0x000fe40003f05300 */
[----:B-1----:R-:W-:-:S05]  /*242e0*/  I2FP.F32.U32 R0, R17 ;  /* 0x0000001100007245 */ /* 0x002fca0000201000 */
[----:B------:R-:W-:-:S04]  /*242f0*/  FMUL R0, R0, UR4 ;  /* 0x0000000400007c20 */ /* 0x000fc80008400000 */
[----:B------:R1:W2:Y:S02]  /*24300*/  F2I.U32.TRUNC.NTZ R18, R0 ;  /* 0x0000000000127305 */ /* 0x0002a4000020f000 */
[----:B----4-:R-:W-:Y:S05]  /*24310*/  @!P0 BRA `(.L_x_742) ;  /* 0x0000000000288947 */ /* 0x010fea0003800000 */
[----:B-1----:R-:W0:Y:S02]  /*24320*/  LDC R0, c[0x0][0x634] ;  /* 0x00018d00ff007b82 */ /* 0x002e240000000800 */
[----:B0-----:R-:W-:-:S04]  /*24330*/  IADD3 R3, P0, R21, R0, RZ ;  /* 0x0000000015037210 */ /* 0x001fc80007f1e0ff */
[----:B------:R-:W-:-:S05]  /*24340*/  IADD3.X R13, RZ, R23, RZ, P0, !PT ;  /* 0x00000017ff0d7210 */ /* 0x000fca00007fe4ff */
[----:B------:R-:W-:-:S04]  /*24350*/  IMAD.WIDE.U32 R4, R13, R10, RZ ;  /* 0x0000000a0d047225 */ /* 0x000fc800078e00ff */
[----:B------:R-:W-:-:S04]  /*24360*/  IMAD.WIDE.U32 R6, P0, R3, R11, R4 ;  /* 0x0000000b03067225 */ /* 0x000fc80007800004 */
[----:B------:R-:W-:-:S04]  /*24370*/  IMAD.WIDE.U32 R4, R3, R10, RZ ;  /* 0x0000000a03047225 */ /* 0x000fc800078e00ff */
[----:B------:R-:W-:Y:S01]  /*24380*/  IMAD.X R9, RZ, RZ, RZ, P0 ;  /* 0x000000ffff097224 */ /* 0x000fe200000e06ff */
[----:B------:R-:W-:Y:S01]  /*24390*/  IADD3 RZ, P0, R5, R6, RZ ;  /* 0x0000000605ff7210 */ /* 0x000fe20007f1e0ff */
[----:B------:R-:W-:-:S04]  /*243a0*/  IMAD.MOV.U32 R8, RZ, RZ, R7 ;  /* 0x000000ffff087224 */ /* 0x000fc800078e0007 */
[----:B------:R-:W-:-:S08]  /*243b0*/  IMAD.WIDE.U32.X R8, R13, R11, R8, P0 ;  /* 0x0000000b0d087225 */ /* 0x000fd000000e0408 */
.L_x_742:
[----:B------:R-:W4:Y:S01]  /*243c0*/  LDC.64 R24, c[0x0][0x640] ;  /* 0x00019000ff187b82 */ /* 0x000f220000000a00 */
[-CC-:B0-----:R-:W-:Y:S01]  /*243d0*/  SHF.R.U64 R27, R8, R12.reuse, R9.reuse ;  /* 0x0000000c081b7219 */ /* 0x181fe20000001209 */
[----:B--2---:R-:W-:Y:S01]  /*243e0*/  IMAD.MOV R18, RZ, RZ, -R18 ;  /* 0x000000ffff127224 */ /* 0x004fe200078e0a12 */
[----:B-1----:R-:W-:Y:S01]  /*243f0*/  SHF.R.U32.HI R0, RZ, R12, R9 ;  /* 0x0000000cff007219 */ /* 0x002fe20000011609 */
[----:B------:R-:W-:Y:S01]  /*24400*/  ULDC UR4, c[0x0][0x154] ;  /* 0x0000550000047ab9 */ /* 0x000fe20000000800 */
[----:B------:R-:W-:Y:S01]  /*24410*/  IADD3 R3, P0, RZ, -R27, RZ ;  /* 0x8000001bff037210 */ /* 0x000fe20007f1e0ff */
[----:B------:R-:W-:Y:S01]  /*24420*/  IMAD R17, R20, R18, R17 ;  /* 0x0000001214117224 */ /* 0x000fe200078e0211 */
[----:B------:R-:W-:Y:S01]  /*24430*/  MOV R4, R21 ;  /* 0x0000001500047202 */ /* 0x000fe20000000f00 */
[----:B------:R-:W0:Y:S01]  /*24440*/  LDC R6, c[0x0][0x618] ;  /* 0x00018600ff067b82 */ /* 0x000e220000000800 */
[----:B------:R-:W-:Y:S02]  /*24450*/  IMAD.MOV.U32 R7, RZ, RZ, 0x1 ;  /* 0x00000001ff077424 */ /* 0x000fe400078e00ff */
[----:B------:R-:W-:-:S04]  /*24460*/  IMAD.X R5, RZ, RZ, ~R0, P0 ;  /* 0x000000ffff057224 */ /* 0x000fc800000e0e00 */
[-C--:B------:R-:W-:Y:S01]  /*24470*/  IMAD R0, R5, R14.reuse, RZ ;  /* 0x0000000e05007224 */ /* 0x080fe200078e02ff */
[----:B------:R-:W1:Y:S01]  /*24480*/  LDC R8, c[0x0][0x608] ;  /* 0x00018200ff087b82 */ /* 0x000e620000000800 */
[----:B------:R-:W-:Y:S02]  /*24490*/  IMAD.MOV.U32 R5, RZ, RZ, R23 ;  /* 0x000000ffff057224 */ /* 0x000fe400078e0017 */
[----:B------:R-:W-:-:S05]  /*244a0*/  IMAD.WIDE.U32 R4, R3, R14, R4 ;  /* 0x0000000e03047225 */ /* 0x000fca00078e0004 */
[----:B------:R-:W2:Y:S01]  /*244b0*/  LDC R22, c[0x0][0x658] ;  /* 0x00019600ff167b82 */ /* 0x000ea20000000800 */
[----:B------:R-:W-:Y:S01]  /*244c0*/  IMAD R3, R3, R15, R0 ;  /* 0x0000000f03037224 */ /* 0x000fe200078e0200 */
[----:B------:R-:W-:Y:S02]  /*244d0*/  I2FP.F32.U32 R0, R19 ;  /* 0x0000001300007245 */ /* 0x000fe40000201000 */
[----:B----4-:R-:W-:Y:S01]  /*244e0*/  ISETP.NE.U32.AND P0, PT, R24, RZ, PT ;  /* 0x000000ff1800720c */ /* 0x010fe20003f05070 */
[----:B------:R-:W-:Y:S02]  /*244f0*/  IMAD.IADD R3, R5, 0x1, R3 ;  /* 0x0000000105037824 */ /* 0x000fe400078e0203 */
[----:B------:R-:W-:Y:S01]  /*24500*/  FMUL R0, R0, UR4 ;  /* 0x0000000400007c20 */ /* 0x000fe20008400000 */
[----:B------:R-:W4:Y:S01]  /*24510*/  LDC R18, c[0x0][0x148] ;  /* 0x00005200ff127b82 */ /* 0x000f220000000800 */
[----:B------:R-:W-:Y:S01]  /*24520*/  ISETP.NE.AND.EX P0, PT, R25, RZ, PT, P0 ;  /* 0x000000ff1900720c */ /* 0x000fe20003f05300 */
[----:B------:R-:W-:Y:S01]  /*24530*/  IMAD.MOV.U32 R5, RZ, RZ, -0x1 ;  /* 0xffffffffff057424 */ /* 0x000fe200078e00ff */
[-CC-:B0-----:R-:W-:Y:S01]  /*24540*/  SHF.R.U64 R12, R4, R6.reuse, R3.reuse ;  /* 0x00000006040c7219 */ /* 0x181fe20000001203 */
[----:B------:R0:W0:Y:S01]  /*24550*/  F2I.U32.TRUNC.NTZ R13, R0 ;  /* 0x00000000000d7305 */ /* 0x000022000020f000 */
[----:B------:R-:W-:-:S03]  /*24560*/  SHF.R.U32.HI R3, RZ, R6, R3 ;  /* 0x00000006ff037219 */ /* 0x000fc60000011603 */
[----:B------:R-:W0:Y:S01]  /*24570*/  LDC R15, c[0x0][0x600] ;  /* 0x00018000ff0f7b82 */ /* 0x000e220000000800 */
[-CC-:B-1----:R-:W-:Y:S02]  /*24580*/  SHF.R.U64 R10, R12, R8.reuse, R3.reuse ;  /* 0x000000080c0a7219 */ /* 0x182fe40000001203 */
[----:B------:R-:W-:-:S05]  /*24590*/  SHF.R.U32.HI R3, RZ, R8, R3 ;  /* 0x00000008ff037219 */ /* 0x000fca0000011603 */
[----:B------:R-:W1:Y:S01]  /*245a0*/  LDC R20, c[0x0][0x648] ;  /* 0x00019200ff147b82 */ /* 0x000e620000000800 */
[-C--:B--2---:R-:W-:Y:S02]  /*245b0*/  SHF.L.U32 R4, R5, R22.reuse, RZ ;  /* 0x0000001605047219 */ /* 0x084fe400000006ff */
[-CC-:B------:R-:W-:Y:S02]  /*245c0*/  SHF.R.U64 R14, R10, R22.reuse, R3.reuse ;  /* 0x000000160a0e7219 */ /* 0x180fe40000001203 */
[----:B------:R-:W-:Y:S02]  /*245d0*/  SHF.R.U32.HI R5, RZ, R22, R3 ;  /* 0x00000016ff057219 */ /* 0x000fe40000011603 */
[----:B------:R-:W-:Y:S01]  /*245e0*/  LOP3.LUT R21, RZ, R4, RZ, 0x33, !PT ;  /* 0x00000004ff157212 */ /* 0x000fe200078e33ff */
[----:B------:R-:W2:Y:S01]  /*245f0*/  LDC R23, c[0x0][0x638] ;  /* 0x00018e00ff177b82 */ /* 0x000ea20000000800 */
[----:B------:R-:W-:Y:S02]  /*24600*/  SHF.L.U32 R22, R7, R22, RZ ;  /* 0x0000001607167219 */ /* 0x000fe400000006ff */
[----:B------:R-:W-:-:S05]  /*24610*/  MOV R4, R14 ;  /* 0x0000000e00047202 */ /* 0x000fca0000000f00 */
[----:B------:R-:W0:Y:S01]  /*24620*/  LDC R26, c[0x0][0x610] ;  /* 0x00018400ff1a7b82 */ /* 0x000e220000000800 */
[----:B------:R-:W-:Y:S05]  /*24630*/  @!P0 BRA `(.L_x_743) ;  /* 0x0000000000288947 */ /* 0x000fea0003800000 */
[----:B------:R-:W5:Y:S02]  /*24640*/  LDC R3, c[0x0][0x64c] ;  /* 0x00019300ff037b82 */ /* 0x000f640000000800 */
[----:B-----5:R-:W-:-:S05]  /*24650*/  IADD3 R3, P0, R14, R3, RZ ;  /* 0x000000030e037210 */ /* 0x020fca0007f1e0ff */
[----:B------:R-:W-:-:S04]  /*24660*/  IMAD.X R11, RZ, RZ, R5, P0 ;  /* 0x000000ffff0b7224 */ /* 0x000fc800000e0605 */
[----:B------:R-:W-:-:S04]  /*24670*/  IMAD.WIDE.U32 R4, R11, R24, RZ ;  /* 0x000000180b047225 */ /* 0x000fc800078e00ff */
[----:B------:R-:W-:-:S04]  /*24680*/  IMAD.WIDE.U32 R6, P0, R3, R25, R4 ;  /* 0x0000001903067225 */ /* 0x000fc80007800004 */
[----:B------:R-:W-:-:S04]  /*24690*/  IMAD.WIDE.U32 R4, R3, R24, RZ ;  /* 0x0000001803047225 */ /* 0x000fc800078e00ff */
[----:B------:R-:W-:Y:S01]  /*246a0*/  IMAD.X R9, RZ, RZ, RZ, P0 ;  /* 0x000000ffff097224 */ /* 0x000fe200000e06ff */
[----:B------:R-:W-:Y:S01]  /*246b0*/  IADD3 RZ, P0, R5, R6, RZ ;  /* 0x0000000605ff7210 */ /* 0x000fe20007f1e0ff */
[----:B------:R-:W-:-:S04]  /*246c0*/  IMAD.MOV.U32 R8, RZ, RZ, R7 ;  /* 0x000000ffff087224 */ /* 0x000fc800078e0007 */
[----:B------:R-:W-:-:S08]  /*246d0*/  IMAD.WIDE.U32.X R4, R11, R25, R8, P0 ;  /* 0x000000190b047225 */ /* 0x000fd000000e0408 */
.L_x_743:
[----:B------:R-:W5:Y:S01]  /*246e0*/  LDC R3, c[0x0][0x65c] ;  /* 0x00019700ff037b82 */ /* 0x000f620000000800 */
[----:B01----:R-:W-:Y:S01]  /*246f0*/  SHF.R.U64 R0, R4, R20, R5 ;  /* 0x0000001404007219 */ /* 0x003fe20000001205 */
[----:B------:R-:W-:Y:S01]  /*24700*/  IMAD.MOV R13, RZ, RZ, -R13 ;  /* 0x000000ffff0d7224 */ /* 0x000fe200078e0a0d */
[----:B------:R-:W-:Y:S02]  /*24710*/  LOP3.LUT R5, R10, R21, RZ, 0xc0, !PT ;  /* 0x000000150a057212 */ /* 0x000fe400078ec0ff */
[----:B------:R-:W-:Y:S02]  /*24720*/  IADD3 R7, R15, -0x1, RZ ;  /* 0xffffffff0f077810 */ /* 0x000fe40007ffe0ff */
[----:B------:R-:W-:Y:S02]  /*24730*/  R2UR UR5, R27 ;  /* 0x000000001b0572ca */ /* 0x000fe400000e0000 */
[----:B------:R-:W-:Y:S02]  /*24740*/  LOP3.LUT R12, R12, R7, RZ, 0xc0, !PT ;  /* 0x000000070c0c7212 */ /* 0x000fe400078ec0ff */
[----:B-----5:R-:W-:Y:S01]  /*24750*/  ISETP.NE.AND P0, PT, R3, 0x1, PT ;  /* 0x000000010300780c */ /* 0x020fe20003f05270 */
[----:B------:R-:W-:-:S02]  /*24760*/  IMAD.MOV R3, RZ, RZ, -R0 ;  /* 0x000000ffff037224 */ /* 0x000fc400078e0a00 */
[----:B------:R-:W-:Y:S02]  /*24770*/  IMAD R0, R22, R0, R5 ;  /* 0x0000000016007224 */ /* 0x000fe400078e0205 */
[----:B--2---:R-:W-:-:S04]  /*24780*/  IMAD R3, R3, R23, R14 ;  /* 0x0000001703037224 */ /* 0x004fc800078e020e */
[----:B------:R-:W-:-:S04]  /*24790*/  IMAD R3, R3, R15, R12 ;  /* 0x0000000f03037224 */ /* 0x000fc800078e020c */
[----:B----4-:R-:W-:-:S04]  /*247a0*/  @P0 IMAD R17, R18, R13, R19 ;  /* 0x0000000d12110224 */ /* 0x010fc800078e0213 */
[----:B------:R-:W-:-:S05]  /*247b0*/  IMAD R0, R0, R26, R17 ;  /* 0x0000001a00007224 */ /* 0x000fca00078e0211 */
[----:B------:R-:W-:Y:S02]  /*247c0*/  SEL R4, R3, R0, !P0 ;  /* 0x0000000003047207 */ /* 0x000fe40004000000 */
[----:B------:R-:W-:Y:S01]  /*247d0*/  SEL R0, R0, R3, !P0 ;  /* 0x0000000300007207 */ /* 0x000fe20004000000 */
[----:B------:R-:W-:Y:S01]  /*247e0*/  IMAD.U32 R3, RZ, RZ, UR5 ;  /* 0x00000005ff037e24 */ /* 0x000fe2000f8e00ff */
[----:B------:R-:W-:Y:S02]  /*247f0*/  R2UR UR4, R4 ;  /* 0x00000000040472ca */ /* 0x000fe400000e0000 */
[----:B------:R-:W-:Y:S01]  /*24800*/  R2UR UR6, R0 ;  /* 0x00000000000672ca */ /* 0x000fe200000e0000 */
[----:B------:R-:W-:Y:S01]  /*24810*/  IMAD.MOV.U32 R0, RZ, RZ, 0x1 ;  /* 0x00000001ff007424 */ /* 0x000fe200078e00ff */
[----:B------:R1:W-:Y:S09]  /*24820*/  STL [R1+0x288], R3 ;  /* 0x0002880301007387 */ /* 0x0003f20000100800 */
[----:B------:R-:W-:-:S07]  /*24830*/  IMAD.U32 R18, RZ, RZ, UR4 ;  /* 0x00000004ff127e24 */ /* 0x000fce000f8e00ff */
.L_x_741:
[----:B------:R-:W-:Y:S02]  /*24840*/  LOP3.LUT P0, RZ, R0, 0xff, RZ, 0xc0, !PT ;  /* 0x000000ff00ff7812 */ /* 0x000fe4000780c0ff */
[----:B------:R-:W-:-:S11]  /*24850*/  MOV R19, UR6 ;  /* 0x0000000600137c02 */ /* 0x000fd60008000f00 */
[----:B------:R-:W-:Y:S05]  /*24860*/  @P0 BRA `(.L_x_744) ;  /* 0xfffffdc800300947 */ /* 0x000fea000383ffff */
[----:B------:R-:W-:Y:S05]  /*24870*/  EXIT ;  /* 0x000000000000794d */ /* 0x000fea0003800000 */
.L_x_3:
[----:B---3--:R-:W2:Y:S01]  /*24880*/  LDL R17, [R1+0x298] ;  /* 0x0002980001117983 */ /* 0x008ea20000100800 */
[----:B------:R-:W-:-:S03]  /*24890*/  ULDC.64 UR4, c[0x0][0x650] ;  /* 0x0001940000047ab9 */ /* 0x000fc60000000a00 */
[----:B------:R-:W3:Y:S01]  /*248a0*/  LDL R18, [R1+0x294] ;  /* 0x0002940001127983 */ /* 0x000ee20000100800 */
[----:B------:R-:W-:Y:S01]  /*248b0*/  PRMT R6, RZ, 0x7610, R6 ;  /* 0x00007610ff067816 */ /* 0x000fe20000000006 */
[----:B------:R-:W-:Y:S02]  /*248c0*/  IMAD.MOV.U32 R2, RZ, RZ, -0x1 ;  /* 0xffffffffff027424 */ /* 0x000fe400078e00ff */
[----:B------:R-:W-:Y:S02]  /*248d0*/  IMAD.MOV.U32 R3, RZ, RZ, -0x1 ;  /* 0xffffffffff037424 */ /* 0x000fe400078e00ff */
[----:B------:R-:W-:Y:S01]  /*248e0*/  IMAD.MOV.U32 R10, RZ, RZ, -0x1 ;  /* 0xffffffffff0a7424 */ /* 0x000fe200078e00ff */
[----:B--2---:R-:W-:-:S04]  /*248f0*/  ISETP.GE.U32.AND P0, PT, R17, UR4, PT ;  /* 0x0000000411007c0c */ /* 0x004fc8000bf06070 */
[----:B---3--:R-:W-:-:S13]  /*24900*/  ISETP.GE.U32.AND.EX P0, PT, R18, UR5, PT, P0 ;  /* 0x0000000512007c0c */ /* 0x008fda000bf06100 */
[----:B------:R-:W-:Y:S05]  /*24910*/  @P0 BRA `(.L_x_745) ;  /* 0x0000000400640947 */ /* 0x000fea0003800000 */
[----:B------:R-:W0:Y:S01]  /*24920*/  LDC.64 R10, c[0x0][0x628] ;  /* 0x00018a00ff0a7b82 */ /* 0x000e220000000a00 */
[----:B------:R-:W-:Y:S01]  /*24930*/  IMAD.MOV.U32 R8, RZ, RZ, R17 ;  /* 0x000000ffff087224 */ /* 0x000fe200078e0011 */
[----:B------:R-:W-:-:S06]  /*24940*/  MOV R9, R18 ;  /* 0x0000001200097202 */ /* 0x000fcc0000000f00 */
        /* <DEDUP_REMOVED lines=15> */
.L_x_746:
[--C-:B------:R-:W-:Y:S01]  /*24a40*/  SHF.R.U64 R10, R8, R12, R9.reuse ;  /* 0x0000000c080a7219 */ /* 0x100fe20000001209 */
[----:B------:R-:W-:Y:S01]  /*24a50*/  IMAD.MOV.U32 R3, RZ, RZ, R18 ;  /* 0x000000ffff037224 */ /* 0x000fe200078e0012 */
[----:B------:R-:W-:Y:S01]  /*24a60*/  I2FP.F32.U32 R6, R4 ;  /* 0x0000000400067245 */ /* 0x000fe20000201000 */
[----:B------:R-:W0:Y:S01]  /*24a70*/  LDC R16, c[0x0][0x618] ;  /* 0x00018600ff107b82 */ /* 0x000e220000000800 */
[----:B------:R-:W-:Y:S01]  /*24a80*/  SHF.R.U32.HI R2, RZ, R12, R9 ;  /* 0x0000000cff027219 */ /* 0x000fe20000011609 */
[----:B------:R-:W-:Y:S01]  /*24a90*/  ULDC UR4, c[0x0][0x150] ;  /* 0x0000540000047ab9 */ /* 0x000fe20000000800 */
[----:B------:R-:W-:Y:S01]  /*24aa0*/  IADD3 R5, P0, RZ, -R10, RZ ;  /* 0x8000000aff057210 */ /* 0x000fe20007f1e0ff */
[----:B------:R-:W-:Y:S01]  /*24ab0*/  FMUL R9, R6, UR4 ;  /* 0x0000000406097c20 */ /* 0x000fe20008400000 */
[----:B------:R-:W-:-:S03]  /*24ac0*/  ULDC UR4, c[0x0][0x154] ;  /* 0x0000550000047ab9 */ /* 0x000fc60000000800 */
[----:B------:R-:W1:Y:S01]  /*24ad0*/  LDC.64 R18, c[0x0][0x640] ;  /* 0x00019000ff127b82 */ /* 0x000e620000000a00 */
[----:B------:R-:W-:Y:S01]  /*24ae0*/  IMAD.X R7, RZ, RZ, ~R2, P0 ;  /* 0x000000ffff077224 */ /* 0x000fe200000e0e02 */
[----:B------:R-:W-:Y:S01]  /*24af0*/  MOV R2, R17 ;  /* 0x0000001100027202 */ /* 0x000fe20000000f00 */
[----:B------:R-:W2:Y:S02]  /*24b00*/  F2I.U32.TRUNC.NTZ R9, R9 ;  /* 0x0000000900097305 */ /* 0x000ea4000020f000 */
[-C--:B------:R-:W-:Y:S02]  /*24b10*/  IMAD R6, R7, R14.reuse, RZ ;  /* 0x0000000e07067224 */ /* 0x080fe400078e02ff */
[C---:B------:R-:W-:Y:S01]  /*24b20*/  IMAD.WIDE.U32 R2, R5.reuse, R14, R2 ;  /* 0x0000000e05027225 */ /* 0x040fe200078e0002 */
[----:B------:R-:W3:Y:S03]  /*24b30*/  LDC R11, c[0x0][0x144] ;  /* 0x00005100ff0b7b82 */ /* 0x000ee60000000800 */
[----:B------:R-:W-:-:S02]  /*24b40*/  IMAD R5, R5, R15, R6 ;  /* 0x0000000f05057224 */ /* 0x000fc400078e0206 */
[----:B------:R-:W-:Y:S02]  /*24b50*/  IMAD.MOV.U32 R6, RZ, RZ, -0x1 ;  /* 0xffffffffff067424 */ /* 0x000fe400078e00ff */
[----:B------:R-:W-:Y:S01]  /*24b60*/  IMAD.IADD R3, R3, 0x1, R5 ;  /* 0x0000000103037824 */ /* 0x000fe200078e0205 */
[----:B------:R-:W4:Y:S01]  /*24b70*/  LDC R12, c[0x0][0x608] ;  /* 0x00018200ff0c7b82 */ /* 0x000f220000000800 */
[----:B------:R-:W-:-:S03]  /*24b80*/  I2FP.F32.U32 R5, R0 ;  /* 0x0000000000057245 */ /* 0x000fc60000201000 */
[-C--:B0-----:R-:W-:Y:S01]  /*24b90*/  SHF.R.U64 R8, R2, R16.reuse, R3 ;  /* 0x0000001002087219 */ /* 0x081fe20000001203 */
[----:B--2---:R-:W-:Y:S01]  /*24ba0*/  IMAD.MOV R2, RZ, RZ, -R9 ;  /* 0x000000ffff027224 */ /* 0x004fe200078e0a09 */
[----:B------:R-:W-:Y:S01]  /*24bb0*/  SHF.R.U32.HI R3, RZ, R16, R3 ;  /* 0x00000010ff037219 */ /* 0x000fe20000011603 */
[----:B------:R-:W-:Y:S01]  /*24bc0*/  FMUL R5, R5, UR4 ;  /* 0x0000000405057c20 */ /* 0x000fe20008400000 */
[----:B------:R-:W0:Y:S01]  /*24bd0*/  LDC R7, c[0x0][0x658] ;  /* 0x00019600ff077b82 */ /* 0x000e220000000800 */
[----:B-1----:R-:W-:-:S04]  /*24be0*/  ISETP.NE.U32.AND P0, PT, R18, RZ, PT ;  /* 0x000000ff1200720c */ /* 0x002fc80003f05070 */
[----:B------:R-:W-:-:S03]  /*24bf0*/  ISETP.NE.AND.EX P0, PT, R19, RZ, PT, P0 ;  /* 0x000000ff1300720c */ /* 0x000fc60003f05300 */
[----:B------:R-:W1:Y:S01]  /*24c00*/  LDC R15, c[0x0][0x148] ;  /* 0x00005200ff0f7b82 */ /* 0x000e620000000800 */
[----:B---3--:R-:W-:Y:S01]  /*24c10*/  IMAD R17, R11, R2, R4 ;  /* 0x000000020b117224 */ /* 0x008fe200078e0204 */
[----:B------:R-:W-:-:S06]  /*24c20*/  MOV R4, 0x1 ;  /* 0x0000000100047802 */ /* 0x000fcc0000000f00 */
[----:B------:R-:W2:Y:S01]  /*24c30*/  LDC R14, c[0x0][0x600] ;  /* 0x00018000ff0e7b82 */ /* 0x000ea20000000800 */
[-CC-:B----4-:R-:W-:Y:S02]  /*24c40*/  SHF.R.U64 R11, R8, R12.reuse, R3.reuse ;  /* 0x0000000c080b7219 */ /* 0x190fe40000001203 */
[----:B------:R-:W-:Y:S02]  /*24c50*/  SHF.R.U32.HI R2, RZ, R12, R3 ;  /* 0x0000000cff027219 */ /* 0x000fe40000011603 */
[----:B------:R3:W4:Y:S03]  /*24c60*/  F2I.U32.TRUNC.NTZ R12, R5 ;  /* 0x00000005000c7305 */ /* 0x000726000020f000 */
[----:B------:R-:W1:Y:S01]  /*24c70*/  LDC R20, c[0x0][0x648] ;  /* 0x00019200ff147b82 */ /* 0x000e620000000800 */
[-C--:B0-----:R-:W-:Y:S02]  /*24c80*/  SHF.R.U64 R13, R11, R7.reuse, R2 ;  /* 0x000000070b0d7219 */ /* 0x081fe40000001202 */
[----:B------:R-:W-:-:S02]  /*24c90*/  SHF.L.U32 R6, R6, R7, RZ ;  /* 0x0000000706067219 */ /* 0x000fc400000006ff */
[-C--:B------:R-:W-:Y:S01]  /*24ca0*/  SHF.R.U32.HI R3, RZ, R7.reuse, R2 ;  /* 0x00000007ff037219 */ /* 0x080fe20000011602 */
[----:B------:R-:W-:Y:S01]  /*24cb0*/  IMAD.MOV.U32 R2, RZ, RZ, R13 ;  /* 0x000000ffff027224 */ /* 0x000fe200078e000d */
[----:B------:R-:W-:Y:S01]  /*24cc0*/  SHF.L.U32 R16, R4, R7, RZ ;  /* 0x0000000704107219 */ /* 0x000fe200000006ff */
[----:B------:R-:W0:Y:S01]  /*24cd0*/  LDC R21, c[0x0][0x638] ;  /* 0x00018e00ff157b82 */ /* 0x000e220000000800 */
[----:B------:R-:W-:-:S07]  /*24ce0*/  LOP3.LUT R22, RZ, R6, RZ, 0x33, !PT ;  /* 0x00000006ff167212 */ /* 0x000fce00078e33ff */
[----:B------:R-:W0:Y:S01]  /*24cf0*/  LDC R23, c[0x0][0x610] ;  /* 0x00018400ff177b82 */ /* 0x000e220000000800 */
[----:B---34-:R-:W-:Y:S05]  /*24d00*/  @!P0 BRA `(.L_x_747) ;  /* 0x0000000000288947 */ /* 0x018fea0003800000 */
[----:B------:R-:W3:Y:S02]  /*24d10*/  LDC R2, c[0x0][0x64c] ;  /* 0x00019300ff027b82 */ /* 0x000ee40000000800 */
[----:B---3--:R-:W-:-:S05]  /*24d20*/  IADD3 R7, P0, R13, R2, RZ ;  /* 0x000000020d077210 */ /* 0x008fca0007f1e0ff */
        /* <DEDUP_REMOVED lines=8> */
.L_x_747:
[----:B------:R-:W3:Y:S01]  /*24db0*/  LDC R4, c[0x0][0x65c] ;  /* 0x00019700ff047b82 */ /* 0x000ee20000000800 */
[----:B-1----:R-:W-:Y:S01]  /*24dc0*/  SHF.R.U64 R3, R2, R20, R3 ;  /* 0x0000001402037219 */ /* 0x002fe20000001203 */
[----:B--2---:R-:W-:Y:S01]  /*24dd0*/  VIADD R5, R14, 0xffffffff ;  /* 0xffffffff0e057836 */ /* 0x004fe20000000000 */
[----:B------:R-:W-:Y:S01]  /*24de0*/  IADD3 R12, -R12, RZ, RZ ;  /* 0x000000ff0c0c7210 */ /* 0x000fe20007ffe1ff */
[----:B------:R-:W-:Y:S01]  /*24df0*/  IMAD.MOV.U32 R6, RZ, RZ, 0x1 ;  /* 0x00000001ff067424 */ /* 0x000fe200078e00ff */
[----:B------:R-:W-:Y:S02]  /*24e00*/  LOP3.LUT R2, R11, R22, RZ, 0xc0, !PT ;  /* 0x000000160b027212 */ /* 0x000fe400078ec0ff */
[----:B------:R-:W-:-:S03]  /*24e10*/  LOP3.LUT R5, R8, R5, RZ, 0xc0, !PT ;  /* 0x0000000508057212 */ /* 0x000fc600078ec0ff */
[----:B------:R-:W-:Y:S01]  /*24e20*/  IMAD R2, R16, R3, R2 ;  /* 0x0000000310027224 */ /* 0x000fe200078e0202 */
[----:B---3--:R-:W-:Y:S01]  /*24e30*/  ISETP.NE.AND P0, PT, R4, 0x1, PT ;  /* 0x000000010400780c */ /* 0x008fe20003f05270 */
[----:B------:R-:W-:-:S12]  /*24e40*/  IMAD.MOV R4, RZ, RZ, -R3 ;  /* 0x000000ffff047224 */ /* 0x000fd800078e0a03 */
[----:B------:R-:W-:Y:S02]  /*24e50*/  @P0 IMAD R17, R15, R12, R0 ;  /* 0x0000000c0f110224 */ /* 0x000fe400078e0200 */
[----:B0-----:R-:W-:Y:S02]  /*24e60*/  IMAD R0, R4, R21, R13 ;  /* 0x0000001504007224 */ /* 0x001fe400078e020d */
[----:B------:R-:W-:Y:S02]  /*24e70*/  IMAD R2, R2, R23, R17 ;  /* 0x0000001702027224 */ /* 0x000fe400078e0211 */
[----:B------:R-:W-:-:S05]  /*24e80*/  IMAD R5, R0, R14, R5 ;  /* 0x0000000e00057224 */ /* 0x000fca00078e0205 */
[----:B------:R-:W-:Y:S02]  /*24e90*/  SEL R3, R5, R2, !P0 ;  /* 0x0000000205037207 */ /* 0x000fe40004000000 */
[----:B------:R-:W-:-:S07]  /*24ea0*/  SEL R2, R2, R5, !P0 ;  /* 0x0000000502027207 */ /* 0x000fce0004000000 */
.L_x_745:
[----:B------:R-:W-:-:S08]  /*24eb0*/  NOP ;  /* 0x0000000000007918 */ /* 0x000fd00000000000 */
[----:B------:R-:W0:-:S00]  /*24ec0*/  USETMAXREG.DEALLOC.CTAPOOL 0x18 ;  /* 0x00000018000079c8 */ /* 0x000e0000080e0500 */
[----:B------:R-:W-:-:S13]  /*24ed0*/  ISETP.NE.AND P0, PT, RZ, UR8, PT ;  /* 0x00000008ff007c0c */ /* 0x000fda000bf05270 */
[----:B------:R-:W-:Y:S05]  /*24ee0*/  @P0 EXIT ;  /* 0x000000000000094d */ /* 0x000fea0003800000 */
[----:B0-----:R-:W-:Y:S01]  /*24ef0*/  LOP3.LUT P0, RZ, R6, 0xff, RZ, 0xc0, !PT ;  /* 0x000000ff06ff7812 */ /* 0x001fe2000780c0ff */
[----:B------:R-:W-:Y:S01]  /*24f00*/  IMAD.MOV.U32 R0, RZ, RZ, 0x1 ;  /* 0x00000001ff007424 */ /* 0x000fe200078e00ff */
[----:B------:R-:W-:-:S11]  /*24f10*/  MOV R6, RZ ;  /* 0x000000ff00067202 */ /* 0x000fd60000000f00 */
[----:B------:R-:W-:Y:S05]  /*24f20*/  @!P0 BRA `(.L_x_748) ;  /* 0x0000000c005c8947 */ /* 0x000fea0003800000 */
[----:B------:R-:W2:Y:S01]  /*24f30*/  LDL R5, [R1+0x284] ;  /* 0x0002840001057983 */ /* 0x000ea20000100800 */
[----:B------:R-:W0:Y:S01]  /*24f40*/  LDC R0, c[0x0][0x28c] ;  /* 0x0000a300ff007b82 */ /* 0x000e220000000800 */
[----:B------:R-:W-:Y:S01]  /*24f50*/  ULDC UR5, c[0x0][0x658] ;  /* 0x0001960000057ab9 */ /* 0x000fe20000000800 */
[----:B------:R-:W-:Y:S01]  /*24f60*/  UMOV UR7, 0xffffffff ;  /* 0xffffffff00077882 */ /* 0x000fe20000000000 */
[----:B------:R-:W1:Y:S01]  /*24f70*/  S2R R4, SR_TID.X ;  /* 0x0000000000047919 */ /* 0x000e620000002100 */
[----:B------:R-:W-:Y:S01]  /*24f80*/  ULDC UR6, c[0x0][0xc] ;  /* 0x0000030000067ab9 */ /* 0x000fe20000000800 */
[----:B------:R-:W-:Y:S01]  /*24f90*/  UMOV UR9, 0x1 ;  /* 0x0000000100097882 */ /* 0x000fe20000000000 */
[----:B------:R-:W-:Y:S01]  /*24fa0*/  BSSY B0, `(.L_x_748) ;  /* 0x00000cf000007945 */ /* 0x000fe20003800000 */
[----:B------:R-:W-:Y:S01]  /*24fb0*/  USHF.L.U32 UR18, UR9, UR5, URZ ;  /* 0x0000000509127299 */ /* 0x000fe2000800063f */
[----:B------:R-:W-:Y:S01]  /*24fc0*/  IMAD.MOV.U32 R9, RZ, RZ, 0x1 ;  /* 0x00000001ff097424 */ /* 0x000fe200078e00ff */
[----:B------:R-:W-:Y:S01]  /*24fd0*/  ULDC UR4, c[0x0][0x600] ;  /* 0x0001800000047ab9 */ /* 0x000fe20000000800 */
[----:B------:R-:W-:Y:S01]  /*24fe0*/  IMAD.MOV.U32 R6, RZ, RZ, RZ ;  /* 0x000000ffff067224 */ /* 0x000fe200078e00ff */
[----:B------:R-:W-:Y:S01]  /*24ff0*/  UIADD3 UR4, UR4, -0x1, URZ ;  /* 0xffffffff04047890 */ /* 0x000fe2000fffe03f */
[----:B------:R-:W-:Y:S01]  /*25000*/  ULDC.64 UR22, c[0x0][0x198] ;  /* 0x0000660000167ab9 */ /* 0x000fe20000000a00 */
[----:B0-----:R-:W-:Y:S01]  /*25010*/  VIADD R0, R0, 0x1f ;  /* 0x0000001f00007836 */ /* 0x001fe20000000000 */
[----:B-1----:R-:W-:-:S02]  /*25020*/  LOP3.LUT P2, RZ, R4, 0x7f, RZ, 0xc0, !PT ;  /* 0x0000007f04ff7812 */ /* 0x002fc4000784c0ff */
[----:B------:R-:W-:-:S04]  /*25030*/  LOP3.LUT P0, RZ, R4, 0x1f, RZ, 0xc0, !PT ;  /* 0x0000001f04ff7812 */ /* 0x000fc8000780c0ff */
[----:B------:R-:W-:Y:S02]  /*25040*/  PLOP3.LUT P0, PT, P0, P2, PT, 0x8a, 0x0 ;  /* 0x000000000000781c */ /* 0x000fe40000705172 */
[----:B--2---:R-:W-:Y:S02]  /*25050*/  R2UR UR8, R5 ;  /* 0x00000000050872ca */ /* 0x004fe400000e0000 */
[----:B------:R-:W-:-:S04]  /*25060*/  SHF.R.S32.HI R5, RZ, 0x1f, R0 ;  /* 0x0000001fff057819 */ /* 0x000fc80000011400 */
[----:B------:R-:W-:Y:S01]  /*25070*/  LEA.HI R5, R5, R0, RZ, 0x5 ;  /* 0x0000000005057211 */ /* 0x000fe200078f28ff */
[----:B------:R-:W-:-:S03]  /*25080*/  IMAD.MOV.U32 R0, RZ, RZ, 0x1 ;  /* 0x00000001ff007424 */ /* 0x000fc600078e00ff */
[----:B------:R-:W-:-:S03]  /*25090*/  SHF.R.S32.HI R7, RZ, 0x5, R5 ;  /* 0x00000005ff077819 */ /* 0x000fc60000011405 */
[----:B------:R-:W-:Y:S01]  /*250a0*/  ULOP3.LUT UR24, UR8, 0x2, URZ, 0xfc, !UPT ;  /* 0x0000000208187892 */ /* 0x000fe2000f8efc3f */
[----:B------:R-:W-:Y:S01]  /*250b0*/  IADD3 R16, R7, 0x1, RZ ;  /* 0x0000000107107810 */ /* 0x000fe20007ffe0ff */
[----:B------:R-:W-:-:S03]  /*250c0*/  USHF.L.U32 UR8, UR7, UR5, URZ ;  /* 0x0000000507087299 */ /* 0x000fc6000800063f */
[----:B------:R-:W-:Y:S01]  /*250d0*/  ULDC UR7, c[0x0][0x10] ;  /* 0x0000040000077ab9 */ /* 0x000fe20000000800 */
[----:B------:R-:W-:Y:S01]  /*250e0*/  ULDC UR5, c[0x0][0x14] ;  /* 0x0000050000057ab9 */ /* 0x000fe20000000800 */
[----:B------:R-:W-:Y:S02]  /*250f0*/  UIMAD.WIDE.U32 UR6, UR6, UR7, URZ ;  /* 0x00000007060672a5 */ /* 0x000fe4000f8e003f */
[----:B------:R-:W-:Y:S02]  /*25100*/  ULOP3.LUT UR17, URZ, UR8, URZ, 0x33, !UPT ;  /* 0x000000083f117292 */ /* 0x000fe4000f8e333f */
[----:B------:R-:W-:Y:S02]  /*25110*/  UIMAD.WIDE.U32 UR20, UR6, UR5, URZ ;  /* 0x00000005061472a5 */ /* 0x000fe4000f8e003f */
[----:B------:R-:W-:-:S04]  /*25120*/  UIMAD UR13, UR7, UR5, URZ ;  /* 0x00000005070d72a4 */ /* 0x000fc8000f8e023f */
[----:B------:R-:W-:-:S12]  /*25130*/  UIADD3 UR13, UR21, UR13, URZ ;  /* 0x0000000d150d7290 */ /* 0x000fd8000fffe03f */
.L_x_760:
[----:B------:R-:W-:-:S03]  /*25140*/  UMOV UR5, 0xffffffff ;  /* 0xffffffff00057882 */ /* 0x000fc60000000000 */
[----:B------:R-:W-:Y:S05]  /*25150*/  BRA.DIV UR5, `(.L_x_749) ;  /* 0x0000000e05ec7947 */ /* 0x000fea000b800000 */
[----:B------:R-:W-:-:S13]  /*25160*/  ELECT P6, URZ, PT ;  /* 0x00000000003f782f */ /* 0x000fda00038c0000 */
.L_x_772:
[----:B------:R-:W0:Y:S01]  /*25170*/  LDC R4, c[0x0][0x28c] ;  /* 0x0000a300ff047b82 */ /* 0x000e220000000800 */
[----:B------:R-:W-:Y:S01]  /*25180*/  BSSY B1, `(.L_x_750) ;  /* 0x0000038000017945 */ /* 0x000fe20003800000 */
[----:B0-----:R-:W-:-:S13]  /*25190*/  ISETP.LT.OR P6, PT, R4, 0x1, !P6 ;  /* 0x000000010400780c */ /* 0x001fda00077c1670 */
[----:B------:R-:W-:Y:S05]  /*251a0*/  @P6 BRA `(.L_x_751) ;  /* 0x0000000000d46947 */ /* 0x000fea0003800000 */
[----:B------:R-:W-:Y:S02]  /*251b0*/  IMAD R3, R3, 0xf0, RZ ;  /* 0x000000f003037824 */ /* 0x000fe400078e02ff */
[----:B------:R-:W-:Y:S02]  /*251c0*/  IMAD R2, R2, 0x180, RZ ;  /* 0x0000018002027824 */ /* 0x000fe400078e02ff */
[----:B------:R-:W-:Y:S02]  /*251d0*/  IMAD.MOV.U32 R13, RZ, RZ, RZ ;  /* 0x000000ffff0d7224 */ /* 0x000fe400078e00ff */
[----:B------:R-:W-:Y:S02]  /*251e0*/  IMAD.MOV.U32 R4, RZ, RZ, R16 ;  /* 0x000000ffff047224 */ /* 0x000fe400078e0010 */
[----:B------:R-:W-:Y:S02]  /*251f0*/  IMAD.MOV.U32 R5, RZ, RZ, R0 ;  /* 0x000000ffff057224 */ /* 0x000fe400078e0000 */
[----:B------:R-:W-:-:S07]  /*25200*/  IMAD.MOV.U32 R8, RZ, RZ, R6 ;  /* 0x000000ffff087224 */ /* 0x000fce00078e0006 */
.L_x_755:
[----:B------:R-:W0:Y:S01]  /*25210*/  S2R R12, SR_CgaCtaId ;  /* 0x00000000000c7919 */ /* 0x000e220000008800 */
[----:B------:R-:W-:Y:S01]  /*25220*/  MOV R11, 0x400 ;  /* 0x00000400000b7802 */ /* 0x000fe20000000f00 */
[----:B------:R-:W1:Y:S03]  /*25230*/  @!P2 LDC R14, c[0x0][0x500] ;  /* 0x00014000ff0eab82 */ /* 0x000e660000000800 */
[----:B0-----:R-:W-:Y:S02]  /*25240*/  LEA R15, R12, R11, 0x18 ;  /* 0x0000000b0c0f7211 */ /* 0x001fe400078ec0ff */
[----:B------:R-:W-:Y:S02]  /*25250*/  SHF.L.U32 R12, R5, 0x1f, RZ ;  /* 0x0000001f050c7819 */ /* 0x000fe400000006ff */
[----:B------:R-:W-:-:S04]  /*25260*/  LEA R11, R8, R15, 0x3 ;  /* 0x0000000f080b7211 */ /* 0x000fc800078e18ff */
[----:B------:R-:W0:Y:S02]  /*25270*/  SYNCS.PHASECHK.TRANS64.TRYWAIT P1, [R11+URZ+0x28], R12 ;  /* 0x0000280c0b0075a7 */ /* 0x000e24000802017f */
[----:B01----:R-:W-:Y:S05]  /*25280*/  @!P1 BRA `(.L_x_752) ;  /* 0x0000000c00c09947 */ /* 0x003fea0003800000 */
.L_x_773:
[----:B------:R-:W-:Y:S01]  /*25290*/  UPRMT UR5, UR24, 0x9910, URZ ;  /* 0x0000991018057896 */ /* 0x000fe2000800003f */
[----:B------:R1:W-:Y:S03]  /*252a0*/  @!P2 SYNCS.ARRIVE.TRANS64 RZ, [R11+URZ], R14 ;  /* 0x0000000e0bffa9a7 */ /* 0x0003e6000800003f */
[----:B------:R-:W-:-:S06]  /*252b0*/  UISETP.NE.AND UP0, UPT, UR5, 0x2, UPT ;  /* 0x000000020500788c */ /* 0x000fcc000bf05270 */
[----:B------:R-:W-:-:S13]  /*252c0*/  PLOP3.LUT P1, PT, PT, PT, UP0, 0x80, 0x0 ;  /* 0x000000000000781c */ /* 0x000fda0003f2f008 */
[----:B-1----:R-:W-:Y:S05]  /*252d0*/  @P1 BRA `(.L_x_753) ;  /* 0x0000000000041947 */ /* 0x002fea0003800000 */
[----:B------:R-:W-:Y:S01]  /*252e0*/  BPT.TRAP 0x1 ;  /* 0x000000040000795c */ /* 0x000fe20000300000 */
.L_x_753:
[----:B------:R-:W-:Y:S05]  /*252f0*/  @P0 BRA `(.L_x_754) ;  /* 0x0000000000040947 */ /* 0x000fea0003800000 */
[----:B------:R-:W-:Y:S01]  /*25300*/  BPT.TRAP 0x1 ;  /* 0x000000040000795c */ /* 0x000fe20000300000 */
.L_x_754:
[C-C-:B0-----:R-:W-:Y:S01]  /*25310*/  IMAD R12, R8.reuse, 0x6000, R15.reuse ;  /* 0x00006000080c7824 */ /* 0x141fe200078e020f */
[----:B------:R-:W-:Y:S01]  /*25320*/  R2UR UR9, R11 ;  /* 0x000000000b0972ca */ /* 0x000fe200000e0000 */
[----:B------:R-:W-:Y:S01]  /*25330*/  IMAD R15, R8, 0x3c00, R15 ;  /* 0x00003c00080f7824 */ /* 0x000fe200078e020f */
[----:B------:R-:W-:Y:S01]  /*25340*/  UIADD3 UR6, UP0, UR22, 0xf0, URZ ;  /* 0x000000f016067890 */ /* 0x000fe2000ff1e03f */
[----:B------:R-:W-:Y:S01]  /*25350*/  VIADD R4, R4, 0xffffffff ;  /* 0xffffffff04047836 */ /* 0x000fe20000000000 */
[----:B------:R-:W-:Y:S01]  /*25360*/  R2UR UR5, R12 ;  /* 0x000000000c0572ca */ /* 0x000fe200000e0000 */
[----:B------:R-:W-:Y:S01]  /*25370*/  UIADD3 UR26, UP1, UR22, 0x1f0, URZ ;  /* 0x000001f0161a7890 */ /* 0x000fe2000ff3e03f */
[----:B------:R-:W-:Y:S01]  /*25380*/  R2UR UR8, R15 ;  /* 0x000000000f0872ca */ /* 0x000fe200000e0000 */
[----:B------:R-:W-:Y:S01]  /*25390*/  UIADD3.X UR7, URZ, UR23, URZ, UP0, !UPT ;  /* 0x000000173f077290 */ /* 0x000fe200087fe43f */
[----:B------:R-:W-:Y:S01]  /*253a0*/  R2UR UR11, R2 ;  /* 0x00000000020b72ca */ /* 0x000fe200000e0000 */
[----:B------:R-:W-:Y:S01]  /*253b0*/  VIADD R8, R8, 0x1 ;  /* 0x0000000108087836 */ /* 0x000fe20000000000 */
[----:B------:R-:W-:Y:S01]  /*253c0*/  R2UR UR10, R13 ;  /* 0x000000000d0a72ca */ /* 0x000fe200000e0000 */
[----:B------:R-:W-:Y:S01]  /*253d0*/  UIADD3.X UR27, URZ, UR23, URZ, UP1, !UPT ;  /* 0x000000173f1b7290 */ /* 0x000fe20008ffe43f */
[----:B------:R-:W-:Y:S01]  /*253e0*/  R2UR UR12, R10 ;  /* 0x000000000a0c72ca */ /* 0x000fe200000e0000 */
[----:B------:R-:W-:Y:S01]  /*253f0*/  UMOV UR14, 0x0 ;  /* 0x00000000000e7882 */ /* 0x000fe20000000000 */
[----:B------:R-:W-:Y:S01]  /*25400*/  R2UR UR19, R3 ;  /* 0x00000000031372ca */ /* 0x000fe200000e0000 */
[----:B------:R-:W-:Y:S01]  /*25410*/  UMOV UR15, 0x10000000 ;  /* 0x10000000000f7882 */ /* 0x000fe20000000000 */
[----:B------:R-:W-:Y:S01]  /*25420*/  ISETP.GT.AND P3, PT, R4, 0x1, PT ;  /* 0x000000010400780c */ /* 0x000fe20003f64270 */
[----:B------:R-:W-:Y:S01]  /*25430*/  UIADD3 UR5, UR5, 0x100, URZ ;  /* 0x0000010005057890 */ /* 0x000fe2000fffe03f */
[----:B------:R-:W-:Y:S01]  /*25440*/  ISETP.NE.AND P1, PT, R8, 0x5, PT ;  /* 0x000000050800780c */ /* 0x000fe20003f25270 */
[----:B------:R-:W-:Y:S01]  /*25450*/  UIADD3 UR16, UR8, 0x1e100, URZ ;  /* 0x0001e10008107890 */ /* 0x000fe2000fffe03f */
[----:B------:R-:W-:-:S02]  /*25460*/  VIADD R13, R13, 0x20 ;  /* 0x000000200d0d7836 */ /* 0x000fc40000000000 */
[----:B------:R-:W-:Y:S02]  /*25470*/  SEL R12, RZ, 0x1, P1 ;  /* 0x00000001ff0c7807 */ /* 0x000fe40000800000 */
[----:B------:R-:W-:Y:S01]  /*25480*/  UMOV UR8, UR5 ;  /* 0x0000000500087c82 */ /* 0x000fe20008000000 */
[----:B------:R-:W-:Y:S01]  /*25490*/  SEL R8, R8, RZ, P1 ;  /* 0x000000ff08087207 */ /* 0x000fe20000800000 */
[----:B------:R0:W-:Y:S01]  /*254a0*/  UTMALDG.3D [UR8], [UR6], desc[UR14] ;  /* 0x00000e08060075b4 */ /* 0x0001e20008011000 */
[----:B------:R-:W-:Y:S01]  /*254b0*/  LOP3.LUT R5, R5, R12, RZ, 0x3c, !PT ;  /* 0x0000000c05057212 */ /* 0x000fe200078e3cff */
[----:B0-----:R-:W-:Y:S01]  /*254c0*/  UMOV UR8, UR16 ;  /* 0x0000001000087c82 */ /* 0x001fe20008000000 */
[----:B------:R-:W-:Y:S02]  /*254d0*/  UMOV UR11, UR19 ;  /* 0x00000013000b7c82 */ /* 0x000fe40008000000 */
[----:B------:R0:W-:Y:S02]  /*254e0*/  UTMALDG.3D [UR8], [UR26], desc[UR14] ;  /* 0x00000e081a0075b4 */ /* 0x0001e40008011000 */
[----:B0-----:R-:W-:Y:S05]  /*254f0*/  @P3 BRA `(.L_x_755) ;  /* 0xfffffffc00443947 */ /* 0x001fea000383ffff */
.L_x_751:
[----:B------:R-:W-:Y:S05]  /*25500*/  BSYNC B1 ;  /* 0x0000000000017941 */ /* 0x000fea0003800000 */
.L_x_750:
[----:B------:R-:W2:Y:S01]  /*25510*/  LDL.LU R14, [R1+0x294] ;  /* 0x00029400010e7983 */ /* 0x000ea20000300800 */
[----:B------:R-:W-:Y:S01]  /*25520*/  LOP3.LUT P1, RZ, R9, 0xff, RZ, 0xc0, !PT ;  /* 0x000000ff09ff7812 */ /* 0x000fe2000782c0ff */
[C---:B------:R-:W-:Y:S01]  /*25530*/  IMAD.IADD R6, R7.reuse, 0x1, R6 ;  /* 0x0000000107067824 */ /* 0x040fe200078e0206 */
[----:B------:R-:W-:Y:S01]  /*25540*/  ULDC.64 UR6, c[0x0][0x650] ;  /* 0x0001940000067ab9 */ /* 0x000fe20000000a00 */
[----:B------:R-:W3:Y:S01]  /*25550*/  LDL.LU R12, [R1+0x298] ;  /* 0x00029800010c7983 */ /* 0x000ee20000300800 */
[----:B------:R-:W-:Y:S01]  /*25560*/  ISETP.GE.U32.AND P3, PT, R7, 0x5, PT ;  /* 0x000000050700780c */ /* 0x000fe20003f66070 */
[----:B------:R-:W-:Y:S01]  /*25570*/  BSSY B1, `(.L_x_756) ;  /* 0x000006f000017945 */ /* 0x000fe20003800000 */
[----:B------:R-:W-:Y:S01]  /*25580*/  IMAD.MOV.U32 R10, RZ, RZ, -0x1 ;  /* 0xffffffffff0a7424 */ /* 0x000fe200078e00ff */
[----:B------:R-:W-:Y:S02]  /*25590*/  PRMT R4, RZ, 0x7610, R4 ;  /* 0x00007610ff047816 */ /* 0x000fe40000000004 */
[----:B------:R-:W-:-:S04]  /*255a0*/  PRMT R9, RZ, 0x7610, R9 ;  /* 0x00007610ff097816 */ /* 0x000fc80000000009 */
[----:B------:R-:W0:Y:S01]  /*255b0*/  @P1 S2R R3, SR_CgaCtaId ;  /* 0x0000000000031919 */ /* 0x000e220000008800 */
[----:B------:R-:W-:-:S04]  /*255c0*/  @P1 MOV R2, 0x400 ;  /* 0x0000040000021802 */ /* 0x000fc80000000f00 */
[----:B0-----:R-:W-:-:S04]  /*255d0*/  @P1 LEA R2, R3, R2, 0x18 ;  /* 0x0000000203021211 */ /* 0x001fc800078ec0ff */
[----:B------:R0:W-:Y:S01]  /*255e0*/  @P1 SYNCS.ARRIVE.TRANS64.A1T0 RZ, [R2+URZ+0x68], RZ ;  /* 0x000068ff02ff19a7 */ /* 0x0001e2000810003f */
[----:B------:R-:W-:-:S04]  /*255f0*/  ISETP.GT.U32.AND P1, PT, R6, 0x4, PT ;  /* 0x000000040600780c */ /* 0x000fc80003f24070 */
[----:B------:R-:W-:Y:S01]  /*25600*/  ISETP.LT.U32.AND P1, PT, R7, 0x5, P1 ;  /* 0x000000050700780c */ /* 0x000fe20000f21070 */
[----:B0-----:R-:W-:Y:S01]  /*25610*/  IMAD.WIDE.U32 R2, R6, -0x33333333, RZ ;  /* 0xcccccccd06027825 */ /* 0x001fe200078e00ff */
[----:B------:R-:W-:-:S04]  /*25620*/  MOV R2, 0xffffffff ;  /* 0xffffffff00027802 */ /* 0x000fc80000000f00 */
[----:B------:R-:W-:Y:S02]  /*25630*/  SHF.R.U32.HI R5, RZ, 0x2, R3 ;  /* 0x00000002ff057819 */ /* 0x000fe40000011603 */
[----:B------:R-:W-:-:S03]  /*25640*/  SEL R3, RZ, 0x1, !P1 ;  /* 0x00000001ff037807 */ /* 0x000fc60004800000 */
[----:B------:R-:W-:Y:S01]  /*25650*/  IMAD R6, R5, -0x5, R6 ;  /* 0xfffffffb05067824 */ /* 0x000fe200078e0206 */
[----:B------:R-:W-:Y:S01]  /*25660*/  LOP3.LUT R0, R0, R3, RZ, 0x3c, !PT ;  /* 0x0000000300007212 */ /* 0x000fe200078e3cff */
[----:B------:R-:W-:-:S03]  /*25670*/  IMAD.MOV.U32 R3, RZ, RZ, -0x1 ;  /* 0xffffffffff037424 */ /* 0x000fc600078e00ff */
[----:B------:R-:W-:Y:S02]  /*25680*/  @P3 LOP3.LUT R0, R0, 0x1, R5, 0x78, !PT ;  /* 0x0000000100003812 */ /* 0x000fe400078e7805 */
[----:B---3--:R-:W-:-:S04]  /*25690*/  IADD3 R12, P1, R12, UR20, RZ ;  /* 0x000000140c0c7c10 */ /* 0x008fc8000ff3e0ff */
[----:B--2---:R-:W-:Y:S01]  /*256a0*/  IADD3.X R14, R14, UR13, RZ, P1, !PT ;  /* 0x0000000d0e0e7c10 */ /* 0x004fe20008ffe4ff */
[----:B------:R0:W-:Y:S01]  /*256b0*/  STL [R1+0x298], R12 ;  /* 0x0002980c01007387 */ /* 0x0001e20000100800 */
[----:B------:R-:W-:-:S03]  /*256c0*/  ISETP.GE.U32.AND P1, PT, R12, UR6, PT ;  /* 0x000000060c007c0c */ /* 0x000fc6000bf26070 */
[----:B------:R0:W-:Y:S01]  /*256d0*/  STL [R1+0x294], R14 ;  /* 0x0002940e01007387 */ /* 0x0001e20000100800 */
[----:B------:R-:W-:-:S13]  /*256e0*/  ISETP.GE.U32.AND.EX P1, PT, R14, UR7, PT, P1 ;  /* 0x000000070e007c0c */ /* 0x000fda000bf26110 */
[----:B0-----:R-:W-:Y:S05]  /*256f0*/  @P1 BRA `(.L_x_757) ;  /* 0x0000000400581947 */ /* 0x001fea0003800000 */
[----:B------:R-:W0:Y:S01]  /*25700*/  S2R R8, SR_CTAID.X ;  /* 0x0000000000087919 */ /* 0x000e220000002500 */
[----:B------:R-:W1:Y:S01]  /*25710*/  LDC R15, c[0x0][0x65c] ;  /* 0x00019700ff0f7b82 */ /* 0x000e620000000800 */
[----:B------:R-:W-:Y:S01]  /*25720*/  ULDC UR5, c[0x0][0x150] ;  /* 0x0000540000057ab9 */ /* 0x000fe20000000800 */
[----:B------:R-:W-:Y:S01]  /*25730*/  ULDC.64 UR6, c[0x0][0x628] ;  /* 0x00018a0000067ab9 */ /* 0x000fe20000000a00 */
[----:B------:R-:W2:Y:S01]  /*25740*/  S2R R2, SR_CTAID.Y ;  /* 0x0000000000027919 */ /* 0x000ea20000002600 */
[----:B------:R-:W-:Y:S01]  /*25750*/  ISETP.NE.U32.AND P1, PT, RZ, UR6, PT ;  /* 0x00000006ff007c0c */ /* 0x000fe2000bf25070 */
[----:B------:R-:W-:-:S03]  /*25760*/  ULDC UR8, c[0x0][0x630] ;  /* 0x00018c0000087ab9 */ /* 0x000fc60000000800 */
[----:B------:R-:W3:Y:S01]  /*25770*/  LDC R5, c[0x0][0x144] ;  /* 0x00005100ff057b82 */ /* 0x000ee20000000800 */
[----:B------:R-:W-:-:S07]  /*25780*/  ISETP.NE.AND.EX P1, PT, RZ, UR7, PT, P1 ;  /* 0x00000007ff007c0c */ /* 0x000fce000bf25310 */
[----:B------:R-:W4:Y:S01]  /*25790*/  LDC R11, c[0x0][0x148] ;  /* 0x00005200ff0b7b82 */ /* 0x000f220000000800 */
[----:B-1----:R-:W-:Y:S02]  /*257a0*/  ISETP.NE.AND P4, PT, R15, 0x1, PT ;  /* 0x000000010f00780c */ /* 0x002fe40003f85270 */
[----:B0-----:R-:W-:Y:S02]  /*257b0*/  I2FP.F32.U32 R3, R8 ;  /* 0x0000000800037245 */ /* 0x001fe40000201000 */
[----:B--2---:R-:W-:-:S03]  /*257c0*/  I2FP.F32.U32 R4, R2 ;  /* 0x0000000200047245 */ /* 0x004fc60000201000 */
[----:B------:R-:W-:Y:S01]  /*257d0*/  FMUL R3, R3, UR5 ;  /* 0x0000000503037c20 */ /* 0x000fe20008400000 */
[----:B------:R-:W-:Y:S02]  /*257e0*/  ULDC UR5, c[0x0][0x154] ;  /* 0x0000550000057ab9 */ /* 0x000fe40000000800 */
[----:B------:R-:W-:-:S03]  /*257f0*/  FMUL R10, R4, UR5 ;  /* 0x00000005040a7c20 */ /* 0x000fc60008400000 */
[----:B------:R-:W0:Y:S08]  /*25800*/  F2I.U32.TRUNC.NTZ R3, R3 ;  /* 0x0000000300037305 */ /* 0x000e30000020f000 */
[----:B------:R-:W1:Y:S01]  /*25810*/  F2I.U32.TRUNC.NTZ R10, R10 ;  /* 0x0000000a000a7305 */ /* 0x000e62000020f000 */
[----:B0-----:R-:W-:Y:S02]  /*25820*/  IMAD.MOV R4, RZ, RZ, -R3 ;  /* 0x000000ffff047224 */ /* 0x001fe400078e0a03 */
[----:B------:R-:W-:-:S02]  /*25830*/  IMAD.MOV.U32 R3, RZ, RZ, R14 ;  /* 0x000000ffff037224 */ /* 0x000fc400078e000e */
[----:B---3--:R-:W-:Y:S02]  /*25840*/  IMAD R8, R5, R4, R8 ;  /* 0x0000000405087224 */ /* 0x008fe400078e0208 */
[----:B-1----:R-:W-:-:S04]  /*25850*/  IMAD.MOV R4, RZ, RZ, -R10 ;  /* 0x000000ffff047224 */ /* 0x002fc800078e0a0a */
[----:B----4-:R-:W-:Y:S01]  /*25860*/  @P4 IMAD R8, R11, R4, R2 ;  /* 0x000000040b084224 */ /* 0x010fe200078e0202 */
[----:B------:R-:W-:Y:S01]  /*25870*/  MOV R2, R12 ;  /* 0x0000000c00027202 */ /* 0x000fe20000000f00 */
[----:B------:R-:W-:Y:S06]  /*25880*/  @!P1 BRA `(.L_x_758) ;  /* 0x0000000000289947 */ /* 0x000fec0003800000 */
[----:B------:R-:W-:Y:S02]  /*25890*/  ULDC UR5, c[0x0][0x634] ;  /* 0x00018d0000057ab9 */ /* 0x000fe40000000800 */
[----:B------:R-:W-:-:S05]  /*258a0*/  IADD3 R3, P1, R12, UR5, RZ ;  /* 0x000000050c037c10 */ /* 0x000fca000ff3e0ff */
[----:B------:R-:W-:-:S04]  /*258b0*/  IMAD.X R11, RZ, RZ, R14, P1 ;  /* 0x000000ffff0b7224 */ /* 0x000fc800008e060e */
[----:B------:R-:W-:-:S04]  /*258c0*/  IMAD.WIDE.U32 R4, R11, UR6, RZ ;  /* 0x000000060b047c25 */ /* 0x000fc8000f8e00ff */
[----:B------:R-:W-:-:S04]  /*258d0*/  IMAD.WIDE.U32 R4, P1, R3, UR7, R4 ;  /* 0x0000000703047c25 */ /* 0x000fc8000f820004 */
[----:B------:R-:W-:-:S04]  /*258e0*/  IMAD.WIDE.U32 R2, R3, UR6, RZ ;  /* 0x0000000603027c25 */ /* 0x000fc8000f8e00ff */
[----:B------:R-:W-:Y:S01]  /*258f0*/  IMAD.MOV.U32 R2, RZ, RZ, R5 ;  /* 0x000000ffff027224 */ /* 0x000fe200078e0005 */
[----:B------:R-:W-:Y:S01]  /*25900*/  IADD3 RZ, P3, R3, R4, RZ ;  /* 0x0000000403ff7210 */ /* 0x000fe20007f7e0ff */
[----:B------:R-:W-:-:S04]  /*25910*/  IMAD.X R3, RZ, RZ, RZ, P1 ;  /* 0x000000ffff037224 */ /* 0x000fc800008e06ff */
[----:B------:R-:W-:-:S08]  /*25920*/  IMAD.WIDE.U32.X R2, R11, UR7, R2, P3 ;  /* 0x000000070b027c25 */ /* 0x000fd000098e0402 */
.L_x_758:
[--C-:B------:R-:W-:Y:S01]  /*25930*/  SHF.R.U64 R10, R2, UR8, R3.reuse ;  /* 0x00000008020a7c19 */ /* 0x100fe20008001203 */
[----:B------:R-:W-:Y:S01]  /*25940*/  ULDC.64 UR6, c[0x0][0x620] ;  /* 0x0001880000067ab9 */ /* 0x000fe20000000a00 */
[----:B------:R-:W-:Y:S01]  /*25950*/  SHF.R.U32.HI R2, RZ, UR8, R3 ;  /* 0x00000008ff027c19 */ /* 0x000fe20008011603 */
[----:B------:R-:W-:Y:S01]  /*25960*/  IMAD.MOV.U32 R3, RZ, RZ, R14 ;  /* 0x000000ffff037224 */ /* 0x000fe200078e000e */
[----:B------:R-:W-:Y:S01]  /*25970*/  IADD3 R11, P1, RZ, -R10, RZ ;  /* 0x8000000aff0b7210 */ /* 0x000fe20007f3e0ff */
[----:B------:R-:W-:-:S03]  /*25980*/  ULDC UR5, c[0x0][0x618] ;  /* 0x0001860000057ab9 */ /* 0x000fc60000000800 */
[----:B------:R-:W-:-:S05]  /*25990*/  IADD3.X R2, RZ, ~R2, RZ, P1, !PT ;  /* 0x80000002ff027210 */ /* 0x000fca0000ffe4ff */
[----:B------:R-:W-:-:S04]  /*259a0*/  IMAD R2, R2, UR6, RZ ;  /* 0x0000000602027c24 */ /* 0x000fc8000f8e02ff */
[----:B------:R-:W-:Y:S02]  /*259b0*/  IMAD R5, R11, UR7, R2 ;  /* 0x000000070b057c24 */ /* 0x000fe4000f8e0202 */
[----:B------:R-:W-:-:S04]  /*259c0*/  IMAD.MOV.U32 R2, RZ, RZ, R12 ;  /* 0x000000ffff027224 */ /* 0x000fc800078e000c */
[----:B------:R-:W-:Y:S01]  /*259d0*/  IMAD.WIDE.U32 R2, R11, UR6, R2 ;  /* 0x000000060b027c25 */ /* 0x000fe2000f8e0002 */
[----:B------:R-:W-:Y:S02]  /*259e0*/  ULDC.64 UR6, c[0x0][0x640] ;  /* 0x0001900000067ab9 */ /* 0x000fe40000000a00 */
[----:B------:R-:W-:Y:S01]  /*259f0*/  ISETP.NE.U32.AND P1, PT, RZ, UR6, PT ;  /* 0x00000006ff007c0c */ /* 0x000fe2000bf25070 */
[----:B------:R-:W-:-:S03]  /*25a00*/  IMAD.IADD R3, R3, 0x1, R5 ;  /* 0x0000000103037824 */ /* 0x000fc600078e0205 */
[----:B------:R-:W-:Y:S02]  /*25a10*/  ISETP.NE.AND.EX P1, PT, RZ, UR7, PT, P1 ;  /* 0x00000007ff007c0c */ /* 0x000fe4000bf25310 */
[--C-:B------:R-:W-:Y:S02]  /*25a20*/  SHF.R.U64 R11, R2, UR5, R3.reuse ;  /* 0x00000005020b7c19 */ /* 0x100fe40008001203 */
[----:B------:R-:W-:Y:S01]  /*25a30*/  SHF.R.U32.HI R2, RZ, UR5, R3 ;  /* 0x00000005ff027c19 */ /* 0x000fe20008011603 */
[----:B------:R-:W-:-:S03]  /*25a40*/  ULDC UR5, c[0x0][0x608] ;  /* 0x0001820000057ab9 */ /* 0x000fc60000000800 */
[--C-:B------:R-:W-:Y:S02]  /*25a50*/  SHF.R.U64 R12, R11, UR5, R2.reuse ;  /* 0x000000050b0c7c19 */ /* 0x100fe40008001202 */
[----:B------:R-:W-:Y:S01]  /*25a60*/  SHF.R.U32.HI R3, RZ, UR5, R2 ;  /* 0x00000005ff037c19 */ /* 0x000fe20008011602 */
[----:B------:R-:W-:-:S03]  /*25a70*/  ULDC UR5, c[0x0][0x658] ;  /* 0x0001960000057ab9 */ /* 0x000fc60000000800 */
[--C-:B------:R-:W-:Y:S02]  /*25a80*/  SHF.R.U64 R13, R12, UR5, R3.reuse ;  /* 0x000000050c0d7c19 */ /* 0x100fe40008001203 */
[----:B------:R-:W-:-:S03]  /*25a90*/  SHF.R.U32.HI R14, RZ, UR5, R3 ;  /* 0x00000005ff0e7c19 */ /* 0x000fc60008011603 */
[----:B------:R-:W-:Y:S01]  /*25aa0*/  IMAD.MOV.U32 R2, RZ, RZ, R13 ;  /* 0x000000ffff027224 */ /* 0x000fe200078e000d */
        /* <DEDUP_REMOVED lines=12> */
.L_x_759:
[----:B------:R-:W-:Y:S01]  /*25b70*/  ULDC UR5, c[0x0][0x648] ;  /* 0x0001920000057ab9 */ /* 0x000fe20000000800 */
[----:B------:R-:W-:Y:S02]  /*25b80*/  LOP3.LUT R12, R12, UR17, RZ, 0xc0, !PT ;  /* 0x000000110c0c7c12 */ /* 0x000fe4000f8ec0ff */
[----:B------:R-:W-:Y:S01]  /*25b90*/  SHF.R.U64 R3, R2, UR5, R3 ;  /* 0x0000000502037c19 */ /* 0x000fe20008001203 */
[----:B------:R-:W-:Y:S01]  /*25ba0*/  ULDC UR5, c[0x0][0x638] ;  /* 0x00018e0000057ab9 */ /* 0x000fe20000000800 */
[----:B------:R-:W-:-:S03]  /*25bb0*/  MOV R4, 0x1 ;  /* 0x0000000100047802 */ /* 0x000fc60000000f00 */
[----:B------:R-:W-:Y:S02]  /*25bc0*/  IMAD.MOV R2, RZ, RZ, -R3 ;  /* 0x000000ffff027224 */ /* 0x000fe400078e0a03 */
[----:B------:R-:W-:Y:S02]  /*25bd0*/  IMAD R5, R3, UR18, R12 ;  /* 0x0000001203057c24 */ /* 0x000fe4000f8e020c */
[----:B------:R-:W-:Y:S01]  /*25be0*/  IMAD R13, R2, UR5, R13 ;  /* 0x00000005020d7c24 */ /* 0x000fe2000f8e020d */
[----:B------:R-:W-:Y:S01]  /*25bf0*/  ULDC UR5, c[0x0][0x610] ;  /* 0x0001840000057ab9 */ /* 0x000fe20000000800 */
[----:B------:R-:W-:Y:S01]  /*25c00*/  LOP3.LUT R2, R11, UR4, RZ, 0xc0, !PT ;  /* 0x000000040b027c12 */ /* 0x000fe2000f8ec0ff */
[----:B------:R-:W-:Y:S01]  /*25c10*/  IMAD R8, R5, UR5, R8 ;  /* 0x0000000505087c24 */ /* 0x000fe2000f8e0208 */
[----:B------:R-:W-:-:S03]  /*25c20*/  ULDC UR5, c[0x0][0x600] ;  /* 0x0001800000057ab9 */ /* 0x000fc60000000800 */
[----:B------:R-:W-:-:S05]  /*25c30*/  IMAD R13, R13, UR5, R2 ;  /* 0x000000050d0d7c24 */ /* 0x000fca000f8e0202 */
[----:B------:R-:W-:Y:S02]  /*25c40*/  SEL R3, R13, R8, !P4 ;  /* 0x000000080d037207 */ /* 0x000fe40006000000 */
[----:B------:R-:W-:-:S07]  /*25c50*/  SEL R2, R8, R13, !P4 ;  /* 0x0000000d08027207 */ /* 0x000fce0006000000 */
.L_x_757:
[----:B------:R-:W-:Y:S05]  /*25c60*/  BSYNC B1 ;  /* 0x0000000000017941 */ /* 0x000fea0003800000 */
.L_x_756:
[----:B------:R-:W-:-:S13]  /*25c70*/  LOP3.LUT P1, RZ, R4, 0xff, RZ, 0xc0, !PT ;  /* 0x000000ff04ff7812 */ /* 0x000fda000782c0ff */
[----:B------:R-:W-:Y:S05]  /*25c80*/  @P1 BRA `(.L_x_760) ;  /* 0xfffffff4002c1947 */ /* 0x000fea000383ffff */
[----:B------:R-:W-:Y:S05]  /*25c90*/  BSYNC B0 ;  /* 0x0000000000007941 */ /* 0x000fea0003800000 */
.L_x_748:
[----:B------:R-:W-:-:S03]  /*25ca0*/  UMOV UR5, 0xffffffff ;  /* 0xffffffff00057882 */ /* 0x000fc60000000000 */
[----:B------:R-:W-:Y:S05]  /*25cb0*/  BRA.DIV UR5, `(.L_x_761) ;  /* 0x0000000605487947 */ /* 0x000fea000b800000 */
[----:B------:R-:W-:-:S13]  /*25cc0*/  ELECT P6, URZ, PT ;  /* 0x00000000003f782f */ /* 0x000fda00038c0000 */
.L_x_776:
[----:B------:R-:W-:Y:S04]  /*25cd0*/  BSSY B0, `(.L_x_762) ;  /* 0x0000037000007945 */ /* 0x000fe80003800000 */
[----:B------:R-:W-:Y:S05]  /*25ce0*/  @!P6 BRA `(.L_x_763) ;  /* 0x0000000000d4e947 */ /* 0x000fea0003800000 */
[----:B------:R-:W2:Y:S02]  /*25cf0*/  LDL R2, [R1+0x284] ;  /* 0x0002840001027983 */ /* 0x000ea40000100800 */
[----:B--2---:R-:W-:-:S13]  /*25d00*/  R2UR UR5, R2 ;  /* 0x00000000020572ca */ /* 0x004fda00000e0000 */
[----:B------:R-:W-:-:S04]  /*25d10*/  ULOP3.LUT UR5, UR5, 0x2, URZ, 0xfc, !UPT ;  /* 0x0000000205057892 */ /* 0x000fc8000f8efc3f */
[----:B------:R-:W-:-:S06]  /*25d20*/  UISETP.NE.AND UP0, UPT, UR5, 0x3, UPT ;  /* 0x000000030500788c */ /* 0x000fcc000bf05270 */
[----:B------:R-:W-:-:S13]  /*25d30*/  PLOP3.LUT P0, PT, PT, PT, UP0, 0x80, 0x0 ;  /* 0x000000000000781c */ /* 0x000fda0003f0f008 */
[----:B------:R-:W-:Y:S05]  /*25d40*/  @!P0 BRA `(.L_x_764) ;  /* 0x0000000000048947 */ /* 0x000fea0003800000 */
[----:B------:R-:W-:Y:S01]  /*25d50*/  BPT.TRAP 0x1 ;  /* 0x000000040000795c */ /* 0x000fe20000300000 */
.L_x_764:
[----:B------:R-:W0:Y:S01]  /*25d60*/  S2R R3, SR_CgaCtaId ;  /* 0x0000000000037919 */ /* 0x000e220000008800 */
[----:B------:R-:W-:-:S04]  /*25d70*/  MOV R2, 0x400 ;  /* 0x0000040000027802 */ /* 0x000fc80000000f00 */
[----:B0-----:R-:W-:Y:S02]  /*25d80*/  LEA R3, R3, R2, 0x18 ;  /* 0x0000000203037211 */ /* 0x001fe400078ec0ff */
[----:B------:R-:W-:-:S03]  /*25d90*/  SHF.L.U32 R2, R0, 0x1f, RZ ;  /* 0x0000001f00027819 */ /* 0x000fc600000006ff */
[----:B------:R-:W-:-:S04]  /*25da0*/  VIADD R3, R3, 0x28 ;  /* 0x0000002803037836 */ /* 0x000fc80000000000 */
[----:B------:R-:W-:-:S04]  /*25db0*/  IMAD R5, R6, 0x8, R3 ;  /* 0x0000000806057824 */ /* 0x000fc800078e0203 */
[----:B------:R-:W0:Y:S02]  /*25dc0*/  SYNCS.PHASECHK.TRANS64.TRYWAIT P0, [R5+URZ], R2 ;  /* 0x00000002050075a7 */ /* 0x000e24000800017f */
[----:B0-----:R-:W-:Y:S05]  /*25dd0*/  @!P0 BRA `(.L_x_765) ;  /* 0x0000000400208947 */ /* 0x001fea0003800000 */
.L_x_777:
[----:B------:R-:W-:-:S05]  /*25de0*/  VIADD R6, R6, 0x1 ;  /* 0x0000000106067836 */ /* 0x000fca0000000000 */
[----:B------:R-:W-:-:S04]  /*25df0*/  ISETP.NE.AND P0, PT, R6, 0x5, PT ;  /* 0x000000050600780c */ /* 0x000fc80003f05270 */
[----:B0-----:R-:W-:Y:S02]  /*25e00*/  SEL R5, RZ, 0x1, P0 ;  /* 0x00000001ff057807 */ /* 0x001fe40000000000 */
[----:B------:R-:W-:Y:S02]  /*25e10*/  SEL R6, R6, RZ, P0 ;  /* 0x000000ff06067207 */ /* 0x000fe40000000000 */
[----:B------:R-:W-:-:S03]  /*25e20*/  LOP3.LUT R5, R0, R5, RZ, 0x3c, !PT ;  /* 0x0000000500057212 */ /* 0x000fc600078e3cff */
[----:B------:R-:W-:Y:S01]  /*25e30*/  IMAD R7, R6, 0x8, R3 ;  /* 0x0000000806077824 */ /* 0x000fe200078e0203 */
[----:B------:R-:W-:-:S04]  /*25e40*/  SHF.L.U32 R0, R5, 0x1f, RZ ;  /* 0x0000001f05007819 */ /* 0x000fc800000006ff */
[----:B------:R-:W0:Y:S02]  /*25e50*/  SYNCS.PHASECHK.TRANS64.TRYWAIT P0, [R7+URZ], R0 ;  /* 0x00000000070075a7 */ /* 0x000e24000800017f */
[----:B0-----:R-:W-:Y:S05]  /*25e60*/  @!P0 BRA `(.L_x_766) ;  /* 0x0000000400108947 */ /* 0x001fea0003800000 */
.L_x_778:
[----:B0-----:R-:W-:-:S04]  /*25e70*/  IADD3 R0, R6, 0x1, RZ ;  /* 0x0000000106007810 */ /* 0x001fc80007ffe0ff */
[----:B------:R-:W-:-:S04]  /*25e80*/  ISETP.NE.AND P0, PT, R0, 0x5, PT ;  /* 0x000000050000780c */ /* 0x000fc80003f05270 */
[----:B------:R-:W-:Y:S02]  /*25e90*/  SEL R2, RZ, 0x1, P0 ;  /* 0x00000001ff027807 */ /* 0x000fe40000000000 */
[----:B------:R-:W-:Y:S02]  /*25ea0*/  SEL R4, R0, RZ, P0 ;  /* 0x000000ff00047207 */ /* 0x000fe40000000000 */
[----:B------:R-:W-:-:S03]  /*25eb0*/  LOP3.LUT R5, R5, R2, RZ, 0x3c, !PT ;  /* 0x0000000205057212 */ /* 0x000fc600078e3cff */
[----:B------:R-:W-:Y:S01]  /*25ec0*/  IMAD R7, R4, 0x8, R3 ;  /* 0x0000000804077824 */ /* 0x000fe200078e0203 */
[----:B------:R-:W-:-:S04]  /*25ed0*/  SHF.L.U32 R0, R5, 0x1f, RZ ;  /* 0x0000001f05007819 */ /* 0x000fc800000006ff */
[----:B------:R-:W0:Y:S02]  /*25ee0*/  SYNCS.PHASECHK.TRANS64.TRYWAIT P0, [R7+URZ], R0 ;  /* 0x00000000070075a7 */ /* 0x000e24000800017f */
[----:B0-----:R-:W-:Y:S05]  /*25ef0*/  @!P0 BRA `(.L_x_767) ;  /* 0x0000000400008947 */ /* 0x001fea0003800000 */
.L_x_779:
[----:B0-----:R-:W-:-:S05]  /*25f00*/  VIADD R0, R4, 0x1 ;  /* 0x0000000104007836 */ /* 0x001fca0000000000 */
        /* <DEDUP_REMOVED lines=8> */
.L_x_780:
[----:B0-----:R-:W-:-:S05]  /*25f90*/  VIADD R0, R4, 0x1 ;  /* 0x0000000104007836 */ /* 0x001fca0000000000 */
[----:B------:R-:W-:-:S04]  /*25fa0*/  ISETP.NE.AND P0, PT, R0, 0x5, PT ;  /* 0x000000050000780c */ /* 0x000fc80003f05270 */
[----:B------:R-:W-:Y:S02]  /*25fb0*/  SEL R2, RZ, 0x1, P0 ;  /* 0x00000001ff027807 */ /* 0x000fe40000000000 */
[----:B------:R-:W-:Y:S02]  /*25fc0*/  SEL R0, R0, RZ, P0 ;  /* 0x000000ff00007207 */ /* 0x000fe40000000000 */
[----:B------:R-:W-:Y:S02]  /*25fd0*/  LOP3.LUT R2, R5, R2, RZ, 0x3c, !PT ;  /* 0x0000000205027212 */ /* 0x000fe400078e3cff */
[----:B------:R-:W-:Y:S02]  /*25fe0*/  LEA R3, R0, R3, 0x3 ;  /* 0x0000000300037211 */ /* 0x000fe400078e18ff */
[----:B------:R-:W-:-:S07]  /*25ff0*/  SHF.L.U32 R0, R2, 0x1f, RZ ;  /* 0x0000001f02007819 */ /* 0x000fce00000006ff */
.L_x_769:
[----:B0-----:R0:W1:Y:S02]  /*26000*/  SYNCS.PHASECHK.TRANS64.TRYWAIT P0, [R3+URZ], R0 ;  /* 0x00000000030075a7 */ /* 0x001064000800017f */
[----:B-1----:R-:W-:Y:S05]  /*26010*/  @!P0 NANOSLEEP.SYNCS 0x989680 ;  /* 0x009896800000895d */ /* 0x002fea0003900000 */
[----:B------:R-:W1:Y:S02]  /*26020*/  @!P0 SYNCS.PHASECHK.TRANS64 P0, [R3+URZ], R0 ;  /* 0x00000000030085a7 */ /* 0x000e64000800007f */
[----:B-1----:R-:W-:Y:S05]  /*26030*/  @!P0 BRA `(.L_x_769) ;  /* 0xfffffffc00f08947 */ /* 0x002fea000383ffff */
.L_x_763:
[----:B------:R-:W-:Y:S05]  /*26040*/  BSYNC B0 ;  /* 0x0000000000007941 */ /* 0x000fea0003800000 */
.L_x_762:
[----:B------:R-:W-:Y:S05]  /*26050*/  EXIT ;  /* 0x000000000000794d */ /* 0x000fea0003800000 */
.L_x_17:
[----:B-1----:R1:W2:Y:S02]  /*26060*/  SYNCS.PHASECHK.TRANS64.TRYWAIT P1, [R3+URZ], R0 ;  /* 0x00000000030075a7 */ /* 0x0022a4000802017f */
[----:B--2---:R-:W-:Y:S05]  /*26070*/  @!P1 NANOSLEEP.SYNCS 0x989680 ;  /* 0x009896800000995d */ /* 0x004fea0003900000 */
[----:B------:R-:W2:Y:S02]  /*26080*/  @!P1 SYNCS.PHASECHK.TRANS64 P1, [R3+URZ], R0 ;  /* 0x00000000030095a7 */ /* 0x000ea4000802007f */
[----:B--2---:R-:W-:Y:S05]  /*26090*/  @!P1 BRA `(.L_x_17) ;  /* 0xfffffffc00f09947 */ /* 0x004fea000383ffff */
[----:B------:R-:W-:Y:S05]  /*260a0*/  BRA `(.L_x_16) ;  /* 0xfffffdb400047947 */ /* 0x000fea000383ffff */
.L_x_22:
[----:B-1----:R-:W-:-:S04]  /*260b0*/  IMAD.U32 R7, RZ, RZ, UR4 ;  /* 0x00000004ff077e24 */ /* 0x002fc8000f8e00ff */
[----:B------:R1:W2:Y:S03]  /*260c0*/  SYNCS.PHASECHK.TRANS64.TRYWAIT P1, [R7+URZ], R6 ;  /* 0x00000006070075a7 */ /* 0x0002a6000802017f */
[----:B--2---:R-:W-:Y:S05]  /*260d0*/  @!P1 NANOSLEEP.SYNCS 0x989680 ;  /* 0x009896800000995d */ /* 0x004fea0003900000 */
[----:B------:R-:W2:Y:S02]  /*260e0*/  @!P1 SYNCS.PHASECHK.TRANS64 P1, [R7+URZ], R6 ;  /* 0x00000006070095a7 */ /* 0x000ea4000802007f */
[----:B--2---:R-:W-:Y:S05]  /*260f0*/  @!P1 BRA `(.L_x_22) ;  /* 0xfffffffc00ec9947 */ /* 0x004fea000383ffff */
[----:B------:R-:W-:Y:S05]  /*26100*/  BRA `(.L_x_21) ;  /* 0xfffffdf800507947 */ /* 0x000fea000383ffff */
.L_x_749:
[----:B------:R-:W-:Y:S01]  /*26110*/  BSSY B1, `(.L_x_770) ;  /* 0x0000006000017945 */ /* 0x000fe20003800000 */
[----:B------:R-:W-:-:S07]  /*26120*/  IMAD.MOV.U32 R15, RZ, RZ, -0x1 ;  /* 0xffffffffff0f7424 */ /* 0x000fce00078e00ff */
[----:B------:R-:W-:Y:S05]  /*26130*/  WARPSYNC.COLLECTIVE R15, `(.L_x_771) ;  /* 0x000000000f0c7348 */ /* 0x000fea0003c00000 */
[----:B------:R-:W-:Y:S02]  /*26140*/  ELECT P6, UR62, PT ;  /* 0x00000000003e782f */ /* 0x000fe400038c0000 */
[----:B------:R-:W-:Y:S01]  /*26150*/  MOV R14, UR62 ;  /* 0x0000003e000e7c02 */ /* 0x000fe20008000f00 */
[----:B------:R-:W-:Y:S10]  /*26160*/  ENDCOLLECTIVE ;  /* 0x000000000000791b */ /* 0x000ff40003800000 */
.L_x_771:
[----:B------:R-:W-:Y:S05]  /*26170*/  BSYNC B1 ;  /* 0x0000000000017941 */ /* 0x000fea0003800000 */
.L_x_770:
[----:B------:R-:W-:Y:S05]  /*26180*/  BRA `(.L_x_772) ;  /* 0xffffffec00f87947 */ /* 0x000fea000383ffff */
.L_x_752:
[----:B0-----:R0:W1:Y:S02]  /*26190*/  SYNCS.PHASECHK.TRANS64.TRYWAIT P1, [R11+URZ+0x28], R12 ;  /* 0x0000280c0b0075a7 */ /* 0x001064000802017f */
[----:B-1----:R-:W-:Y:S05]  /*261a0*/  @!P1 NANOSLEEP.SYNCS 0x989680 ;  /* 0x009896800000995d */ /* 0x002fea0003900000 */
[----:B------:R-:W1:Y:S02]  /*261b0*/  @!P1 SYNCS.PHASECHK.TRANS64 P1, [R11+URZ+0x28], R12 ;  /* 0x0000280c0b0095a7 */ /* 0x000e64000802007f */
[----:B-1----:R-:W-:Y:S05]  /*261c0*/  @!P1 BRA `(.L_x_752) ;  /* 0xfffffffc00f09947 */ /* 0x002fea000383ffff */
[----:B------:R-:W-:Y:S05]  /*261d0*/  BRA `(.L_x_773) ;  /* 0xfffffff0002c7947 */ /* 0x000fea000383ffff */
.L_x_761:
[----:B------:R-:W-:Y:S01]  /*261e0*/  BSSY B0, `(.L_x_774) ;  /* 0x0000006000007945 */ /* 0x000fe20003800000 */
[----:B------:R-:W-:-:S07]  /*261f0*/  IMAD.MOV.U32 R15, RZ, RZ, -0x1 ;  /* 0xffffffffff0f7424 */ /* 0x000fce00078e00ff */
[----:B------:R-:W-:Y:S05]  /*26200*/  WARPSYNC.COLLECTIVE R15, `(.L_x_775) ;  /* 0x000000000f0c7348 */ /* 0x000fea0003c00000 */
[----:B------:R-:W-:Y:S02]  /*26210*/  ELECT P6, UR62, PT ;  /* 0x00000000003e782f */ /* 0x000fe400038c0000 */
[----:B------:R-:W-:Y:S01]  /*26220*/  MOV R14, UR62 ;  /* 0x0000003e000e7c02 */ /* 0x000fe20008000f00 */
[----:B------:R-:W-:Y:S10]  /*26230*/  ENDCOLLECTIVE ;  /* 0x000000000000791b */ /* 0x000ff40003800000 */
.L_x_775:
[----:B------:R-:W-:Y:S05]  /*26240*/  BSYNC B0 ;  /* 0x0000000000007941 */ /* 0x000fea0003800000 */
.L_x_774:
[----:B------:R-:W-:Y:S05]  /*26250*/  BRA `(.L_x_776) ;  /* 0xfffffff8009c7947 */ /* 0x000fea000383ffff */
.L_x_765:
[----:B0-----:R0:W1:Y:S02]  /*26260*/  SYNCS.PHASECHK.TRANS64.TRYWAIT P0, [R5+URZ], R2 ;  /* 0x00000002050075a7 */ /* 0x001064000800017f */
[----:B-1----:R-:W-:Y:S05]  /*26270*/  @!P0 NANOSLEEP.SYNCS 0x989680 ;  /* 0x009896800000895d */ /* 0x002fea0003900000 */
[----:B------:R-:W1:Y:S02]  /*26280*/  @!P0 SYNCS.PHASECHK.TRANS64 P0, [R5+URZ], R2 ;  /* 0x00000002050085a7 */ /* 0x000e64000800007f */
[----:B-1----:R-:W-:Y:S05]  /*26290*/  @!P0 BRA `(.L_x_765) ;  /* 0xfffffffc00f08947 */ /* 0x002fea000383ffff */
[----:B------:R-:W-:Y:S05]  /*262a0*/  BRA `(.L_x_777) ;  /* 0xfffffff800cc7947 */ /* 0x000fea000383ffff */
.L_x_766:
[----:B0-----:R0:W1:Y:S02]  /*262b0*/  SYNCS.PHASECHK.TRANS64.TRYWAIT P0, [R7+URZ], R0 ;  /* 0x00000000070075a7 */ /* 0x001064000800017f */
[----:B-1----:R-:W-:Y:S05]  /*262c0*/  @!P0 NANOSLEEP.SYNCS 0x989680 ;  /* 0x009896800000895d */ /* 0x002fea0003900000 */
[----:B------:R-:W1:Y:S02]  /*262d0*/  @!P0 SYNCS.PHASECHK.TRANS64 P0, [R7+URZ], R0 ;  /* 0x00000000070085a7 */ /* 0x000e64000800007f */
[----:B-1----:R-:W-:Y:S05]  /*262e0*/  @!P0 BRA `(.L_x_766) ;  /* 0xfffffffc00f08947 */ /* 0x002fea000383ffff */
[----:B------:R-:W-:Y:S05]  /*262f0*/  BRA `(.L_x_778) ;  /* 0xfffffff800dc7947 */ /* 0x000fea000383ffff */
.L_x_767:
[----:B0-----:R0:W1:Y:S02]  /*26300*/  SYNCS.PHASECHK.TRANS64.TRYWAIT P0, [R7+URZ], R0 ;  /* 0x00000000070075a7 */ /* 0x001064000800017f */
[----:B-1----:R-:W-:Y:S05]  /*26310*/  @!P0 NANOSLEEP.SYNCS 0x989680 ;  /* 0x009896800000895d */ /* 0x002fea0003900000 */
[----:B------:R-:W1:Y:S02]  /*26320*/  @!P0 SYNCS.PHASECHK.TRANS64 P0, [R7+URZ], R0 ;  /* 0x00000000070085a7 */ /* 0x000e64000800007f */
[----:B-1----:R-:W-:Y:S05]  /*26330*/  @!P0 BRA `(.L_x_767) ;  /* 0xfffffffc00f08947 */ /* 0x002fea000383ffff */
[----:B------:R-:W-:Y:S05]  /*26340*/  BRA `(.L_x_779) ;  /* 0xfffffff800ec7947 */ /* 0x000fea000383ffff */
.L_x_768:
[----:B0-----:R0:W1:Y:S02]  /*26350*/  SYNCS.PHASECHK.TRANS64.TRYWAIT P0, [R7+URZ], R0 ;  /* 0x00000000070075a7 */ /* 0x001064000800017f */
[----:B-1----:R-:W-:Y:S05]  /*26360*/  @!P0 NANOSLEEP.SYNCS 0x989680 ;  /* 0x009896800000895d */ /* 0x002fea0003900000 */
[----:B------:R-:W1:Y:S02]  /*26370*/  @!P0 SYNCS.PHASECHK.TRANS64 P0, [R7+URZ], R0 ;  /* 0x00000000070085a7 */ /* 0x000e64000800007f */
[----:B-1----:R-:W-:Y:S05]  /*26380*/  @!P0 BRA `(.L_x_768) ;  /* 0xfffffffc00f08947 */ /* 0x002fea000383ffff */
[----:B------:R-:W-:Y:S05]  /*26390*/  BRA `(.L_x_780) ;  /* 0xfffffff800fc7947 */ /* 0x000fea000383ffff */
.L_x_781:
[----:B------:R-:W-:-:S00]  /*263a0*/  BRA `(.L_x_781) ;  /* 0xfffffffc00fc7947 */ /* 0x000fc0000383ffff */
[----:B------:R-:W-:-:S00]  /*263b0*/  NOP ;  /* 0x0000000000007918 */ /* 0x000fc00000000000 */
        /* <DEDUP_REMOVED lines=12> */
.L_x_782:


//--------------------- .nv.global.init           --------------------------
	.section	.nv.global.init,"aw",@progbits
.nv.global.init:
	.type		$str$22,@object
	.size		$str$22,($str$23 - $str$22)
$str$22:
        /*0000*/ 	.byte	0x6b, 0x5f, 0x74, 0x69, 0x6c, 0x65, 0x5f, 0x63, 0x6f, 0x75, 0x6e, 0x74, 0x20, 0x3e, 0x3d, 0x20
        /*0010*/ 	.byte	0x31, 0x00
	.type		$str$23,@object
	.size		$str$23,(__unnamed_1 - $str$23)
$str$23:
        /*0012*/ 	.byte	0x2f, 0x74, 0x6d, 0x70, 0x2f, 0x63, 0x75, 0x74, 0x6c, 0x61, 0x73, 0x73, 0x5f, 0x73, 0x77, 0x65
        /*0022*/ 	.byte	0x65, 0x70, 0x5f, 0x73, 0x72, 0x63, 0x2f, 0x69, 0x6e, 0x63, 0x6c, 0x75, 0x64, 0x65, 0x2f, 0x63
        /*0032*/ 	.byte	0x75, 0x74, 0x6c, 0x61, 0x73, 0x73, 0x2f, 0x67, 0x65, 0x6d, 0x6d, 0x2f, 0x63, 0x6f, 0x6c, 0x6c
        /*0042*/ 	.byte	0x65, 0x63, 0x74, 0x69, 0x76, 0x65, 0x2f, 0x73, 0x6d, 0x39, 0x30, 0x5f, 0x6d, 0x6d, 0x61, 0x5f
        /*0052*/ 	.byte	0x74, 0x6d, 0x61, 0x5f, 0x67, 0x6d, 0x6d, 0x61, 0x5f, 0x73, 0x73, 0x5f, 0x77, 0x61, 0x72, 0x70
        /*0062*/ 	.byte	0x73, 0x70, 0x65, 0x63, 0x69, 0x61, 0x6c, 0x69, 0x7a, 0x65, 0x64, 0x2e, 0x68, 0x70, 0x70, 0x00
	.type		__unnamed_1,@object
	.size		__unnamed_1,(.L_0 - __unnamed_1)
__unnamed_1:
        /* <DEDUP_REMOVED lines=181> */
        /*0bc2*/ 	.byte	0x74, 0x69, 0x74, 0x79, 0x5d, 0x00
.L_0:


//--------------------- .nv.shared._ZN7cutlass13device_kernelINS_4gemm6kernel13GemmUniversalIN4cute5tupleIJiiiiEEENS1_10collective13CollectiveMmaINS1_34MainloopSm90TmaGmmaWarpSpecializedILi5ENS5_IJNS4_1CILi1EEESB_SB_EEENS1_35KernelTmaWarpSpecializedCooperativeEEENS5_IJNSA_ILi384EEENSA_ILi240EEENSA_ILi32EEEEEENS_10bfloat16_tENS5_IJlSB_lEEESJ_SK_NS4_8TiledMMAINS4_8MMA_AtomIJNS4_4SM904GMMA27MMA_64x16x16_F32BF16BF16_SSILNSO_5MajorE0ELSQ_0ELNSO_7ScaleInE1ELSR_1EEEEEENS4_6LayoutINS5_IJNSA_ILi2EEESB_SB_EEENS5_IJSB_NSA_ILi0EEESX_EEEEENS5_IJNS4_10UnderscoreES10_S10_EEEEENS4_13SM90_TMA_LOADENS4_14ComposedLayoutINS4_7SwizzleILi2ELi4ELi3EEENS4_18smem_ptr_flag_bitsILi16EEENSU_INS5_IJNSA_ILi8EEESH_EEENS5_IJSH_SB_EEEEEEEvNS4_8identityES13_S1D_vS1E_EENS_8epilogue10collective6detail29Sm90TmaWarpSpecializedAdapterINS1H_15DefaultEpilogueISJ_SK_SK_NS1G_6thread17LinearCombinationISJ_Li1EffLNS1L_9ScaleType4KindE0ELNS_15FloatRoundStyleE2ESJ_EENS1_15EpilogueDefaultEEEEEvvEEEEvNT_6ParamsE --------------------------
	.section	.nv.shared._ZN7cutlass13device_kernelINS_4gemm6kernel13GemmUniversalIN4cute5tupleIJiiiiEEENS1_10collective13CollectiveMmaINS1_34MainloopSm90TmaGmmaWarpSpecializedILi5ENS5_IJNS4_1CILi1EEESB_SB_EEENS1_35KernelTmaWarpSpecializedCooperativeEEENS5_IJNSA_ILi384EEENSA_ILi240EEENSA_ILi32EEEEEENS_10bfloat16_tENS5_IJlSB_lEEESJ_SK_NS4_8TiledMMAINS4_8MMA_AtomIJNS4_4SM904GMMA27MMA_64x16x16_F32BF16BF16_SSILNSO_5MajorE0ELSQ_0ELNSO_7ScaleInE1ELSR_1EEEEEENS4_6LayoutINS5_IJNSA_ILi2EEESB_SB_EEENS5_IJSB_NSA_ILi0EEESX_EEEEENS5_IJNS4_10UnderscoreES10_S10_EEEEENS4_13SM90_TMA_LOADENS4_14ComposedLayoutINS4_7SwizzleILi2ELi4ELi3EEENS4_18smem_ptr_flag_bitsILi16EEENSU_INS5_IJNSA_ILi8EEESH_EEENS5_IJSH_SB_EEEEEEEvNS4_8identityES13_S1D_vS1E_EENS_8epilogue10collective6detail29Sm90TmaWarpSpecializedAdapterINS1H_15DefaultEpilogueISJ_SK_SK_NS1G_6thread17LinearCombinationISJ_Li1EffLNS1L_9ScaleType4KindE0ELNS_15FloatRoundStyleE2ESJ_EENS1_15EpilogueDefaultEEEEEvvEEEEvNT_6ParamsE,"aw",@nobits
	.sectionflags	@""
	.align	16
	.zero		1024


//--------------------- .nv.shared.reserved.0     --------------------------
	.section	.nv.shared.reserved.0,"aw",@nobits
	.weak		__nv_reservedSMEM_offset_0_alias
	.size		__nv_reservedSMEM_offset_0_alias, 0, 0
	.other		__nv_reservedSMEM_offset_0_alias,@"STO_CUDA_RESERVED_SHARED STV_DEFAULT"
__nv_reservedSMEM_offset_0_alias:
	.zero		0


//--------------------- .nv.global                --------------------------
	.section	.nv.global,"aw",@nobits
.nv.global:
	.type		_ZN39_INTERNAL_97ce81a4_4_k_cu_ded3ae20_71264cute1_E,@object
	.size		_ZN39_INTERNAL_97ce81a4_4_k_cu_ded3ae20_71264cute1_E,(_ZN39_INTERNAL_97ce81a4_4_k_cu_ded3ae20_71264cuda3std3__45__cpo6cbeginE - _ZN39_INTERNAL_97ce81a4_4_k_cu_ded3ae20_71264cute1_E)
_ZN39_INTERNAL_97ce81a4_4_k_cu_ded3ae20_71264cute1_E:
	.zero		1
	.type		_ZN39_INTERNAL_97ce81a4_4_k_cu_ded3ae20_71264cuda3std3__45__cpo6cbeginE,@object
	.size		_ZN39_INTERNAL_97ce81a4_4_k_cu_ded3ae20_71264cuda3std3__45__cpo6cbeginE,(_ZN39_INTERNAL_97ce81a4_4_k_cu_ded3ae20_71264cuda3std3__48in_placeE - _ZN39_INTERNAL_97ce81a4_4_k_cu_ded3ae20_71264cuda3std3__45__cpo6cbeginE)
_ZN39_INTERNAL_97ce81a4_4_k_cu_ded3ae20_71264cuda3std3__45__cpo6cbeginE:
	.zero		1
	.type		_ZN39_INTERNAL_97ce81a4_4_k_cu_ded3ae20_71264cuda3std3__48in_placeE,@object
	.size		_ZN39_INTERNAL_97ce81a4_4_k_cu_ded3ae20_71264cuda3std3__48in_placeE,(_ZN39_INTERNAL_97ce81a4_4_k_cu_ded3ae20_71264cuda3std6ranges3__45__cpo9iter_moveE - _ZN39_INTERNAL_97ce81a4_4_k_cu_ded3ae20_71264cuda3std3__48in_placeE)
_ZN39_INTERNAL_97ce81a4_4_k_cu_ded3ae20_71264cuda3std3__48in_placeE:
	.zero		1
	.type		_ZN39_INTERNAL_97ce81a4_4_k_cu_ded3ae20_71264cuda3std6ranges3__45__cpo9iter_moveE,@object
	.size		_ZN39_INTERNAL_97ce81a4_4_k_cu_ded3ae20_71264cuda3std6ranges3__45__cpo9iter_moveE,(_ZN39_INTERNAL_97ce81a4_4_k_cu_ded3ae20_71264cuda3std3__45__cpo5beginE - _ZN39_INTERNAL_97ce81a4_4_k_cu_ded3ae20_71264cuda3std6ranges3__45__cpo9iter_moveE)
_ZN39_INTERNAL_97ce81a4_4_k_cu_ded3ae20_71264cuda3std6ranges3__45__cpo9iter_moveE:
	.zero		1
	.type		_ZN39_INTERNAL_97ce81a4_4_k_cu_ded3ae20_71264cuda3std3__45__cpo5beginE,@object
	.size		_ZN39_INTERNAL_97ce81a4_4_k_cu_ded3ae20_71264cuda3std3__45__cpo5beginE,(_ZN39_INTERNAL_97ce81a4_4_k_cu_ded3ae20_71264cuda3std3__441_GLOBAL__N__97ce81a4_4_k_cu_ded3ae20_71266ignoreE - _ZN39_INTERNAL_97ce81a4_4_k_cu_ded3ae20_71264cuda3std3__45__cpo5beginE)
_ZN39_INTERNAL_97ce81a4_4_k_cu_ded3ae20_71264cuda3std3__45__cpo5beginE:
	.zero		1
	.type		_ZN39_INTERNAL_97ce81a4_4_k_cu_ded3ae20_71264cuda3std3__441_GLOBAL__N__97ce81a4_4_k_cu_ded3ae20_71266ignoreE,@object
	.size		_ZN39_INTERNAL_97ce81a4_4_k_cu_ded3ae20_71264cuda3std3__441_GLOBAL__N__97ce81a4_4_k_cu_ded3ae20_71266ignoreE,(_ZN39_INTERNAL_97ce81a4_4_k_cu_ded3ae20_71264cute7productE - _ZN39_INTERNAL_97ce81a4_4_k_cu_ded3ae20_71264cuda3std3__441_GLOBAL__N__97ce81a4_4_k_cu_ded3ae20_71266ignoreE)
_ZN39_INTERNAL_97ce81a4_4_k_cu_ded3ae20_71264cuda3std3__441_GLOBAL__N__97ce81a4_4_k_cu_ded3ae20_71266ignoreE:
	.zero		1
	.type		_ZN39_INTERNAL_97ce81a4_4_k_cu_ded3ae20_71264cute7productE,@object
	.size		_ZN39_INTERNAL_97ce81a4_4_k_cu_ded3ae20_71264cute7productE,(_ZN39_INTERNAL_97ce81a4_4_k_cu_ded3ae20_71264cuda3std3__45__cpo3endE - _ZN39_INTERNAL_97ce81a4_4_k_cu_ded3ae20_71264cute7productE)
_ZN39_INTERNAL_97ce81a4_4_k_cu_ded3ae20_71264cute7productE:
	.zero		1
	.type		_ZN39_INTERNAL_97ce81a4_4_k_cu_ded3ae20_71264cuda3std3__45__cpo3endE,@object
	.size		_ZN39_INTERNAL_97ce81a4_4_k_cu_ded3ae20_71264cuda3std3__45__cpo3endE,(_ZN39_INTERNAL_97ce81a4_4_k_cu_ded3ae20_71264cuda3std3__419piecewise_constructE - _ZN39_INTERNAL_97ce81a4_4_k_cu_ded3ae20_71264cuda3std3__45__cpo3endE)
_ZN39_INTERNAL_97ce81a4_4_k_cu_ded3ae20_71264cuda3std3__45__cpo3endE:
	.zero		1
	.type		_ZN39_INTERNAL_97ce81a4_4_k_cu_ded3ae20_71264cuda3std3__419piecewise_constructE,@object
	.size		_ZN39_INTERNAL_97ce81a4_4_k_cu_ded3ae20_71264cuda3std3__419piecewise_constructE,(_ZN39_INTERNAL_97ce81a4_4_k_cu_ded3ae20_71264cuda3std3__45__cpo4cendE - _ZN39_INTERNAL_97ce81a4_4_k_cu_ded3ae20_71264cuda3std3__419piecewise_constructE)
_ZN39_INTERNAL_97ce81a4_4_k_cu_ded3ae20_71264cuda3std3__419piecewise_constructE:
	.zero		1
	.type		_ZN39_INTERNAL_97ce81a4_4_k_cu_ded3ae20_71264cuda3std3__45__cpo4cendE,@object
	.size		_ZN39_INTERNAL_97ce81a4_4_k_cu_ded3ae20_71264cuda3std3__45__cpo4cendE,(_ZN39_INTERNAL_97ce81a4_4_k_cu_ded3ae20_71264cuda3std6ranges3__45__cpo4swapE - _ZN39_INTERNAL_97ce81a4_4_k_cu_ded3ae20_71264cuda3std3__45__cpo4cendE)
_ZN39_INTERNAL_97ce81a4_4_k_cu_ded3ae20_71264cuda3std3__45__cpo4cendE:
	.zero		1
	.type		_ZN39_INTERNAL_97ce81a4_4_k_cu_ded3ae20_71264cuda3std6ranges3__45__cpo4swapE,@object
	.size		_ZN39_INTERNAL_97ce81a4_4_k_cu_ded3ae20_71264cuda3std6ranges3__45__cpo4swapE,(.L_8 - _ZN39_INTERNAL_97ce81a4_4_k_cu_ded3ae20_71264cuda3std6ranges3__45__cpo4swapE)
_ZN39_INTERNAL_97ce81a4_4_k_cu_ded3ae20_71264cuda3std6ranges3__45__cpo4swapE:
	.zero		1
.L_8:


//--------------------- .nv.constant0._ZN7cutlass13device_kernelINS_4gemm6kernel13GemmUniversalIN4cute5tupleIJiiiiEEENS1_10collective13CollectiveMmaINS1_34MainloopSm90TmaGmmaWarpSpecializedILi5ENS5_IJNS4_1CILi1EEESB_SB_EEENS1_35KernelTmaWarpSpecializedCooperativeEEENS5_IJNSA_ILi384EEENSA_ILi240EEENSA_ILi32EEEEEENS_10bfloat16_tENS5_IJlSB_lEEESJ_SK_NS4_8TiledMMAINS4_8MMA_AtomIJNS4_4SM904GMMA27MMA_64x16x16_F32BF16BF16_SSILNSO_5MajorE0ELSQ_0ELNSO_7ScaleInE1ELSR_1EEEEEENS4_6LayoutINS5_IJNSA_ILi2EEESB_SB_EEENS5_IJSB_NSA_ILi0EEESX_EEEEENS5_IJNS4_10UnderscoreES10_S10_EEEEENS4_13SM90_TMA_LOADENS4_14ComposedLayoutINS4_7SwizzleILi2ELi4ELi3EEENS4_18smem_ptr_flag_bitsILi16EEENSU_INS5_IJNSA_ILi8EEESH_EEENS5_IJSH_SB_EEEEEEEvNS4_8identityES13_S1D_vS1E_EENS_8epilogue10collective6detail29Sm90TmaWarpSpecializedAdapterINS1H_15DefaultEpilogueISJ_SK_SK_NS1G_6thread17LinearCombinationISJ_Li1EffLNS1L_9ScaleType4KindE0ELNS_15FloatRoundStyleE2ESJ_EENS1_15EpilogueDefaultEEEEEvvEEEEvNT_6ParamsE --------------------------
	.section	.nv.constant0._ZN7cutlass13device_kernelINS_4gemm6kernel13GemmUniversalIN4cute5tupleIJiiiiEEENS1_10collective13CollectiveMmaINS1_34MainloopSm90TmaGmmaWarpSpecializedILi5ENS5_IJNS4_1CILi1EEESB_SB_EEENS1_35KernelTmaWarpSpecializedCooperativeEEENS5_IJNSA_ILi384EEENSA_ILi240EEENSA_ILi32EEEEEENS_10bfloat16_tENS5_IJlSB_lEEESJ_SK_NS4_8TiledMMAINS4_8MMA_AtomIJNS4_4SM904GMMA27MMA_64x16x16_F32BF16BF16_SSILNSO_5MajorE0ELSQ_0ELNSO_7ScaleInE1ELSR_1EEEEEENS4_6LayoutINS5_IJNSA_ILi2EEESB_SB_EEENS5_IJSB_NSA_ILi0EEESX_EEEEENS5_IJNS4_10UnderscoreES10_S10_EEEEENS4_13SM90_TMA_LOADENS4_14ComposedLayoutINS4_7SwizzleILi2ELi4ELi3EEENS4_18smem_ptr_flag_bitsILi16EEENSU_INS5_IJNSA_ILi8EEESH_EEENS5_IJSH_SB_EEEEEEEvNS4_8identityES13_S1D_vS1E_EENS_8epilogue10collective6detail29Sm90TmaWarpSpecializedAdapterINS1H_15DefaultEpilogueISJ_SK_SK_NS1G_6thread17LinearCombinationISJ_Li1EffLNS1L_9ScaleType4KindE0ELNS_15FloatRoundStyleE2ESJ_EENS1_15EpilogueDefaultEEEEEvvEEEEvNT_6ParamsE,"a",@progbits
	.sectionflags	@""
	.align	4
.nv.constant0._ZN7cutlass13device_kernelINS_4gemm6kernel13GemmUniversalIN4cute5tupleIJiiiiEEENS1_10collective13CollectiveMmaINS1_34MainloopSm90TmaGmmaWarpSpecializedILi5ENS5_IJNS4_1CILi1EEESB_SB_EEENS1_35KernelTmaWarpSpecializedCooperativeEEENS5_IJNSA_ILi384EEENSA_ILi240EEENSA_ILi32EEEEEENS_10bfloat16_tENS5_IJlSB_lEEESJ_SK_NS4_8TiledMMAINS4_8MMA_AtomIJNS4_4SM904GMMA27MMA_64x16x16_F32BF16BF16_SSILNSO_5MajorE0ELSQ_0ELNSO_7ScaleInE1ELSR_1EEEEEENS4_6LayoutINS5_IJNSA_ILi2EEESB_SB_EEENS5_IJSB_NSA_ILi0EEESX_EEEEENS5_IJNS4_10UnderscoreES10_S10_EEEEENS4_13SM90_TMA_LOADENS4_14ComposedLayoutINS4_7SwizzleILi2ELi4ELi3EEENS4_18smem_ptr_flag_bitsILi16EEENSU_INS5_IJNSA_ILi8EEESH_EEENS5_IJSH_SB_EEEEEEEvNS4_8identityES13_S1D_vS1E_EENS_8epilogue10collective6detail29Sm90TmaWarpSpecializedAdapterINS1H_15DefaultEpilogueISJ_SK_SK_NS1G_6thread17LinearCombinationISJ_Li1EffLNS1L_9ScaleType4KindE0ELNS_15FloatRoundStyleE2ESJ_EENS1_15EpilogueDefaultEEEEEvvEEEEvNT_6ParamsE:
	.zero		1664


//--------------------- SYMBOLS --------------------------

	.type		.nv.reservedSmem.offset0,@object
	.size		.nv.reservedSmem.offset0,0x4
	.type		__assertfail,@function
